	.target	sm_80

	.elftype	@"ET_EXEC"


//--------------------- .note.nv.tkinfo           --------------------------
	.section	.note.nv.tkinfo,"",@"SHT_NOTE"
	.sectionflags	@"SHF_NOTE_NV_TKINFO"
	.tkinfo
        /*0018*/ 	.word	0x00000002
        /*0030*/ 	.string	""
        /*0030*/ 	.string	"ptxas"
        /*0030*/ 	.string	"Cuda compilation tools, release 13.0, V13.0.88"
        /*0030*/ 	.string	"Build cuda_13.0.r13.0/compiler.36424714_0"
        /*0030*/ 	.string	"-v  -suppress-debug-info  -lineinfo  -arch sm_80 "



//--------------------- .note.nv.cuinfo           --------------------------
	.section	.note.nv.cuinfo,"",@"SHT_NOTE"
	.sectionflags	@"SHF_NOTE_NV_CUINFO"
        /*0018*/ 	.short	0x0002
        /*001a*/ 	.short	0x0050
        /*001c*/ 	.short	0x0082
	.zero		2


//--------------------- .nv.info                  --------------------------
	.section	.nv.info,"",@"SHT_CUDA_INFO"
	.align	4


	//----- nvinfo : EIATTR_REGCOUNT
	.align		4
        /*0000*/ 	.byte	0x04, 0x2f
        /*0002*/ 	.short	(.L_1 - .L_0)
	.align		4
.L_0:
        /*0004*/ 	.word	index@(matmul_kernel)
        /*0008*/ 	.word	0x000000ff


	//----- nvinfo : EIATTR_FRAME_SIZE
	.align		4
.L_1:
        /*000c*/ 	.byte	0x04, 0x11
        /*000e*/ 	.short	(.L_3 - .L_2)
	.align		4
.L_2:
        /*0010*/ 	.word	index@(matmul_kernel)
        /*0014*/ 	.word	0x000038c0


	//----- nvinfo : EIATTR_MIN_STACK_SIZE
	.align		4
.L_3:
        /*0018*/ 	.byte	0x04, 0x12
        /*001a*/ 	.short	(.L_5 - .L_4)
	.align		4
.L_4:
        /*001c*/ 	.word	index@(matmul_kernel)
        /*0020*/ 	.word	0x000038c0
.L_5:


//--------------------- .nv.info.matmul_kernel    --------------------------
	.section	.nv.info.matmul_kernel,"",@"SHT_CUDA_INFO"
	.sectionflags	@""
	.align	4


	//----- nvinfo : EIATTR_CUDA_API_VERSION
	.align		4
        /*0000*/ 	.byte	0x04, 0x37
        /*0002*/ 	.short	(.L_7 - .L_6)
.L_6:
        /*0004*/ 	.word	0x00000082


	//----- nvinfo : EIATTR_SW2861232_WAR
	.align		4
.L_7:
        /*0008*/ 	.byte	0x01, 0x35
	.zero		2


	//----- nvinfo : EIATTR_PARAM_CBANK
	.align		4
        /*000c*/ 	.byte	0x04, 0x0a
        /*000e*/ 	.short	(.L_9 - .L_8)
	.align		4
.L_8:
        /*0010*/ 	.word	index@(.nv.constant0.matmul_kernel)
        /*0014*/ 	.short	0x0160
        /*0016*/ 	.short	0x0050


	//----- nvinfo : EIATTR_CBANK_PARAM_SIZE
	.align		4
.L_9:
        /*0018*/ 	.byte	0x03, 0x19
        /*001a*/ 	.short	0x0050


	//----- nvinfo : EIATTR_KPARAM_INFO
	.align		4
        /*001c*/ 	.byte	0x04, 0x17
        /*001e*/ 	.short	(.L_11 - .L_10)
.L_10:
        /*0020*/ 	.word	0x00000000
        /*0024*/ 	.short	0x000d
        /*0026*/ 	.short	0x0048
        /*0028*/ 	.byte	0x00, 0xf4, 0x21, 0x00


	//----- nvinfo : EIATTR_KPARAM_INFO
	.align		4
.L_11:
        /*002c*/ 	.byte	0x04, 0x17
        /*002e*/ 	.short	(.L_13 - .L_12)
.L_12:
        /*0030*/ 	.word	0x00000000
        /*0034*/ 	.short	0x000c
        /*0036*/ 	.short	0x0040
        /*0038*/ 	.byte	0x00, 0xf4, 0x21, 0x00


	//----- nvinfo : EIATTR_KPARAM_INFO
	.align		4
.L_13:
        /*003c*/ 	.byte	0x04, 0x17
        /*003e*/ 	.short	(.L_15 - .L_14)
.L_14:
        /*0040*/ 	.word	0x00000000
        /*0044*/ 	.short	0x000b
        /*0046*/ 	.short	0x0038
        /*0048*/ 	.byte	0x00, 0xf0, 0x11, 0x00


	//----- nvinfo : EIATTR_KPARAM_INFO
	.align		4
.L_15:
        /*004c*/ 	.byte	0x04, 0x17
        /*004e*/ 	.short	(.L_17 - .L_16)
.L_16:
        /*0050*/ 	.word	0x00000000
        /*0054*/ 	.short	0x000a
        /*0056*/ 	.short	0x0034
        /*0058*/ 	.byte	0x00, 0xf0, 0x11, 0x00


	//----- nvinfo : EIATTR_KPARAM_INFO
	.align		4
.L_17:
        /*005c*/ 	.byte	0x04, 0x17
        /*005e*/ 	.short	(.L_19 - .L_18)
.L_18:
        /*0060*/ 	.word	0x00000000
        /*0064*/ 	.short	0x0009
        /*0066*/ 	.short	0x0030
        /*0068*/ 	.byte	0x00, 0xf0, 0x11, 0x00


	//----- nvinfo : EIATTR_KPARAM_INFO
	.align		4
.L_19:
        /*006c*/ 	.byte	0x04, 0x17
        /*006e*/ 	.short	(.L_21 - .L_20)
.L_20:
        /*0070*/ 	.word	0x00000000
        /*0074*/ 	.short	0x0008
        /*0076*/ 	.short	0x002c
        /*0078*/ 	.byte	0x00, 0xf0, 0x11, 0x00


	//----- nvinfo : EIATTR_KPARAM_INFO
	.align		4
.L_21:
        /*007c*/ 	.byte	0x04, 0x17
        /*007e*/ 	.short	(.L_23 - .L_22)
.L_22:
        /*0080*/ 	.word	0x00000000
        /*0084*/ 	.short	0x0007
        /*0086*/ 	.short	0x0028
        /*0088*/ 	.byte	0x00, 0xf0, 0x11, 0x00


	//----- nvinfo : EIATTR_KPARAM_INFO
	.align		4
.L_23:
        /*008c*/ 	.byte	0x04, 0x17
        /*008e*/ 	.short	(.L_25 - .L_24)
.L_24:
        /*0090*/ 	.word	0x00000000
        /*0094*/ 	.short	0x0006
        /*0096*/ 	.short	0x0024
        /*0098*/ 	.byte	0x00, 0xf0, 0x11, 0x00


	//----- nvinfo : EIATTR_KPARAM_INFO
	.align		4
.L_25:
        /*009c*/ 	.byte	0x04, 0x17
        /*009e*/ 	.short	(.L_27 - .L_26)
.L_26:
        /*00a0*/ 	.word	0x00000000
        /*00a4*/ 	.short	0x0005
        /*00a6*/ 	.short	0x0020
        /*00a8*/ 	.byte	0x00, 0xf0, 0x11, 0x00


	//----- nvinfo : EIATTR_KPARAM_INFO
	.align		4
.L_27:
        /*00ac*/ 	.byte	0x04, 0x17
        /*00ae*/ 	.short	(.L_29 - .L_28)
.L_28:
        /*00b0*/ 	.word	0x00000000
        /*00b4*/ 	.short	0x0004
        /*00b6*/ 	.short	0x001c
        /*00b8*/ 	.byte	0x00, 0xf0, 0x11, 0x00


	//----- nvinfo : EIATTR_KPARAM_INFO
	.align		4
.L_29:
        /*00bc*/ 	.byte	0x04, 0x17
        /*00be*/ 	.short	(.L_31 - .L_30)
.L_30:
        /*00c0*/ 	.word	0x00000000
        /*00c4*/ 	.short	0x0003
        /*00c6*/ 	.short	0x0018
        /*00c8*/ 	.byte	0x00, 0xf0, 0x11, 0x00


	//----- nvinfo : EIATTR_KPARAM_INFO
	.align		4
.L_31:
        /*00cc*/ 	.byte	0x04, 0x17
        /*00ce*/ 	.short	(.L_33 - .L_32)
.L_32:
        /*00d0*/ 	.word	0x00000000
        /*00d4*/ 	.short	0x0002
        /*00d6*/ 	.short	0x0010
        /*00d8*/ 	.byte	0x00, 0xf4, 0x21, 0x00


	//----- nvinfo : EIATTR_KPARAM_INFO
	.align		4
.L_33:
        /*00dc*/ 	.byte	0x04, 0x17
        /*00de*/ 	.short	(.L_35 - .L_34)
.L_34:
        /*00e0*/ 	.word	0x00000000
        /*00e4*/ 	.short	0x0001
        /*00e6*/ 	.short	0x0008
        /*00e8*/ 	.byte	0x00, 0xf4, 0x21, 0x00


	//----- nvinfo : EIATTR_KPARAM_INFO
	.align		4
.L_35:
        /*00ec*/ 	.byte	0x04, 0x17
        /*00ee*/ 	.short	(.L_37 - .L_36)
.L_36:
        /*00f0*/ 	.word	0x00000000
        /*00f4*/ 	.short	0x0000
        /*00f6*/ 	.short	0x0000
        /*00f8*/ 	.byte	0x00, 0xf4, 0x21, 0x00


	//----- nvinfo : EIATTR_MAXREG_COUNT
	.align		4
.L_37:
        /*00fc*/ 	.byte	0x03, 0x1b
        /*00fe*/ 	.short	0x00ff


	//----- nvinfo : EIATTR_NUM_BARRIERS
	.align		4
        /*0100*/ 	.byte	0x02, 0x4c
        /*0102*/ 	.byte	0x01
	.zero		1


	//----- nvinfo : EIATTR_ANNOTATIONS
	.align		4
        /*0104*/ 	.byte	0x04, 0x55
        /*0106*/ 	.short	(.L_39 - .L_38)


	//   ....[0]....
.L_38:
        /*0108*/ 	.word	0x00000001
        /*010c*/ 	.byte	0xc0, 0x05, 0x00, 0x00, 0x01, 0x00, 0x00, 0x00, 0x60, 0x06, 0x00, 0x00, 0x01, 0x00, 0x00, 0x00
        /* <DEDUP_REMOVED lines=763> */
        /*30cc*/ 	.byte	0x90, 0xda, 0x01, 0x00, 0x01, 0x00, 0x00, 0x00, 0xb0, 0xda, 0x01, 0x00


	//----- nvinfo : EIATTR_MERCURY_ISA_VERSION
	.align		4
.L_39:
        /*30d8*/ 	.byte	0x03, 0x5f
        /*30da*/ 	.short	0x0000


	//----- nvinfo : EIATTR_EXIT_INSTR_OFFSETS
	.align		4
        /*30dc*/ 	.byte	0x04, 0x1c
        /*30de*/ 	.short	(.L_41 - .L_40)


	//   ....[0]....
.L_40:
        /*30e0*/ 	.word	0x00093a10


	//   ....[1]....
        /*30e4*/ 	.word	0x00093a30


	//----- nvinfo : EIATTR_REQNTID
	.align		4
.L_41:
        /*30e8*/ 	.byte	0x04, 0x10
        /*30ea*/ 	.short	(.L_43 - .L_42)
.L_42:
        /*30ec*/ 	.word	0x00000080
        /*30f0*/ 	.word	0x00000001
        /*30f4*/ 	.word	0x00000001
.L_43:


//--------------------- .nv.callgraph             --------------------------
	.section	.nv.callgraph,"",@"SHT_CUDA_CALLGRAPH"
	.align	4
	.sectionentsize	8
	.align		4
        /*0000*/ 	.word	0x00000000
	.align		4
        /*0004*/ 	.word	0xffffffff
	.align		4
        /*0008*/ 	.word	0x00000000
	.align		4
        /*000c*/ 	.word	0xfffffffe
	.align		4
        /*0010*/ 	.word	0x00000000
	.align		4
        /*0014*/ 	.word	0xfffffffd
	.align		4
        /*0018*/ 	.word	0x00000000
	.align		4
        /*001c*/ 	.word	0xfffffffc


//--------------------- .nv.rel.action            --------------------------
	.section	.nv.rel.action,"",@"SHT_CUDA_RELOCINFO"
	.align	8
	.sectionentsize	8
        /*0000*/ 	.byte	0x73, 0x00, 0x00, 0x00, 0x00, 0x00, 0x00, 0x00, 0x00, 0x00, 0x00, 0x11, 0x25, 0x00, 0x05, 0x36


//--------------------- .nv.constant0.matmul_kernel --------------------------
	.section	.nv.constant0.matmul_kernel,"a",@progbits
	.sectionflags	@""
	.align	4
.nv.constant0.matmul_kernel:
	.zero		432


//--------------------- .text.matmul_kernel       --------------------------
	.section	.text.matmul_kernel,"ax",@progbits
	.sectioninfo	@"SHI_REGISTERS=255"
	.align	128
        .global         matmul_kernel
        .type           matmul_kernel,@function
        .size           matmul_kernel,(.L_x_3 - matmul_kernel)
        .other          matmul_kernel,@"STO_CUDA_ENTRY STV_DEFAULT"
matmul_kernel:
.text.matmul_kernel:
[----:B------:R-:W-:-:S03]  /*0000*/  IMAD.MOV.U32 R1, RZ, RZ, c[0x0][0x28] ;  /* 0x00000a00ff017624 */ /* 0x000fc600078e00ff */
[----:B------:R-:W-:Y:S01]  /*0010*/  IMAD.MOV.U32 R6, RZ, RZ, 0xff ;  /* 0x000000ffff067424 */ /* 0x000fe200078e00ff */
[----:B------:R-:W1:Y:S01]  /*0020*/  S2R R5, SR_CTAID.X ;  /* 0x0000000000057919 */ /* 0x000e620000002500 */
[----:B------:R-:W-:-:S03]  /*0030*/  IADD3 R1, R1, -0x38c0, RZ ;  /* 0xffffc74001017810 */ /* 0x000fc60007ffe0ff */
[----:B------:R-:W-:-:S04]  /*0040*/  IADD3 R0, R6, c[0x0][0x17c], RZ ;  /* 0x00005f0006007a10 */ /* 0x000fc80007ffe0ff */
[----:B------:R-:W-:-:S04]  /*0050*/  SHF.R.S32.HI R3, RZ, 0x1f, R0 ;  /* 0x0000001fff037819 */ /* 0x000fc80000011400 */
[----:B------:R-:W-:-:S04]  /*0060*/  LEA.HI R3, R3, R0, RZ, 0x8 ;  /* 0x0000000003037211 */ /* 0x000fc800078f40ff */
[----:B------:R-:W-:-:S05]  /*0070*/  SHF.R.S32.HI R3, RZ, 0x8, R3 ;  /* 0x00000008ff037819 */ /* 0x000fca0000011403 */
[----:B------:R-:W-:Y:S01]  /*0080*/  IMAD.SHL.U32 R4, R3, 0x8, RZ ;  /* 0x0000000803047824 */ /* 0x000fe200078e00ff */
[----:B-1----:R-:W-:-:S04]  /*0090*/  IABS R10, R5 ;  /* 0x00000005000a7213 */ /* 0x002fc80000000000 */
[-C--:B------:R-:W-:Y:S02]  /*00a0*/  IABS R7, R4.reuse ;  /* 0x0000000400077213 */ /* 0x080fe40000000000 */
[----:B------:R-:W-:Y:S02]  /*00b0*/  IABS R11, R4 ;  /* 0x00000004000b7213 */ /* 0x000fe40000000000 */
[----:B------:R-:W1:Y:S08]  /*00c0*/  I2F.RP R0, R7 ;  /* 0x0000000700007306 */ /* 0x000e700000209400 */
[----:B-1----:R-:W1:Y:S02]  /*00d0*/  MUFU.RCP R0, R0 ;  /* 0x0000000000007308 */ /* 0x002e640000001000 */
[----:B-1----:R-:W-:Y:S01]  /*00e0*/  IADD3 R2, R0, 0xffffffe, RZ ;  /* 0x0ffffffe00027810 */ /* 0x002fe20007ffe0ff */
[----:B------:R-:W-:-:S05]  /*00f0*/  IMAD.MOV R0, RZ, RZ, -R11 ;  /* 0x000000ffff007224 */ /* 0x000fca00078e0a0b */
[----:B------:R1:W2:Y:S02]  /*0100*/  F2I.FTZ.U32.TRUNC.NTZ R3, R2 ;  /* 0x0000000200037305 */ /* 0x0002a4000021f000 */
[----:B-1----:R-:W-:Y:S01]  /*0110*/  IMAD.MOV.U32 R2, RZ, RZ, RZ ;  /* 0x000000ffff027224 */ /* 0x002fe200078e00ff */
[----:B--2---:R-:W-:-:S05]  /*0120*/  IADD3 R8, RZ, -R3, RZ ;  /* 0x80000003ff087210 */ /* 0x004fca0007ffe0ff */
[----:B------:R-:W-:Y:S02]  /*0130*/  IMAD R9, R8, R7, RZ ;  /* 0x0000000708097224 */ /* 0x000fe400078e02ff */
[----:B------:R-:W-:Y:S02]  /*0140*/  IMAD.MOV.U32 R8, RZ, RZ, R10 ;  /* 0x000000ffff087224 */ /* 0x000fe400078e000a */
[----:B------:R-:W-:-:S06]  /*0150*/  IMAD.HI.U32 R3, R3, R9, R2 ;  /* 0x0000000903037227 */ /* 0x000fcc00078e0002 */
[----:B------:R-:W-:-:S04]  /*0160*/  IMAD.HI.U32 R3, R3, R8, RZ ;  /* 0x0000000803037227 */ /* 0x000fc800078e00ff */
[----:B------:R-:W-:-:S05]  /*0170*/  IMAD R0, R3, R0, R8 ;  /* 0x0000000003007224 */ /* 0x000fca00078e0208 */
[----:B------:R-:W-:-:S13]  /*0180*/  ISETP.GT.U32.AND P1, PT, R7, R0, PT ;  /* 0x000000000700720c */ /* 0x000fda0003f24070 */
[-C--:B------:R-:W-:Y:S02]  /*0190*/  @!P1 IADD3 R0, R0, -R7.reuse, RZ ;  /* 0x8000000700009210 */ /* 0x080fe40007ffe0ff */
[----:B------:R-:W-:Y:S02]  /*01a0*/  @!P1 IADD3 R3, R3, 0x1, RZ ;  /* 0x0000000103039810 */ /* 0x000fe40007ffe0ff */
[----:B------:R-:W-:Y:S02]  /*01b0*/  ISETP.GE.U32.AND P0, PT, R0, R7, PT ;  /* 0x000000070000720c */ /* 0x000fe40003f06070 */
[----:B------:R-:W-:Y:S02]  /*01c0*/  LOP3.LUT R0, R5, R4, RZ, 0x3c, !PT ;  /* 0x0000000405007212 */ /* 0x000fe400078e3cff */
[----:B------:R-:W-:Y:S02]  /*01d0*/  ISETP.NE.AND P1, PT, R4, RZ, PT ;  /* 0x000000ff0400720c */ /* 0x000fe40003f25270 */
[----:B------:R-:W-:-:S02]  /*01e0*/  ISETP.GE.AND P2, PT, R0, RZ, PT ;  /* 0x000000ff0000720c */ /* 0x000fc40003f46270 */
[----:B------:R-:W-:Y:S02]  /*01f0*/  IADD3 R0, R6, c[0x0][0x178], RZ ;  /* 0x00005e0006007a10 */ /* 0x000fe40007ffe0ff */
[----:B------:R-:W-:Y:S02]  /*0200*/  IABS R6, c[0x0][0x178] ;  /* 0x00005e0000067a13 */ /* 0x000fe40000000000 */
[----:B------:R-:W-:Y:S02]  /*0210*/  IABS R7, c[0x0][0x17c] ;  /* 0x00005f0000077a13 */ /* 0x000fe40000000000 */
[----:B------:R-:W-:Y:S01]  /*0220*/  @P0 IADD3 R3, R3, 0x1, RZ ;  /* 0x0000000103030810 */ /* 0x000fe20007ffe0ff */
[----:B------:R-:W-:-:S04]  /*0230*/  IMAD.MOV.U32 R13, RZ, RZ, R6 ;  /* 0x000000ffff0d7224 */ /* 0x000fc800078e0006 */
[----:B------:R-:W-:Y:S01]  /*0240*/  IMAD.MOV.U32 R2, RZ, RZ, R3 ;  /* 0x000000ffff027224 */ /* 0x000fe200078e0003 */
[----:B------:R-:W-:Y:S01]  /*0250*/  SHF.R.S32.HI R3, RZ, 0x1f, R0 ;  /* 0x0000001fff037819 */ /* 0x000fe20000011400 */
[----:B------:R-:W1:Y:S02]  /*0260*/  I2F.RP R6, R13 ;  /* 0x0000000d00067306 */ /* 0x000e640000209400 */
[----:B------:R-:W-:Y:S01]  /*0270*/  @!P2 IMAD.MOV R2, RZ, RZ, -R2 ;  /* 0x000000ffff02a224 */ /* 0x000fe200078e0a02 */
[----:B------:R-:W-:Y:S02]  /*0280*/  @!P1 LOP3.LUT R2, RZ, R4, RZ, 0x33, !PT ;  /* 0x00000004ff029212 */ /* 0x000fe400078e33ff */
[----:B------:R-:W-:-:S03]  /*0290*/  LEA.HI R3, R3, R0, RZ, 0x8 ;  /* 0x0000000003037211 */ /* 0x000fc600078f40ff */
[C---:B------:R-:W-:Y:S01]  /*02a0*/  IMAD.SHL.U32 R8, R2.reuse, 0x8, RZ ;  /* 0x0000000802087824 */ /* 0x040fe200078e00ff */
[----:B------:R-:W-:-:S04]  /*02b0*/  IADD3 R2, -R2, RZ, RZ ;  /* 0x000000ff02027210 */ /* 0x000fc80007ffe1ff */
[----:B------:R-:W-:Y:S01]  /*02c0*/  LEA.HI.SX32 R3, R3, -R8, 0x18 ;  /* 0x8000000803037211 */ /* 0x000fe200078fc2ff */
[----:B------:R-:W-:Y:S02]  /*02d0*/  IMAD R10, R4, R2, R5 ;  /* 0x00000002040a7224 */ /* 0x000fe400078e0205 */
[----:B------:R-:W-:Y:S01]  /*02e0*/  IMAD.MOV.U32 R2, RZ, RZ, RZ ;  /* 0x000000ffff027224 */ /* 0x000fe200078e00ff */
[----:B------:R-:W-:Y:S01]  /*02f0*/  IMNMX R11, R3, 0x8, PT ;  /* 0x00000008030b7817 */ /* 0x000fe20003800200 */
[----:B-1----:R-:W-:Y:S03]  /*0300*/  MUFU.RCP R6, R6 ;  /* 0x0000000600067308 */ /* 0x002fe60000001000 */
[-C--:B------:R-:W-:Y:S02]  /*0310*/  IABS R9, R11.reuse ;  /* 0x0000000b00097213 */ /* 0x080fe40000000000 */
[----:B------:R-:W-:-:S03]  /*0320*/  IABS R4, R11 ;  /* 0x0000000b00047213 */ /* 0x000fc60000000000 */
[----:B------:R-:W1:Y:S08]  /*0330*/  I2F.RP R0, R9 ;  /* 0x0000000900007306 */ /* 0x000e700000209400 */
[----:B-1----:R-:W1:Y:S02]  /*0340*/  MUFU.RCP R0, R0 ;  /* 0x0000000000007308 */ /* 0x002e640000001000 */
[----:B-1----:R-:W-:-:S02]  /*0350*/  IADD3 R3, R0, 0xffffffe, RZ ;  /* 0x0ffffffe00037810 */ /* 0x002fc40007ffe0ff */
[----:B------:R-:W-:-:S04]  /*0360*/  IABS R0, R10 ;  /* 0x0000000a00007213 */ /* 0x000fc80000000000 */
[----:B------:R-:W1:Y:S02]  /*0370*/  F2I.FTZ.U32.TRUNC.NTZ R3, R3 ;  /* 0x0000000300037305 */ /* 0x000e64000021f000 */
[----:B-1----:R-:W-:-:S04]  /*0380*/  IMAD.MOV R12, RZ, RZ, -R3 ;  /* 0x000000ffff0c7224 */ /* 0x002fc800078e0a03 */
[----:B------:R-:W-:-:S04]  /*0390*/  IMAD R5, R12, R9, RZ ;  /* 0x000000090c057224 */ /* 0x000fc800078e02ff */
[----:B------:R-:W-:Y:S01]  /*03a0*/  IMAD.HI.U32 R2, R3, R5, R2 ;  /* 0x0000000503027227 */ /* 0x000fe200078e0002 */
[----:B------:R-:W-:-:S03]  /*03b0*/  MOV R3, R7 ;  /* 0x0000000700037202 */ /* 0x000fc60000000f00 */
[----:B------:R-:W-:Y:S01]  /*03c0*/  IMAD.MOV.U32 R5, RZ, RZ, R0 ;  /* 0x000000ffff057224 */ /* 0x000fe200078e0000 */
[----:B------:R-:W1:Y:S01]  /*03d0*/  I2F.RP R7, R3 ;  /* 0x0000000300077306 */ /* 0x000e620000209400 */
[----:B------:R-:W-:Y:S01]  /*03e0*/  IMAD.MOV R0, RZ, RZ, -R4 ;  /* 0x000000ffff007224 */ /* 0x000fe200078e0a04 */
[----:B------:R-:W-:Y:S01]  /*03f0*/  IADD3 R4, R6, 0xffffffe, RZ ;  /* 0x0ffffffe06047810 */ /* 0x000fe20007ffe0ff */
[----:B------:R-:W-:-:S04]  /*0400*/  IMAD.HI.U32 R2, R2, R5, RZ ;  /* 0x0000000502027227 */ /* 0x000fc800078e00ff */
[----:B------:R-:W-:Y:S02]  /*0410*/  IMAD R0, R2, R0, R5 ;  /* 0x0000000002007224 */ /* 0x000fe400078e0205 */
[----:B------:R2:W3:Y:S03]  /*0420*/  F2I.FTZ.U32.TRUNC.NTZ R5, R4 ;  /* 0x0000000400057305 */ /* 0x0004e6000021f000 */
[----:B------:R-:W-:-:S05]  /*0430*/  ISETP.GT.U32.AND P1, PT, R9, R0, PT ;  /* 0x000000000900720c */ /* 0x000fca0003f24070 */
[----:B-1----:R-:W1:Y:S01]  /*0440*/  MUFU.RCP R7, R7 ;  /* 0x0000000700077308 */ /* 0x002e620000001000 */
[----:B--2---:R-:W-:-:S07]  /*0450*/  MOV R4, RZ ;  /* 0x000000ff00047202 */ /* 0x004fce0000000f00 */
[----:B------:R-:W-:Y:S01]  /*0460*/  @!P1 IMAD.IADD R0, R0, 0x1, -R9 ;  /* 0x0000000100009824 */ /* 0x000fe200078e0a09 */
[----:B------:R-:W-:Y:S02]  /*0470*/  @!P1 IADD3 R2, R2, 0x1, RZ ;  /* 0x0000000102029810 */ /* 0x000fe40007ffe0ff */
[----:B------:R-:W-:Y:S02]  /*0480*/  ISETP.NE.AND P1, PT, R11, RZ, PT ;  /* 0x000000ff0b00720c */ /* 0x000fe40003f25270 */
[----:B------:R-:W-:Y:S01]  /*0490*/  ISETP.GE.U32.AND P0, PT, R0, R9, PT ;  /* 0x000000090000720c */ /* 0x000fe20003f06070 */
[----:B---3--:R-:W-:Y:S01]  /*04a0*/  IMAD.MOV R9, RZ, RZ, -R5 ;  /* 0x000000ffff097224 */ /* 0x008fe200078e0a05 */
[----:B------:R-:W-:Y:S02]  /*04b0*/  LOP3.LUT R0, R10, R11, RZ, 0x3c, !PT ;  /* 0x0000000b0a007212 */ /* 0x000fe400078e3cff */
[----:B-1----:R-:W-:Y:S01]  /*04c0*/  IADD3 R214, R7, 0xffffffe, RZ ;  /* 0x0ffffffe07d67810 */ /* 0x002fe20007ffe0ff */
[----:B------:R-:W-:Y:S01]  /*04d0*/  IMAD R9, R9, R13, RZ ;  /* 0x0000000d09097224 */ /* 0x000fe200078e02ff */
[----:B------:R-:W-:-:S02]  /*04e0*/  ISETP.GE.AND P2, PT, R0, RZ, PT ;  /* 0x000000ff0000720c */ /* 0x000fc40003f46270 */
[----:B------:R1:W2:Y:S01]  /*04f0*/  F2I.FTZ.U32.TRUNC.NTZ R215, R214 ;  /* 0x000000d600d77305 */ /* 0x0002a2000021f000 */
[----:B------:R-:W-:-:S04]  /*0500*/  IMAD.HI.U32 R9, R5, R9, R4 ;  /* 0x0000000905097227 */ /* 0x000fc800078e0004 */
[----:B------:R-:W-:Y:S01]  /*0510*/  @P0 IADD3 R2, R2, 0x1, RZ ;  /* 0x0000000102020810 */ /* 0x000fe20007ffe0ff */
[----:B-1----:R-:W-:-:S05]  /*0520*/  IMAD.MOV.U32 R214, RZ, RZ, RZ ;  /* 0x000000ffffd67224 */ /* 0x002fca00078e00ff */
[----:B------:R-:W-:Y:S02]  /*0530*/  @!P2 IADD3 R2, -R2, RZ, RZ ;  /* 0x000000ff0202a210 */ /* 0x000fe40007ffe1ff */
[----:B------:R-:W-:Y:S01]  /*0540*/  @!P1 LOP3.LUT R2, RZ, R11, RZ, 0x33, !PT ;  /* 0x0000000bff029212 */ /* 0x000fe200078e33ff */
[----:B--2---:R-:W-:-:S04]  /*0550*/  IMAD.MOV R6, RZ, RZ, -R215 ;  /* 0x000000ffff067224 */ /* 0x004fc800078e0ad7 */
[----:B------:R-:W-:Y:S02]  /*0560*/  IMAD.SHL.U32 R202, R2, 0x100, RZ ;  /* 0x0000010002ca7824 */ /* 0x000fe400078e00ff */
[----:B------:R-:W-:Y:S02]  /*0570*/  IMAD R7, R6, R3, RZ ;  /* 0x0000000306077224 */ /* 0x000fe400078e02ff */
[----:B------:R-:W-:Y:S01]  /*0580*/  IMAD.MOV R0, RZ, RZ, -R2 ;  /* 0x000000ffff007224 */ /* 0x000fe200078e0a02 */
[C---:B------:R-:W-:Y:S01]  /*0590*/  IADD3 R14, R202.reuse, 0x1, RZ ;  /* 0x00000001ca0e7810 */ /* 0x040fe20007ffe0ff */
[----:B------:R-:W-:Y:S01]  /*05a0*/  IMAD.HI.U32 R214, R215, R7, R214 ;  /* 0x00000007d7d67227 */ /* 0x000fe200078e00d6 */
[----:B------:R-:W-:Y:S01]  /*05b0*/  IADD3 R13, R202, 0x2, RZ ;  /* 0x00000002ca0d7810 */ /* 0x000fe20007ffe0ff */
[----:B------:R-:W-:Y:S01]  /*05c0*/  STL [R1+0xa58], R202 ;  /* 0x000a58ca01007387 */ /* 0x000fe20000100800 */
[----:B------:R-:W-:Y:S01]  /*05d0*/  IABS R155, R14 ;  /* 0x0000000e009b7213 */ /* 0x000fe20000000000 */
[----:B------:R-:W-:Y:S01]  /*05e0*/  IMAD R0, R11, R0, R10 ;  /* 0x000000000b007224 */ /* 0x000fe200078e020a */
[----:B------:R-:W-:-:S02]  /*05f0*/  IABS R151, R13 ;  /* 0x0000000d00977213 */ /* 0x000fc40000000000 */
[----:B------:R-:W-:Y:S01]  /*0600*/  IABS R11, R202 ;  /* 0x000000ca000b7213 */ /* 0x000fe20000000000 */
[----:B------:R-:W-:Y:S01]  /*0610*/  IMAD.HI.U32 R4, R214, R155, RZ ;  /* 0x0000009bd6047227 */ /* 0x000fe200078e00ff */
[C---:B------:R-:W-:Y:S02]  /*0620*/  IADD3 R15, R202.reuse, 0xff, RZ ;  /* 0x000000ffca0f7810 */ /* 0x040fe40007ffe0ff */
[----:B------:R-:W-:Y:S01]  /*0630*/  IADD3 R12, R202, 0x3, RZ ;  /* 0x00000003ca0c7810 */ /* 0x000fe20007ffe0ff */
[----:B------:R-:W-:Y:S01]  /*0640*/  IMAD.HI.U32 R5, R214, R151, RZ ;  /* 0x00000097d6057227 */ /* 0x000fe200078e00ff */
[----:B------:R-:W-:Y:S01]  /*0650*/  IABS R166, R15 ;  /* 0x0000000f00a67213 */ /* 0x000fe20000000000 */
[----:B------:R1:W-:Y:S01]  /*0660*/  STL [R1+0x1f48], R15 ;  /* 0x001f480f01007387 */ /* 0x0003e20000100800 */
[----:B------:R-:W-:Y:S01]  /*0670*/  IABS R157, R12 ;  /* 0x0000000c009d7213 */ /* 0x000fe20000000000 */
[----:B------:R-:W-:Y:S01]  /*0680*/  IMAD.IADD R0, R8, 0x1, R0 ;  /* 0x0000000108007824 */ /* 0x000fe200078e0200 */
[----:B------:R-:W-:Y:S01]  /*0690*/  IADD3 R10, R202, 0x8, RZ ;  /* 0x00000008ca0a7810 */ /* 0x000fe20007ffe0ff */
[----:B------:R-:W-:Y:S01]  /*06a0*/  IMAD.MOV R4, RZ, RZ, -R4 ;  /* 0x000000ffff047224 */ /* 0x000fe200078e0a04 */
[----:B------:R2:W-:Y:S01]  /*06b0*/  STL [R1+0x1b50], R14 ;  /* 0x001b500e01007387 */ /* 0x0005e20000100800 */
[----:B------:R-:W-:Y:S01]  /*06c0*/  IMAD.HI.U32 R2, R214, R11, RZ ;  /* 0x0000000bd6027227 */ /* 0x000fe200078e00ff */
[----:B------:R-:W-:-:S02]  /*06d0*/  IABS R159, R10 ;  /* 0x0000000a009f7213 */ /* 0x000fc40000000000 */
[----:B------:R3:W-:Y:S01]  /*06e0*/  STL [R1+0x1b54], R13 ;  /* 0x001b540d01007387 */ /* 0x0007e20000100800 */
[----:B------:R-:W-:Y:S01]  /*06f0*/  IMAD.MOV R8, RZ, RZ, -R5 ;  /* 0x000000ffff087224 */ /* 0x000fe200078e0a05 */
[----:B-1----:R-:W-:Y:S01]  /*0700*/  IADD3 R15, R202, 0x4, RZ ;  /* 0x00000004ca0f7810 */ /* 0x002fe20007ffe0ff */
[C---:B------:R-:W-:Y:S01]  /*0710*/  IMAD R155, R3.reuse, R4, R155 ;  /* 0x00000004039b7224 */ /* 0x040fe200078e029b */
[----:B------:R-:W-:Y:S01]  /*0720*/  IADD3 R2, -R2, RZ, RZ ;  /* 0x000000ff02027210 */ /* 0x000fe20007ffe1ff */
[C---:B------:R-:W-:Y:S01]  /*0730*/  IMAD R151, R3.reuse, R8, R151 ;  /* 0x0000000803977224 */ /* 0x040fe200078e0297 */
[----:B------:R-:W-:Y:S01]  /*0740*/  IABS R34, R15 ;  /* 0x0000000f00227213 */ /* 0x000fe20000000000 */
[----:B------:R1:W-:Y:S01]  /*0750*/  STL [R1+0x1b58], R12 ;  /* 0x001b580c01007387 */ /* 0x0003e20000100800 */
[C---:B--2---:R-:W-:Y:S01]  /*0760*/  IADD3 R14, R202.reuse, 0x5, RZ ;  /* 0x00000005ca0e7810 */ /* 0x044fe20007ffe0ff */
[----:B------:R-:W-:Y:S01]  /*0770*/  IMAD R11, R3, R2, R11 ;  /* 0x00000002030b7224 */ /* 0x000fe200078e020b */
[----:B---3--:R-:W-:Y:S01]  /*0780*/  IADD3 R13, R202, 0x6, RZ ;  /* 0x00000006ca0d7810 */ /* 0x008fe20007ffe0ff */
[----:B------:R-:W-:Y:S01]  /*0790*/  STL [R1+0x1fc8], R155 ;  /* 0x001fc89b01007387 */ /* 0x000fe20000100800 */
[----:B------:R-:W-:Y:S01]  /*07a0*/  IMAD.HI.U32 R2, R214, R34, RZ ;  /* 0x00000022d6027227 */ /* 0x000fe200078e00ff */
[----:B------:R-:W-:-:S02]  /*07b0*/  IABS R30, R14 ;  /* 0x0000000e001e7213 */ /* 0x000fc40000000000 */
[----:B------:R-:W-:Y:S01]  /*07c0*/  STL [R1+0x1fc4], R151 ;  /* 0x001fc49701007387 */ /* 0x000fe20000100800 */
[----:B------:R-:W-:Y:S01]  /*07d0*/  IMAD.HI.U32 R7, R214, R166, RZ ;  /* 0x000000a6d6077227 */ /* 0x000fe200078e00ff */
[----:B-1----:R-:W-:Y:S02]  /*07e0*/  IADD3 R12, R202, 0x7, RZ ;  /* 0x00000007ca0c7810 */ /* 0x002fe40007ffe0ff */
[----:B------:R1:W-:Y:S01]  /*07f0*/  STL [R1+0x1b5c], R15 ;  /* 0x001b5c0f01007387 */ /* 0x0003e20000100800 */
[----:B------:R-:W-:Y:S01]  /*0800*/  IMAD.MOV R2, RZ, RZ, -R2 ;  /* 0x000000ffff027224 */ /* 0x000fe200078e0a02 */
[----:B------:R-:W-:Y:S01]  /*0810*/  IABS R226, R13 ;  /* 0x0000000d00e27213 */ /* 0x000fe20000000000 */
[----:B------:R-:W-:Y:S01]  /*0820*/  IMAD.MOV R7, RZ, RZ, -R7 ;  /* 0x000000ffff077224 */ /* 0x000fe200078e0a07 */
[----:B------:R2:W-:Y:S01]  /*0830*/  STL [R1+0x1b60], R14 ;  /* 0x001b600e01007387 */ /* 0x0005e20000100800 */
[C---:B------:R-:W-:Y:S01]  /*0840*/  IMAD R34, R3.reuse, R2, R34 ;  /* 0x0000000203227224 */ /* 0x040fe200078e0222 */
[----:B------:R-:W-:Y:S01]  /*0850*/  IABS R32, R12 ;  /* 0x0000000c00207213 */ /* 0x000fe20000000000 */
[----:B------:R-:W-:Y:S01]  /*0860*/  IMAD R166, R3, R7, R166 ;  /* 0x0000000703a67224 */ /* 0x000fe200078e02a6 */
[----:B------:R3:W-:Y:S01]  /*0870*/  STL [R1+0x1b70], R13 ;  /* 0x001b700d01007387 */ /* 0x0007e20000100800 */
[----:B------:R-:W-:Y:S01]  /*0880*/  IMAD.HI.U32 R7, R214, R159, RZ ;  /* 0x0000009fd6077227 */ /* 0x000fe200078e00ff */
[----:B-1----:R-:W-:-:S02]  /*0890*/  IADD3 R15, R202, 0x9, RZ ;  /* 0x00000009ca0f7810 */ /* 0x002fc40007ffe0ff */
[----:B------:R1:W-:Y:S01]  /*08a0*/  STL [R1+0x1b6c], R12 ;  /* 0x001b6c0c01007387 */ /* 0x0003e20000100800 */
[----:B------:R-:W-:Y:S01]  /*08b0*/  IMAD.MOV R8, RZ, RZ, -R7 ;  /* 0x000000ffff087224 */ /* 0x000fe200078e0a07 */
[----:B--2---:R-:W-:Y:S01]  /*08c0*/  IADD3 R14, R202, 0xa, RZ ;  /* 0x0000000aca0e7810 */ /* 0x004fe20007ffe0ff */
[----:B------:R-:W-:Y:S01]  /*08d0*/  IMAD.HI.U32 R5, R214, R226, RZ ;  /* 0x000000e2d6057227 */ /* 0x000fe200078e00ff */
[----:B------:R-:W-:Y:S01]  /*08e0*/  IABS R242, R15 ;  /* 0x0000000f00f27213 */ /* 0x000fe20000000000 */
[----:B------:R2:W-:Y:S01]  /*08f0*/  STL [R1+0x1b68], R10 ;  /* 0x001b680a01007387 */ /* 0x0005e20000100800 */
[----:B------:R-:W-:Y:S01]  /*0900*/  IABS R223, R14 ;  /* 0x0000000e00df7213 */ /* 0x000fe20000000000 */
[----:B------:R-:W-:Y:S01]  /*0910*/  IMAD R159, R3, R8, R159 ;  /* 0x00000008039f7224 */ /* 0x000fe200078e029f */
[----:B---3--:R-:W-:Y:S01]  /*0920*/  IADD3 R13, R202, 0xb, RZ ;  /* 0x0000000bca0d7810 */ /* 0x008fe20007ffe0ff */
[----:B------:R-:W-:Y:S01]  /*0930*/  STL [R1+0x1b64], R15 ;  /* 0x001b640f01007387 */ /* 0x000fe20000100800 */
[----:B------:R-:W-:Y:S01]  /*0940*/  IMAD.HI.U32 R2, R214, R242, RZ ;  /* 0x000000f2d6027227 */ /* 0x000fe200078e00ff */
[----:B-1----:R-:W-:-:S02]  /*0950*/  IADD3 R12, R202, 0xc, RZ ;  /* 0x0000000cca0c7810 */ /* 0x002fc40007ffe0ff */
[----:B------:R1:W-:Y:S01]  /*0960*/  STL [R1+0x1b74], R14 ;  /* 0x001b740e01007387 */ /* 0x0003e20000100800 */
[----:B------:R-:W-:Y:S01]  /*0970*/  IMAD.MOV R2, RZ, RZ, -R2 ;  /* 0x000000ffff027224 */ /* 0x000fe200078e0a02 */
[C---:B--2---:R-:W-:Y:S01]  /*0980*/  IADD3 R10, R202.reuse, 0xd, RZ ;  /* 0x0000000dca0a7810 */ /* 0x044fe20007ffe0ff */
[----:B------:R-:W-:Y:S01]  /*0990*/  IMAD.MOV R5, RZ, RZ, -R5 ;  /* 0x000000ffff057224 */ /* 0x000fe200078e0a05 */
[----:B------:R2:W-:Y:S01]  /*09a0*/  STL [R1+0x1b78], R13 ;  /* 0x001b780d01007387 */ /* 0x0005e20000100800 */
[----:B------:R-:W-:Y:S01]  /*09b0*/  IABS R161, R12 ;  /* 0x0000000c00a17213 */ /* 0x000fe20000000000 */
[C---:B------:R-:W-:Y:S01]  /*09c0*/  IMAD R242, R3.reuse, R2, R242 ;  /* 0x0000000203f27224 */ /* 0x040fe200078e02f2 */
[----:B------:R-:W-:Y:S01]  /*09d0*/  IABS R38, R10 ;  /* 0x0000000a00267213 */ /* 0x000fe20000000000 */
[----:B------:R3:W-:Y:S01]  /*09e0*/  STL [R1+0x1b7c], R12 ;  /* 0x001b7c0c01007387 */ /* 0x0007e20000100800 */
[----:B------:R-:W-:Y:S01]  /*09f0*/  IABS R36, R13 ;  /* 0x0000000d00247213 */ /* 0x000fe20000000000 */
[----:B------:R-:W-:Y:S01]  /*0a00*/  IMAD R226, R3, R5, R226 ;  /* 0x0000000503e27224 */ /* 0x000fe200078e02e2 */
[C---:B-1----:R-:W-:Y:S01]  /*0a10*/  IADD3 R14, R202.reuse, 0xe, RZ ;  /* 0x0000000eca0e7810 */ /* 0x042fe20007ffe0ff */
[----:B------:R1:W-:Y:S01]  /*0a20*/  STL [R1+0x1b80], R10 ;  /* 0x001b800a01007387 */ /* 0x0003e20000100800 */
[----:B------:R-:W-:Y:S01]  /*0a30*/  IADD3 R17, R202, 0x13, RZ ;  /* 0x00000013ca117810 */ /* 0x000fe20007ffe0ff */
[----:B------:R-:W-:Y:S01]  /*0a40*/  IMAD.HI.U32 R7, R214, R38, RZ ;  /* 0x00000026d6077227 */ /* 0x000fe200078e00ff */
[----:B------:R-:W-:Y:S01]  /*0a50*/  IABS R149, R14 ;  /* 0x0000000e00957213 */ /* 0x000fe20000000000 */
[----:B------:R-:W-:Y:S01]  /*0a60*/  STL [R1+0x1b84], R14 ;  /* 0x001b840e01007387 */ /* 0x000fe20000100800 */
[C---:B--2---:R-:W-:Y:S01]  /*0a70*/  IADD3 R13, R202.reuse, 0x10, RZ ;  /* 0x00000010ca0d7810 */ /* 0x044fe20007ffe0ff */
[----:B------:R-:W-:Y:S01]  /*0a80*/  IMAD.MOV R7, RZ, RZ, -R7 ;  /* 0x000000ffff077224 */ /* 0x000fe200078e0a07 */
[----:B---3--:R-:W-:Y:S01]  /*0a90*/  IADD3 R12, R202, 0xf, RZ ;  /* 0x0000000fca0c7810 */ /* 0x008fe20007ffe0ff */
[----:B------:R-:W-:Y:S01]  /*0aa0*/  IMAD.HI.U32 R2, R214, R149, RZ ;  /* 0x00000095d6027227 */ /* 0x000fe200078e00ff */
[----:B------:R-:W-:-:S02]  /*0ab0*/  IADD3 R8, R202, 0x12, RZ ;  /* 0x00000012ca087810 */ /* 0x000fc40007ffe0ff */
[C---:B-1----:R-:W-:Y:S01]  /*0ac0*/  IADD3 R10, R202.reuse, 0x11, RZ ;  /* 0x00000011ca0a7810 */ /* 0x042fe20007ffe0ff */
[----:B------:R-:W-:Y:S01]  /*0ad0*/  IMAD.MOV R2, RZ, RZ, -R2 ;  /* 0x000000ffff027224 */ /* 0x000fe200078e0a02 */
[----:B------:R-:W-:Y:S01]  /*0ae0*/  IABS R44, R17 ;  /* 0x00000011002c7213 */ /* 0x000fe20000000000 */
[----:B------:R-:W-:Y:S01]  /*0af0*/  STL [R1+0x1b88], R12 ;  /* 0x001b880c01007387 */ /* 0x000fe20000100800 */
[----:B------:R-:W-:Y:S01]  /*0b00*/  IADD3 R16, R202, 0x14, RZ ;  /* 0x00000014ca107810 */ /* 0x000fe20007ffe0ff */
[C---:B------:R-:W-:Y:S01]  /*0b10*/  IMAD R149, R3.reuse, R2, R149 ;  /* 0x0000000203957224 */ /* 0x040fe200078e0295 */
[----:B------:R-:W-:Y:S01]  /*0b20*/  IABS R225, R8 ;  /* 0x0000000800e17213 */ /* 0x000fe20000000000 */
[----:B------:R1:W-:Y:S01]  /*0b30*/  STL [R1+0x1b8c], R13 ;  /* 0x001b8c0d01007387 */ /* 0x0003e20000100800 */
[----:B------:R-:W-:Y:S01]  /*0b40*/  IMAD.HI.U32 R2, R214, R44, RZ ;  /* 0x0000002cd6027227 */ /* 0x000fe200078e00ff */
[----:B------:R-:W-:Y:S02]  /*0b50*/  IABS R163, R13 ;  /* 0x0000000d00a37213 */ /* 0x000fe40000000000 */
[----:B------:R2:W-:Y:S01]  /*0b60*/  STL [R1+0x1b90], R10 ;  /* 0x001b900a01007387 */ /* 0x0005e20000100800 */
[----:B------:R-:W-:Y:S01]  /*0b70*/  IABS R165, R16 ;  /* 0x0000001000a57213 */ /* 0x000fe20000000000 */
[----:B------:R-:W-:Y:S01]  /*0b80*/  IMAD R38, R3, R7, R38 ;  /* 0x0000000703267224 */ /* 0x000fe200078e0226 */
[----:B------:R-:W-:Y:S01]  /*0b90*/  IADD3 R15, R202, 0x15, RZ ;  /* 0x00000015ca0f7810 */ /* 0x000fe20007ffe0ff */
[----:B------:R-:W-:Y:S01]  /*0ba0*/  STL [R1+0x1b94], R8 ;  /* 0x001b940801007387 */ /* 0x000fe20000100800 */
[----:B------:R-:W-:Y:S01]  /*0bb0*/  IMAD.HI.U32 R7, R214, R225, RZ ;  /* 0x000000e1d6077227 */ /* 0x000fe200078e00ff */
[----:B-1----:R-:W-:-:S02]  /*0bc0*/  IADD3 R13, R202, 0x17, RZ ;  /* 0x00000017ca0d7810 */ /* 0x002fc40007ffe0ff */
[----:B------:R-:W-:Y:S01]  /*0bd0*/  STL [R1+0x1b98], R17 ;  /* 0x001b981101007387 */ /* 0x000fe20000100800 */
[----:B------:R-:W-:Y:S01]  /*0be0*/  IMAD.HI.U32 R5, R214, R36, RZ ;  /* 0x00000024d6057227 */ /* 0x000fe200078e00ff */
[----:B------:R-:W-:Y:S02]  /*0bf0*/  IADD3 R14, R202, 0x16, RZ ;  /* 0x00000016ca0e7810 */ /* 0x000fe40007ffe0ff */
[----:B------:R1:W-:Y:S01]  /*0c00*/  STL [R1+0x1b9c], R16 ;  /* 0x001b9c1001007387 */ /* 0x0003e20000100800 */
[----:B------:R-:W-:Y:S01]  /*0c10*/  IADD3 R2, -R2, RZ, RZ ;  /* 0x000000ff02027210 */ /* 0x000fe20007ffe1ff */
[----:B------:R-:W-:Y:S01]  /*0c20*/  IMAD.HI.U32 R6, R214, R157, RZ ;  /* 0x0000009dd6067227 */ /* 0x000fe200078e00ff */
[----:B------:R-:W-:Y:S01]  /*0c30*/  IABS R48, R13 ;  /* 0x0000000d00307213 */ /* 0x000fe20000000000 */
[----:B------:R3:W-:Y:S01]  /*0c40*/  STL [R1+0x1ba0], R15 ;  /* 0x001ba00f01007387 */ /* 0x0007e20000100800 */
[----:B------:R-:W-:Y:S01]  /*0c50*/  IABS R42, R10 ;  /* 0x0000000a002a7213 */ /* 0x000fe20000000000 */
[----:B--2---:R-:W-:Y:S01]  /*0c60*/  IMAD.MOV R10, RZ, RZ, -R7 ;  /* 0x000000ffff0a7224 */ /* 0x004fe200078e0a07 */
[----:B------:R-:W-:Y:S01]  /*0c70*/  IABS R47, R15 ;  /* 0x0000000f002f7213 */ /* 0x000fe20000000000 */
[----:B------:R2:W-:Y:S01]  /*0c80*/  STL [R1+0x1ba4], R14 ;  /* 0x001ba40e01007387 */ /* 0x0005e20000100800 */
[----:B------:R-:W-:Y:S01]  /*0c90*/  IADD3 R5, -R5, RZ, RZ ;  /* 0x000000ff05057210 */ /* 0x000fe20007ffe1ff */
[C---:B------:R-:W-:Y:S01]  /*0ca0*/  IMAD R44, R3.reuse, R2, R44 ;  /* 0x00000002032c7224 */ /* 0x040fe200078e022c */
[----:B-1----:R-:W-:Y:S01]  /*0cb0*/  IADD3 R16, R202, 0x18, RZ ;  /* 0x00000018ca107810 */ /* 0x002fe20007ffe0ff */
[----:B------:R1:W-:Y:S01]  /*0cc0*/  STL [R1+0x1ba8], R13 ;  /* 0x001ba80d01007387 */ /* 0x0003e20000100800 */
[----:B------:R-:W-:Y:S01]  /*0cd0*/  IABS R52, R14 ;  /* 0x0000000e00347213 */ /* 0x000fe20000000000 */
[----:B------:R-:W-:Y:S01]  /*0ce0*/  IMAD.HI.U32 R7, R214, R48, RZ ;  /* 0x00000030d6077227 */ /* 0x000fe200078e00ff */
[----:B------:R-:W-:Y:S01]  /*0cf0*/  IABS R167, R16 ;  /* 0x0000001000a77213 */ /* 0x000fe20000000000 */
[----:B------:R4:W-:Y:S01]  /*0d00*/  STL [R1+0x1bac], R16 ;  /* 0x001bac1001007387 */ /* 0x0009e20000100800 */
[C---:B---3--:R-:W-:Y:S01]  /*0d10*/  IADD3 R15, R202.reuse, 0x19, RZ ;  /* 0x00000019ca0f7810 */ /* 0x048fe20007ffe0ff */
[C---:B------:R-:W-:Y:S01]  /*0d20*/  IMAD R225, R3.reuse, R10, R225 ;  /* 0x0000000a03e17224 */ /* 0x040fe200078e02e1 */
[----:B--2---:R-:W-:Y:S01]  /*0d30*/  IADD3 R14, R202, 0x1a, RZ ;  /* 0x0000001aca0e7810 */ /* 0x004fe20007ffe0ff */
[----:B------:R-:W-:Y:S01]  /*0d40*/  IMAD.HI.U32 R2, R214, R167, RZ ;  /* 0x000000a7d6027227 */ /* 0x000fe200078e00ff */
[C---:B------:R-:W-:Y:S01]  /*0d50*/  IADD3 R17, R202.reuse, 0x1d, RZ ;  /* 0x0000001dca117810 */ /* 0x040fe20007ffe0ff */
[----:B------:R2:W-:Y:S01]  /*0d60*/  STL [R1+0x1bb0], R15 ;  /* 0x001bb00f01007387 */ /* 0x0005e20000100800 */
[C---:B-1----:R-:W-:Y:S01]  /*0d70*/  IADD3 R13, R202.reuse, 0x1b, RZ ;  /* 0x0000001bca0d7810 */ /* 0x042fe20007ffe0ff */
[----:B------:R-:W-:Y:S01]  /*0d80*/  IMAD R36, R3, R5, R36 ;  /* 0x0000000503247224 */ /* 0x000fe200078e0224 */
[----:B------:R-:W-:Y:S01]  /*0d90*/  IADD3 R10, R202, 0x1c, RZ ;  /* 0x0000001cca0a7810 */ /* 0x000fe20007ffe0ff */
[----:B------:R-:W-:Y:S01]  /*0da0*/  IMAD.MOV R2, RZ, RZ, -R2 ;  /* 0x000000ffff027224 */ /* 0x000fe200078e0a02 */
[----:B------:R-:W-:Y:S01]  /*0db0*/  IABS R54, R17 ;  /* 0x0000001100367213 */ /* 0x000fe20000000000 */
[----:B------:R-:W-:Y:S01]  /*0dc0*/  IMAD.HI.U32 R5, R214, R163, RZ ;  /* 0x000000a3d6057227 */ /* 0x000fe200078e00ff */
[----:B------:R-:W-:Y:S01]  /*0dd0*/  IADD3 R7, -R7, RZ, RZ ;  /* 0x000000ff07077210 */ /* 0x000fe20007ffe1ff */
[----:B------:R1:W-:Y:S01]  /*0de0*/  STL [R1+0x1bb4], R14 ;  /* 0x001bb40e01007387 */ /* 0x0003e20000100800 */
[----:B------:R-:W-:Y:S01]  /*0df0*/  IABS R169, R10 ;  /* 0x0000000a00a97213 */ /* 0x000fe20000000000 */
[C---:B------:R-:W-:Y:S01]  /*0e00*/  IMAD R167, R3.reuse, R2, R167 ;  /* 0x0000000203a77224 */ /* 0x040fe200078e02a7 */
[----:B------:R-:W-:Y:S01]  /*0e10*/  IABS R50, R15 ;  /* 0x0000000f00327213 */ /* 0x000fe20000000000 */
[----:B------:R3:W-:Y:S01]  /*0e20*/  STL [R1+0x1bb8], R13 ;  /* 0x001bb80d01007387 */ /* 0x0007e20000100800 */
[C---:B----4-:R-:W-:Y:S01]  /*0e30*/  IADD3 R16, R202.reuse, 0x1e, RZ ;  /* 0x0000001eca107810 */ /* 0x050fe20007ffe0ff */
[----:B------:R-:W-:Y:S01]  /*0e40*/  IMAD.MOV R8, RZ, RZ, -R5 ;  /* 0x000000ffff087224 */ /* 0x000fe200078e0a05 */
[----:B------:R-:W-:Y:S01]  /*0e50*/  IABS R227, R14 ;  /* 0x0000000e00e37213 */ /* 0x000fe20000000000 */
[----:B------:R-:W-:Y:S01]  /*0e60*/  STL [R1+0x1bbc], R10 ;  /* 0x001bbc0a01007387 */ /* 0x000fe20000100800 */
[----:B--2---:R-:W-:Y:S01]  /*0e70*/  IADD3 R15, R202, 0x1f, RZ ;  /* 0x0000001fca0f7810 */ /* 0x004fe20007ffe0ff */
[----:B------:R-:W-:Y:S01]  /*0e80*/  IMAD.HI.U32 R2, R214, R54, RZ ;  /* 0x00000036d6027227 */ /* 0x000fe200078e00ff */
[----:B------:R-:W-:Y:S01]  /*0e90*/  IABS R244, R13 ;  /* 0x0000000d00f47213 */ /* 0x000fe20000000000 */
[----:B------:R2:W-:Y:S01]  /*0ea0*/  STL [R1+0x1bc0], R17 ;  /* 0x001bc01101007387 */ /* 0x0005e20000100800 */
[----:B-1----:R-:W-:Y:S01]  /*0eb0*/  IADD3 R14, R202, 0x20, RZ ;  /* 0x00000020ca0e7810 */ /* 0x002fe20007ffe0ff */
[----:B------:R-:W-:Y:S01]  /*0ec0*/  IMAD.HI.U32 R5, R214, R47, RZ ;  /* 0x0000002fd6057227 */ /* 0x000fe200078e00ff */
[----:B---3--:R-:W-:Y:S01]  /*0ed0*/  IADD3 R13, R202, 0x21, RZ ;  /* 0x00000021ca0d7810 */ /* 0x008fe20007ffe0ff */
[----:B------:R1:W-:Y:S01]  /*0ee0*/  STL [R1+0x1bc4], R16 ;  /* 0x001bc41001007387 */ /* 0x0003e20000100800 */
[----:B------:R-:W-:Y:S01]  /*0ef0*/  IABS R56, R15 ;  /* 0x0000000f00387213 */ /* 0x000fe20000000000 */
[----:B------:R-:W-:Y:S01]  /*0f00*/  IMAD R48, R3, R7, R48 ;  /* 0x0000000703307224 */ /* 0x000fe200078e0230 */
[----:B------:R-:W-:Y:S01]  /*0f10*/  IABS R40, R16 ;  /* 0x0000001000287213 */ /* 0x000fe20000000000 */
[----:B------:R-:W-:Y:S01]  /*0f20*/  IMAD.HI.U32 R7, R214, R169, RZ ;  /* 0x000000a9d6077227 */ /* 0x000fe200078e00ff */
[----:B------:R3:W-:Y:S01]  /*0f30*/  STL [R1+0x1bc8], R15 ;  /* 0x001bc80f01007387 */ /* 0x0007e20000100800 */
[----:B--2---:R-:W-:-:S02]  /*0f40*/  IADD3 R17, R202, 0x22, RZ ;  /* 0x00000022ca117810 */ /* 0x004fc40007ffe0ff */
[C---:B------:R-:W-:Y:S01]  /*0f50*/  IMAD R163, R3.reuse, R8, R163 ;  /* 0x0000000803a37224 */ /* 0x040fe200078e02a3 */
[----:B------:R-:W-:Y:S01]  /*0f60*/  STL [R1+0x1bcc], R14 ;  /* 0x001bcc0e01007387 */ /* 0x000fe20000100800 */
[----:B------:R-:W-:Y:S01]  /*0f70*/  IMAD.MOV R2, RZ, RZ, -R2 ;  /* 0x000000ffff027224 */ /* 0x000fe200078e0a02 */
[----:B------:R-:W-:Y:S01]  /*0f80*/  IABS R228, R17 ;  /* 0x0000001100e47213 */ /* 0x000fe20000000000 */
[----:B------:R-:W-:Y:S01]  /*0f90*/  IMAD.MOV R8, RZ, RZ, -R5 ;  /* 0x000000ffff087224 */ /* 0x000fe200078e0a05 */
[----:B------:R2:W-:Y:S01]  /*0fa0*/  STL [R1+0x1bd0], R13 ;  /* 0x001bd00d01007387 */ /* 0x0005e20000100800 */
[----:B------:R-:W-:Y:S01]  /*0fb0*/  IMAD.HI.U32 R5, R214, R227, RZ ;  /* 0x000000e3d6057227 */ /* 0x000fe200078e00ff */
[C---:B-1----:R-:W-:Y:S02]  /*0fc0*/  IADD3 R16, R202.reuse, 0x23, RZ ;  /* 0x00000023ca107810 */ /* 0x042fe40007ffe0ff */
[----:B------:R1:W-:Y:S01]  /*0fd0*/  STL [R1+0x1bd4], R17 ;  /* 0x001bd41101007387 */ /* 0x0003e20000100800 */
[----:B------:R-:W-:Y:S01]  /*0fe0*/  IMAD.MOV R10, RZ, RZ, -R7 ;  /* 0x000000ffff0a7224 */ /* 0x000fe200078e0a07 */
[----:B------:R-:W-:Y:S01]  /*0ff0*/  IABS R171, R14 ;  /* 0x0000000e00ab7213 */ /* 0x000fe20000000000 */
[C---:B------:R-:W-:Y:S01]  /*1000*/  IMAD R54, R3.reuse, R2, R54 ;  /* 0x0000000203367224 */ /* 0x040fe200078e0236 */
[----:B---3--:R-:W-:Y:S01]  /*1010*/  IADD3 R15, R202, 0x24, RZ ;  /* 0x00000024ca0f7810 */ /* 0x008fe20007ffe0ff */
[C---:B------:R-:W-:Y:S01]  /*1020*/  IMAD R47, R3.reuse, R8, R47 ;  /* 0x00000008032f7224 */ /* 0x040fe200078e022f */
[----:B--2---:R-:W-:Y:S01]  /*1030*/  IABS R13, R13 ;  /* 0x0000000d000d7213 */ /* 0x004fe20000000000 */
[----:B------:R-:W-:Y:S01]  /*1040*/  IMAD.HI.U32 R2, R214, R228, RZ ;  /* 0x000000e4d6027227 */ /* 0x000fe200078e00ff */
[C---:B------:R-:W-:Y:S01]  /*1050*/  IADD3 R14, R202.reuse, 0x25, RZ ;  /* 0x00000025ca0e7810 */ /* 0x040fe20007ffe0ff */
[----:B------:R2:W-:Y:S01]  /*1060*/  STL [R1+0x1bd8], R16 ;  /* 0x001bd81001007387 */ /* 0x0005e20000100800 */
[C---:B-1----:R-:W-:Y:S01]  /*1070*/  IADD3 R17, R202.reuse, 0x27, RZ ;  /* 0x00000027ca117810 */ /* 0x042fe20007ffe0ff */
[----:B------:R-:W-:Y:S01]  /*1080*/  IMAD.MOV R8, RZ, RZ, -R5 ;  /* 0x000000ffff087224 */ /* 0x000fe200078e0a05 */
[----:B------:R-:W-:Y:S01]  /*1090*/  IABS R60, R16 ;  /* 0x00000010003c7213 */ /* 0x000fe20000000000 */
[----:B------:R-:W-:Y:S01]  /*10a0*/  IMAD R169, R3, R10, R169 ;  /* 0x0000000a03a97224 */ /* 0x000fe200078e02a9 */
[----:B------:R-:W-:Y:S01]  /*10b0*/  IADD3 R10, R202, 0x26, RZ ;  /* 0x00000026ca0a7810 */ /* 0x000fe20007ffe0ff */
[----:B------:R-:W-:Y:S01]  /*10c0*/  IMAD.HI.U32 R5, R214, R56, RZ ;  /* 0x00000038d6057227 */ /* 0x000fe200078e00ff */
[----:B------:R-:W-:Y:S01]  /*10d0*/  IABS R175, R17 ;  /* 0x0000001100af7213 */ /* 0x000fe20000000000 */
[----:B------:R1:W-:Y:S01]  /*10e0*/  STL [R1+0x1bdc], R15 ;  /* 0x001bdc0f01007387 */ /* 0x0003e20000100800 */
[----:B------:R-:W-:Y:S01]  /*10f0*/  IABS R190, R10 ;  /* 0x0000000a00be7213 */ /* 0x000fe20000000000 */
[----:B------:R-:W-:Y:S01]  /*1100*/  IMAD.MOV R2, RZ, RZ, -R2 ;  /* 0x000000ffff027224 */ /* 0x000fe200078e0a02 */
[----:B--2---:R-:W-:Y:S01]  /*1110*/  IADD3 R16, R202, 0x28, RZ ;  /* 0x00000028ca107810 */ /* 0x004fe20007ffe0ff */
[C---:B------:R-:W-:Y:S01]  /*1120*/  IMAD.HI.U32 R7, R214.reuse, R13, RZ ;  /* 0x0000000dd6077227 */ /* 0x040fe200078e00ff */
[----:B------:R-:W-:Y:S01]  /*1130*/  IADD3 R5, -R5, RZ, RZ ;  /* 0x000000ff05057210 */ /* 0x000fe20007ffe1ff */
[----:B------:R-:W-:Y:S01]  /*1140*/  STL [R1+0x1be0], R14 ;  /* 0x001be00e01007387 */ /* 0x000fe20000100800 */
[----:B------:R-:W-:Y:S01]  /*1150*/  IABS R173, R15 ;  /* 0x0000000f00ad7213 */ /* 0x000fe20000000000 */
[C---:B------:R-:W-:Y:S01]  /*1160*/  IMAD R228, R3.reuse, R2, R228 ;  /* 0x0000000203e47224 */ /* 0x040fe200078e02e4 */
[----:B------:R-:W-:Y:S01]  /*1170*/  IABS R70, R16 ;  /* 0x0000001000467213 */ /* 0x000fe20000000000 */
[----:B------:R2:W-:Y:S01]  /*1180*/  STL [R1+0x1be4], R10 ;  /* 0x001be40a01007387 */ /* 0x0005e20000100800 */
[----:B------:R-:W-:Y:S01]  /*1190*/  IMAD R227, R3, R8, R227 ;  /* 0x0000000803e37224 */ /* 0x000fe200078e02e3 */
[----:B------:R-:W-:Y:S01]  /*11a0*/  IABS R62, R14 ;  /* 0x0000000e003e7213 */ /* 0x000fe20000000000 */
[----:B------:R-:W-:Y:S01]  /*11b0*/  IMAD.HI.U32 R2, R214, R175, RZ ;  /* 0x000000afd6027227 */ /* 0x000fe200078e00ff */
[----:B------:R-:W-:Y:S01]  /*11c0*/  STL [R1+0x1be8], R17 ;  /* 0x001be81101007387 */ /* 0x000fe20000100800 */
[----:B-1----:R-:W-:-:S02]  /*11d0*/  IADD3 R15, R202, 0x29, RZ ;  /* 0x00000029ca0f7810 */ /* 0x002fc40007ffe0ff */
[----:B------:R-:W-:Y:S01]  /*11e0*/  IMAD.MOV R8, RZ, RZ, -R7 ;  /* 0x000000ffff087224 */ /* 0x000fe200078e0a07 */
[----:B------:R1:W-:Y:S01]  /*11f0*/  STL [R1+0x1bf0], R16 ;  /* 0x001bf01001007387 */ /* 0x0003e20000100800 */
[----:B------:R-:W-:Y:S01]  /*1200*/  IMAD.HI.U32 R7, R214, R190, RZ ;  /* 0x000000bed6077227 */ /* 0x000fe200078e00ff */
[C---:B--2---:R-:W-:Y:S02]  /*1210*/  IADD3 R10, R202.reuse, 0x2b, RZ ;  /* 0x0000002bca0a7810 */ /* 0x044fe40007ffe0ff */
[----:B------:R-:W-:Y:S01]  /*1220*/  IADD3 R14, R202, 0x2a, RZ ;  /* 0x0000002aca0e7810 */ /* 0x000fe20007ffe0ff */
[C---:B------:R-:W-:Y:S01]  /*1230*/  IMAD R56, R3.reuse, R5, R56 ;  /* 0x0000000503387224 */ /* 0x040fe200078e0238 */
[----:B------:R-:W-:Y:S01]  /*1240*/  IADD3 R2, -R2, RZ, RZ ;  /* 0x000000ff02027210 */ /* 0x000fe20007ffe1ff */
[----:B------:R-:W-:Y:S01]  /*1250*/  IMAD.HI.U32 R5, R214, R173, RZ ;  /* 0x000000add6057227 */ /* 0x000fe200078e00ff */
[----:B------:R-:W-:Y:S01]  /*1260*/  IABS R68, R10 ;  /* 0x0000000a00447213 */ /* 0x000fe20000000000 */
[----:B------:R2:W-:Y:S01]  /*1270*/  STL [R1+0x1bf4], R15 ;  /* 0x001bf40f01007387 */ /* 0x0005e20000100800 */
[C---:B-1----:R-:W-:Y:S01]  /*1280*/  IADD3 R16, R202.reuse, 0x2c, RZ ;  /* 0x0000002cca107810 */ /* 0x042fe20007ffe0ff */
[----:B------:R-:W-:Y:S01]  /*1290*/  IMAD.MOV R7, RZ, RZ, -R7 ;  /* 0x000000ffff077224 */ /* 0x000fe200078e0a07 */
[----:B------:R-:W-:Y:S01]  /*12a0*/  IABS R66, R15 ;  /* 0x0000000f00427213 */ /* 0x000fe20000000000 */
[C---:B------:R-:W-:Y:S01]  /*12b0*/  IMAD R13, R3.reuse, R8, R13 ;  /* 0x00000008030d7224 */ /* 0x040fe200078e020d */
[----:B------:R-:W-:Y:S01]  /*12c0*/  IABS R177, R16 ;  /* 0x0000001000b17213 */ /* 0x000fe20000000000 */
[----:B------:R-:W-:Y:S01]  /*12d0*/  IMAD.MOV R8, RZ, RZ, -R5 ;  /* 0x000000ffff087224 */ /* 0x000fe200078e0a05 */
[----:B------:R1:W-:Y:S01]  /*12e0*/  STL [R1+0x1bfc], R14 ;  /* 0x001bfc0e01007387 */ /* 0x0003e20000100800 */
[C---:B------:R-:W-:Y:S01]  /*12f0*/  IMAD R190, R3.reuse, R7, R190 ;  /* 0x0000000703be7224 */ /* 0x040fe200078e02be */
[----:B------:R-:W-:Y:S01]  /*1300*/  IABS R229, R14 ;  /* 0x0000000e00e57213 */ /* 0x000fe20000000000 */
[----:B------:R-:W-:Y:S01]  /*1310*/  IMAD R175, R3, R2, R175 ;  /* 0x0000000203af7224 */ /* 0x000fe200078e02af */
[----:B--2---:R-:W-:Y:S01]  /*1320*/  IADD3 R15, R202, 0x2d, RZ ;  /* 0x0000002dca0f7810 */ /* 0x004fe20007ffe0ff */
[----:B------:R2:W-:Y:S01]  /*1330*/  STL [R1+0x1c00], R10 ;  /* 0x001c000a01007387 */ /* 0x0005e20000100800 */
[----:B------:R-:W-:Y:S01]  /*1340*/  IMAD.HI.U32 R7, R214, R68, RZ ;  /* 0x00000044d6077227 */ /* 0x000fe200078e00ff */
[----:B------:R-:W-:-:S02]  /*1350*/  IADD3 R17, R202, 0x31, RZ ;  /* 0x00000031ca117810 */ /* 0x000fc40007ffe0ff */
[----:B------:R3:W-:Y:S01]  /*1360*/  STL [R1+0x1c04], R16 ;  /* 0x001c041001007387 */ /* 0x0007e20000100800 */
[----:B-1----:R-:W-:Y:S01]  /*1370*/  IADD3 R14, R202, 0x2e, RZ ;  /* 0x0000002eca0e7810 */ /* 0x002fe20007ffe0ff */
[----:B------:R-:W-:Y:S01]  /*1380*/  IMAD.HI.U32 R2, R214, R177, RZ ;  /* 0x000000b1d6027227 */ /* 0x000fe200078e00ff */
[----:B------:R-:W-:Y:S01]  /*1390*/  IABS R74, R17 ;  /* 0x00000011004a7213 */ /* 0x000fe20000000000 */
[----:B------:R-:W-:Y:S01]  /*13a0*/  STL [R1+0x1c08], R15 ;  /* 0x001c080f01007387 */ /* 0x000fe20000100800 */
[----:B------:R-:W-:Y:S01]  /*13b0*/  IADD3 R7, -R7, RZ, RZ ;  /* 0x000000ff07077210 */ /* 0x000fe20007ffe1ff */
[C---:B------:R-:W-:Y:S01]  /*13c0*/  IMAD R173, R3.reuse, R8, R173 ;  /* 0x0000000803ad7224 */ /* 0x040fe200078e02ad */
[C---:B--2---:R-:W-:Y:S01]  /*13d0*/  IADD3 R10, R202.reuse, 0x2f, RZ ;  /* 0x0000002fca0a7810 */ /* 0x044fe20007ffe0ff */
[----:B------:R-:W-:Y:S01]  /*13e0*/  IMAD.MOV R2, RZ, RZ, -R2 ;  /* 0x000000ffff027224 */ /* 0x000fe200078e0a02 */
[----:B------:R-:W-:Y:S01]  /*13f0*/  IADD3 R8, R202, 0x30, RZ ;  /* 0x00000030ca087810 */ /* 0x000fe20007ffe0ff */
[----:B------:R1:W-:Y:S01]  /*1400*/  STL [R1+0x1c0c], R14 ;  /* 0x001c0c0e01007387 */ /* 0x0003e20000100800 */
[C---:B------:R-:W-:Y:S01]  /*1410*/  IMAD R68, R3.reuse, R7, R68 ;  /* 0x0000000703447224 */ /* 0x040fe200078e0244 */
[----:B------:R-:W-:Y:S01]  /*1420*/  IABS R58, R14 ;  /* 0x0000000e003a7213 */ /* 0x000fe20000000000 */
[C---:B------:R-:W-:Y:S01]  /*1430*/  IMAD R177, R3.reuse, R2, R177 ;  /* 0x0000000203b17224 */ /* 0x040fe200078e02b1 */
[----:B------:R2:W-:Y:S01]  /*1440*/  STL [R1+0x1c14], R10 ;  /* 0x001c140a01007387 */ /* 0x0005e20000100800 */
[----:B------:R-:W-:Y:S01]  /*1450*/  IABS R179, R8 ;  /* 0x0000000800b37213 */ /* 0x000fe20000000000 */
[----:B------:R-:W-:Y:S01]  /*1460*/  IMAD.HI.U32 R2, R214, R74, RZ ;  /* 0x0000004ad6027227 */ /* 0x000fe200078e00ff */
[----:B---3--:R-:W-:Y:S01]  /*1470*/  IADD3 R16, R202, 0x32, RZ ;  /* 0x00000032ca107810 */ /* 0x008fe20007ffe0ff */
[----:B------:R-:W-:Y:S01]  /*1480*/  STL [R1+0x1c18], R8 ;  /* 0x001c180801007387 */ /* 0x000fe20000100800 */
[----:B------:R-:W-:Y:S01]  /*1490*/  IABS R245, R15 ;  /* 0x0000000f00f57213 */ /* 0x000fe20000000000 */
[----:B------:R-:W-:Y:S01]  /*14a0*/  IMAD.HI.U32 R5, R214, R66, RZ ;  /* 0x00000042d6057227 */ /* 0x000fe200078e00ff */
[----:B-1----:R-:W-:Y:S01]  /*14b0*/  IADD3 R14, R202, 0x33, RZ ;  /* 0x00000033ca0e7810 */ /* 0x002fe20007ffe0ff */
[----:B------:R1:W-:Y:S01]  /*14c0*/  STL [R1+0x1c20], R17 ;  /* 0x001c201101007387 */ /* 0x0003e20000100800 */
[----:B------:R-:W-:Y:S01]  /*14d0*/  IABS R72, R10 ;  /* 0x0000000a00487213 */ /* 0x000fe20000000000 */
[----:B------:R-:W-:Y:S01]  /*14e0*/  IMAD.HI.U32 R7, R214, R179, RZ ;  /* 0x000000b3d6077227 */ /* 0x000fe200078e00ff */
[C---:B------:R-:W-:Y:S01]  /*14f0*/  IADD3 R15, R202.reuse, 0x34, RZ ;  /* 0x00000034ca0f7810 */ /* 0x040fe20007ffe0ff */
[----:B------:R3:W-:Y:S01]  /*1500*/  STL [R1+0x1c24], R16 ;  /* 0x001c241001007387 */ /* 0x0007e20000100800 */
[C---:B--2---:R-:W-:Y:S01]  /*1510*/  IADD3 R10, R202.reuse, 0x35, RZ ;  /* 0x00000035ca0a7810 */ /* 0x044fe20007ffe0ff */
[----:B------:R-:W-:Y:S01]  /*1520*/  IMAD.MOV R2, RZ, RZ, -R2 ;  /* 0x000000ffff027224 */ /* 0x000fe200078e0a02 */
[----:B------:R-:W-:Y:S01]  /*1530*/  IABS R230, R16 ;  /* 0x0000001000e67213 */ /* 0x000fe20000000000 */
[----:B------:R-:W-:Y:S01]  /*1540*/  IMAD.MOV R5, RZ, RZ, -R5 ;  /* 0x000000ffff057224 */ /* 0x000fe200078e0a05 */
[----:B------:R-:W-:Y:S01]  /*1550*/  STL [R1+0x1c28], R14 ;  /* 0x001c280e01007387 */ /* 0x000fe20000100800 */
[C---:B-1----:R-:W-:Y:S01]  /*1560*/  IADD3 R17, R202.reuse, 0x36, RZ ;  /* 0x00000036ca117810 */ /* 0x042fe20007ffe0ff */
[----:B------:R-:W-:Y:S01]  /*1570*/  IMAD.MOV R8, RZ, RZ, -R7 ;  /* 0x000000ffff087224 */ /* 0x000fe200078e0a07 */
[----:B------:R-:W-:Y:S01]  /*1580*/  IABS R181, R15 ;  /* 0x0000000f00b57213 */ /* 0x000fe20000000000 */
[----:B------:R1:W-:Y:S01]  /*1590*/  STL [R1+0x1c30], R15 ;  /* 0x001c300f01007387 */ /* 0x0003e20000100800 */
[----:B------:R-:W-:Y:S01]  /*15a0*/  IABS R83, R17 ;  /* 0x0000001100537213 */ /* 0x000fe20000000000 */
[C---:B------:R-:W-:Y:S01]  /*15b0*/  IMAD R74, R3.reuse, R2, R74 ;  /* 0x00000002034a7224 */ /* 0x040fe200078e024a */
[----:B---3--:R-:W-:Y:S01]  /*15c0*/  IADD3 R16, R202, 0x37, RZ ;  /* 0x00000037ca107810 */ /* 0x008fe20007ffe0ff */
[----:B------:R2:W-:Y:S01]  /*15d0*/  STL [R1+0x1c34], R10 ;  /* 0x001c340a01007387 */ /* 0x0005e20000100800 */
[----:B------:R-:W-:Y:S01]  /*15e0*/  IABS R78, R10 ;  /* 0x0000000a004e7213 */ /* 0x000fe20000000000 */
[----:B------:R-:W-:Y:S01]  /*15f0*/  IMAD.HI.U32 R2, R214, R83, RZ ;  /* 0x00000053d6027227 */ /* 0x000fe200078e00ff */
[C---:B------:R-:W-:Y:S01]  /*1600*/  IADD3 R18, R202.reuse, 0x3b, RZ ;  /* 0x0000003bca127810 */ /* 0x040fe20007ffe0ff */
[----:B------:R3:W-:Y:S01]  /*1610*/  STL [R1+0x1c38], R17 ;  /* 0x001c381101007387 */ /* 0x0007e20000100800 */
[----:B------:R-:W-:Y:S01]  /*1620*/  IABS R80, R16 ;  /* 0x0000001000507213 */ /* 0x000fe20000000000 */
[C---:B------:R-:W-:Y:S01]  /*1630*/  IMAD R66, R3.reuse, R5, R66 ;  /* 0x0000000503427224 */ /* 0x040fe200078e0242 */
[C---:B-1----:R-:W-:Y:S01]  /*1640*/  IADD3 R15, R202.reuse, 0x38, RZ ;  /* 0x00000038ca0f7810 */ /* 0x042fe20007ffe0ff */
[C---:B------:R-:W-:Y:S01]  /*1650*/  IMAD R179, R3.reuse, R8, R179 ;  /* 0x0000000803b37224 */ /* 0x040fe200078e02b3 */
[----:B------:R-:W-:Y:S01]  /*1660*/  IADD3 R8, R202, 0x3a, RZ ;  /* 0x0000003aca087810 */ /* 0x000fe20007ffe0ff */
[----:B------:R-:W-:Y:S01]  /*1670*/  IMAD.HI.U32 R5, R214, R58, RZ ;  /* 0x0000003ad6057227 */ /* 0x000fe200078e00ff */
[C---:B--2---:R-:W-:Y:S01]  /*1680*/  IADD3 R10, R202.reuse, 0x39, RZ ;  /* 0x00000039ca0a7810 */ /* 0x044fe20007ffe0ff */
[----:B------:R1:W-:Y:S01]  /*1690*/  STL [R1+0x1c40], R16 ;  /* 0x001c401001007387 */ /* 0x0003e20000100800 */
[----:B------:R-:W-:Y:S01]  /*16a0*/  IABS R84, R18 ;  /* 0x0000001200547213 */ /* 0x000fe20000000000 */
[----:B------:R-:W-:Y:S01]  /*16b0*/  IMAD.MOV R2, RZ, RZ, -R2 ;  /* 0x000000ffff027224 */ /* 0x000fe200078e0a02 */
[----:B---3--:R-:W-:Y:S01]  /*16c0*/  IADD3 R17, R202, 0x3c, RZ ;  /* 0x0000003cca117810 */ /* 0x008fe20007ffe0ff */
[----:B------:R2:W-:Y:S01]  /*16d0*/  STL [R1+0x1c44], R15 ;  /* 0x001c440f01007387 */ /* 0x0005e20000100800 */
[----:B------:R-:W-:Y:S01]  /*16e0*/  IABS R183, R15 ;  /* 0x0000000f00b77213 */ /* 0x000fe20000000000 */
[----:B------:R-:W-:Y:S01]  /*16f0*/  IMAD.MOV R5, RZ, RZ, -R5 ;  /* 0x000000ffff057224 */ /* 0x000fe200078e0a05 */
[----:B------:R-:W-:Y:S01]  /*1700*/  IABS R14, R14 ;  /* 0x0000000e000e7213 */ /* 0x000fe20000000000 */
[----:B------:R3:W-:Y:S01]  /*1710*/  STL [R1+0x1c4c], R10 ;  /* 0x001c4c0a01007387 */ /* 0x0007e20000100800 */
[----:B------:R-:W-:Y:S01]  /*1720*/  IABS R231, R10 ;  /* 0x0000000a00e77213 */ /* 0x000fe20000000000 */
[----:B------:R-:W-:Y:S01]  /*1730*/  IMAD.HI.U32 R7, R214, R78, RZ ;  /* 0x0000004ed6077227 */ /* 0x000fe200078e00ff */
[C---:B-1----:R-:W-:Y:S01]  /*1740*/  IADD3 R16, R202.reuse, 0x3d, RZ ;  /* 0x0000003dca107810 */ /* 0x042fe20007ffe0ff */
[----:B------:R-:W-:Y:S01]  /*1750*/  STL [R1+0x1c50], R8 ;  /* 0x001c500801007387 */ /* 0x000fe20000100800 */
[----:B------:R-:W-:Y:S01]  /*1760*/  IABS R185, R17 ;  /* 0x0000001100b97213 */ /* 0x000fe20000000000 */
[----:B------:R-:W-:Y:S01]  /*1770*/  IMAD R83, R3, R2, R83 ;  /* 0x0000000203537224 */ /* 0x000fe200078e0253 */
[----:B--2---:R-:W-:Y:S01]  /*1780*/  IADD3 R15, R202, 0x3e, RZ ;  /* 0x0000003eca0f7810 */ /* 0x004fe20007ffe0ff */
[----:B------:R1:W-:Y:S01]  /*1790*/  STL [R1+0x1c54], R18 ;  /* 0x001c541201007387 */ /* 0x0003e20000100800 */
[----:B------:R-:W-:Y:S01]  /*17a0*/  IMAD.HI.U32 R2, R214, R84, RZ ;  /* 0x00000054d6027227 */ /* 0x000fe200078e00ff */
[----:B---3--:R-:W-:-:S02]  /*17b0*/  IADD3 R10, R202, 0x3f, RZ ;  /* 0x0000003fca0a7810 */ /* 0x008fc40007ffe0ff */
[----:B------:R2:W-:Y:S01]  /*17c0*/  STL [R1+0x1c58], R17 ;  /* 0x001c581101007387 */ /* 0x0005e20000100800 */
[C---:B------:R-:W-:Y:S01]  /*17d0*/  IMAD R58, R3.reuse, R5, R58 ;  /* 0x00000005033a7224 */ /* 0x040fe200078e023a */
[----:B------:R-:W-:Y:S01]  /*17e0*/  IABS R86, R16 ;  /* 0x0000001000567213 */ /* 0x000fe20000000000 */
[----:B------:R-:W-:Y:S01]  /*17f0*/  IMAD.HI.U32 R5, R214, R14, RZ ;  /* 0x0000000ed6057227 */ /* 0x000fe200078e00ff */
[----:B------:R3:W-:Y:S01]  /*1800*/  STL [R1+0x1c5c], R16 ;  /* 0x001c5c1001007387 */ /* 0x0007e20000100800 */
[----:B------:R-:W-:Y:S02]  /*1810*/  IABS R76, R15 ;  /* 0x0000000f004c7213 */ /* 0x000fe40000000000 */
[C---:B-1----:R-:W-:Y:S01]  /*1820*/  IADD3 R18, R202.reuse, 0x40, RZ ;  /* 0x00000040ca127810 */ /* 0x042fe20007ffe0ff */
[----:B------:R1:W-:Y:S01]  /*1830*/  STL [R1+0x1c64], R15 ;  /* 0x001c640f01007387 */ /* 0x0003e20000100800 */
[----:B------:R-:W-:Y:S01]  /*1840*/  IMAD.MOV R7, RZ, RZ, -R7 ;  /* 0x000000ffff077224 */ /* 0x000fe200078e0a07 */
[----:B--2---:R-:W-:Y:S01]  /*1850*/  IADD3 R17, R202, 0x41, RZ ;  /* 0x00000041ca117810 */ /* 0x004fe20007ffe0ff */
[----:B------:R-:W-:Y:S01]  /*1860*/  IMAD.HI.U32 R4, R214, R30, RZ ;  /* 0x0000001ed6047227 */ /* 0x000fe200078e00ff */
[----:B------:R-:W-:Y:S01]  /*1870*/  IABS R88, R8 ;  /* 0x0000000800587213 */ /* 0x000fe20000000000 */
[----:B------:R2:W-:Y:S01]  /*1880*/  STL [R1+0x1c68], R10 ;  /* 0x001c680a01007387 */ /* 0x0005e20000100800 */
[----:B---3--:R-:W-:Y:S01]  /*1890*/  IADD3 R16, R202, 0x42, RZ ;  /* 0x00000042ca107810 */ /* 0x008fe20007ffe0ff */
[----:B------:R-:W-:Y:S01]  /*18a0*/  IMAD R78, R3, R7, R78 ;  /* 0x00000007034e7224 */ /* 0x000fe200078e024e */
[----:B------:R-:W-:Y:S01]  /*18b0*/  IADD3 R2, -R2, RZ, RZ ;  /* 0x000000ff02027210 */ /* 0x000fe20007ffe1ff */
[----:B------:R3:W-:Y:S01]  /*18c0*/  STL [R1+0x1c70], R18 ;  /* 0x001c701201007387 */ /* 0x0007e20000100800 */
[----:B-1----:R-:W-:Y:S01]  /*18d0*/  IADD3 R15, R202, 0x43, RZ ;  /* 0x00000043ca0f7810 */ /* 0x002fe20007ffe0ff */
[----:B------:R-:W-:Y:S01]  /*18e0*/  IMAD.HI.U32 R7, R214, R88, RZ ;  /* 0x00000058d6077227 */ /* 0x000fe200078e00ff */
[----:B------:R-:W-:Y:S01]  /*18f0*/  IABS R187, R18 ;  /* 0x0000001200bb7213 */ /* 0x000fe20000000000 */
[----:B------:R-:W-:Y:S01]  /*1900*/  STL [R1+0x1c74], R17 ;  /* 0x001c741101007387 */ /* 0x000fe20000100800 */
[----:B------:R-:W-:Y:S01]  /*1910*/  IADD3 R5, -R5, RZ, RZ ;  /* 0x000000ff05057210 */ /* 0x000fe20007ffe1ff */
[C---:B------:R-:W-:Y:S01]  /*1920*/  IMAD R84, R3.reuse, R2, R84 ;  /* 0x0000000203547224 */ /* 0x040fe200078e0254 */
[----:B------:R-:W-:Y:S01]  /*1930*/  IABS R247, R10 ;  /* 0x0000000a00f77213 */ /* 0x000fe20000000000 */
[----:B------:R-:W-:Y:S01]  /*1940*/  STL [R1+0x1c78], R16 ;  /* 0x001c781001007387 */ /* 0x000fe20000100800 */
[----:B--2---:R-:W-:Y:S01]  /*1950*/  IADD3 R10, R202, 0x44, RZ ;  /* 0x00000044ca0a7810 */ /* 0x004fe20007ffe0ff */
[----:B------:R-:W-:Y:S01]  /*1960*/  IMAD.HI.U32 R2, R214, R187, RZ ;  /* 0x000000bbd6027227 */ /* 0x000fe200078e00ff */
[----:B------:R-:W-:Y:S01]  /*1970*/  IABS R92, R15 ;  /* 0x0000000f005c7213 */ /* 0x000fe20000000000 */
[----:B------:R1:W-:Y:S01]  /*1980*/  STL [R1+0x1c80], R15 ;  /* 0x001c800f01007387 */ /* 0x0003e20000100800 */
[----:B---3--:R-:W-:Y:S01]  /*1990*/  IADD3 R18, R202, 0x46, RZ ;  /* 0x00000046ca127810 */ /* 0x008fe20007ffe0ff */
[----:B------:R-:W-:Y:S01]  /*19a0*/  IMAD R14, R3, R5, R14 ;  /* 0x00000005030e7224 */ /* 0x000fe200078e020e */
[----:B------:R-:W-:Y:S01]  /*19b0*/  IABS R189, R10 ;  /* 0x0000000a00bd7213 */ /* 0x000fe20000000000 */
[----:B------:R-:W-:Y:S01]  /*19c0*/  IMAD.MOV R7, RZ, RZ, -R7 ;  /* 0x000000ffff077224 */ /* 0x000fe200078e0a07 */
[----:B------:R2:W-:Y:S01]  /*19d0*/  STL [R1+0x1c84], R10 ;  /* 0x001c840a01007387 */ /* 0x0005e20000100800 */
[----:B------:R-:W-:Y:S01]  /*19e0*/  IMAD.HI.U32 R5, R214, R183, RZ ;  /* 0x000000b7d6057227 */ /* 0x000fe200078e00ff */
[----:B------:R-:W-:-:S02]  /*19f0*/  IABS R59, R18 ;  /* 0x00000012003b7213 */ /* 0x000fc40000000000 */
[----:B------:R-:W-:Y:S01]  /*1a00*/  IABS R90, R17 ;  /* 0x00000011005a7213 */ /* 0x000fe20000000000 */
[----:B------:R-:W-:Y:S01]  /*1a10*/  IMAD.MOV R2, RZ, RZ, -R2 ;  /* 0x000000ffff027224 */ /* 0x000fe200078e0a02 */
[C---:B-1----:R-:W-:Y:S01]  /*1a20*/  IADD3 R15, R202.reuse, 0x45, RZ ;  /* 0x00000045ca0f7810 */ /* 0x042fe20007ffe0ff */
[C---:B------:R-:W-:Y:S01]  /*1a30*/  IMAD R88, R3.reuse, R7, R88 ;  /* 0x0000000703587224 */ /* 0x040fe200078e0258 */
[----:B------:R-:W-:Y:S01]  /*1a40*/  IABS R232, R16 ;  /* 0x0000001000e87213 */ /* 0x000fe20000000000 */
[----:B------:R-:W-:Y:S01]  /*1a50*/  IMAD.MOV R8, RZ, RZ, -R5 ;  /* 0x000000ffff087224 */ /* 0x000fe200078e0a05 */
[----:B------:R-:W-:Y:S01]  /*1a60*/  IADD3 R17, R202, 0x47, RZ ;  /* 0x00000047ca117810 */ /* 0x000fe20007ffe0ff */
[----:B------:R1:W-:Y:S01]  /*1a70*/  STL [R1+0x1c8c], R15 ;  /* 0x001c8c0f01007387 */ /* 0x0003e20000100800 */
[----:B------:R-:W-:Y:S01]  /*1a80*/  IMAD.HI.U32 R7, R214, R247, RZ ;  /* 0x000000f7d6077227 */ /* 0x000fe200078e00ff */
[C---:B------:R-:W-:Y:S02]  /*1a90*/  IADD3 R16, R202.reuse, 0x48, RZ ;  /* 0x00000048ca107810 */ /* 0x040fe40007ffe0ff */
[----:B------:R3:W-:Y:S01]  /*1aa0*/  STL [R1+0x1c90], R18 ;  /* 0x001c901201007387 */ /* 0x0007e20000100800 */
[----:B------:R-:W-:Y:S01]  /*1ab0*/  IMAD R187, R3, R2, R187 ;  /* 0x0000000203bb7224 */ /* 0x000fe200078e02bb */
[----:B--2---:R-:W-:Y:S01]  /*1ac0*/  IADD3 R10, R202, 0x49, RZ ;  /* 0x00000049ca0a7810 */ /* 0x004fe20007ffe0ff */
[----:B------:R-:W-:Y:S01]  /*1ad0*/  IMAD.HI.U32 R5, R214, R86, RZ ;  /* 0x00000056d6057227 */ /* 0x000fe200078e00ff */
[----:B------:R2:W-:Y:S01]  /*1ae0*/  STL [R1+0x1c94], R17 ;  /* 0x001c941101007387 */ /* 0x0005e20000100800 */
[----:B------:R-:W-:-:S02]  /*1af0*/  IABS R96, R17 ;  /* 0x0000001100607213 */ /* 0x000fc40000000000 */
[----:B-1----:R-:W-:Y:S01]  /*1b00*/  IABS R15, R15 ;  /* 0x0000000f000f7213 */ /* 0x002fe20000000000 */
[----:B------:R-:W-:Y:S01]  /*1b10*/  IMAD R183, R3, R8, R183 ;  /* 0x0000000803b77224 */ /* 0x000fe200078e02b7 */
[----:B------:R-:W-:Y:S01]  /*1b20*/  IADD3 R8, -R7, RZ, RZ ;  /* 0x000000ff07087210 */ /* 0x000fe20007ffe1ff */
[----:B------:R-:W-:Y:S01]  /*1b30*/  IMAD.MOV R5, RZ, RZ, -R5 ;  /* 0x000000ffff057224 */ /* 0x000fe200078e0a05 */
[----:B---3--:R-:W-:Y:S01]  /*1b40*/  IADD3 R18, R202, 0x4a, RZ ;  /* 0x0000004aca127810 */ /* 0x008fe20007ffe0ff */
[----:B------:R-:W-:Y:S01]  /*1b50*/  IMAD.HI.U32 R2, R214, R15, RZ ;  /* 0x0000000fd6027227 */ /* 0x000fe200078e00ff */
[----:B------:R-:W-:Y:S01]  /*1b60*/  IADD3 R19, R202, 0x4f, RZ ;  /* 0x0000004fca137810 */ /* 0x000fe20007ffe0ff */
[----:B------:R1:W-:Y:S01]  /*1b70*/  STL [R1+0x1c9c], R16 ;  /* 0x001c9c1001007387 */ /* 0x0003e20000100800 */
[----:B------:R-:W-:Y:S01]  /*1b80*/  IABS R234, R18 ;  /* 0x0000001200ea7213 */ /* 0x000fe20000000000 */
[----:B------:R-:W-:Y:S01]  /*1b90*/  IMAD.HI.U32 R7, R214, R189, RZ ;  /* 0x000000bdd6077227 */ /* 0x000fe200078e00ff */
[----:B------:R-:W-:Y:S01]  /*1ba0*/  IABS R191, R16 ;  /* 0x0000001000bf7213 */ /* 0x000fe20000000000 */
[----:B------:R3:W-:Y:S01]  /*1bb0*/  STL [R1+0x1ca0], R10 ;  /* 0x001ca00a01007387 */ /* 0x0007e20000100800 */
[C---:B--2---:R-:W-:Y:S01]  /*1bc0*/  IADD3 R17, R202.reuse, 0x4b, RZ ;  /* 0x0000004bca117810 */ /* 0x044fe20007ffe0ff */
[----:B------:R-:W-:Y:S01]  /*1bd0*/  IMAD.MOV R2, RZ, RZ, -R2 ;  /* 0x000000ffff027224 */ /* 0x000fe200078e0a02 */
[----:B------:R-:W-:Y:S01]  /*1be0*/  IABS R98, R10 ;  /* 0x0000000a00627213 */ /* 0x000fe20000000000 */
[C---:B------:R-:W-:Y:S01]  /*1bf0*/  IMAD R247, R3.reuse, R8, R247 ;  /* 0x0000000803f77224 */ /* 0x040fe200078e02f7 */
[----:B------:R-:W-:Y:S01]  /*1c00*/  IABS R103, R19 ;  /* 0x0000001300677213 */ /* 0x000fe20000000000 */
[C---:B------:R-:W-:Y:S01]  /*1c10*/  IMAD R86, R3.reuse, R5, R86 ;  /* 0x0000000503567224 */ /* 0x040fe200078e0256 */
[C---:B-1----:R-:W-:Y:S01]  /*1c20*/  IADD3 R16, R202.reuse, 0x4c, RZ ;  /* 0x0000004cca107810 */ /* 0x042fe20007ffe0ff */
[----:B------:R-:W-:Y:S01]  /*1c30*/  IMAD.MOV R8, RZ, RZ, -R7 ;  /* 0x000000ffff087224 */ /* 0x000fe200078e0a07 */
[----:B------:R1:W-:Y:S01]  /*1c40*/  STL [R1+0x1ca4], R18 ;  /* 0x001ca41201007387 */ /* 0x0003e20000100800 */
[----:B------:R-:W-:Y:S01]  /*1c50*/  IMAD R15, R3, R2, R15 ;  /* 0x00000002030f7224 */ /* 0x000fe200078e020f */
[----:B---3--:R-:W-:Y:S01]  /*1c60*/  IADD3 R10, R202, 0x4d, RZ ;  /* 0x0000004dca0a7810 */ /* 0x008fe20007ffe0ff */
[----:B------:R-:W-:Y:S01]  /*1c70*/  IMAD.HI.U32 R5, R214, R232, RZ ;  /* 0x000000e8d6057227 */ /* 0x000fe200078e00ff */
[----:B------:R2:W-:Y:S01]  /*1c80*/  STL [R1+0x1ca8], R17 ;  /* 0x001ca81101007387 */ /* 0x0005e20000100800 */
[----:B------:R-:W-:-:S02]  /*1c90*/  IABS R193, R17 ;  /* 0x0000001100c17213 */ /* 0x000fc40000000000 */
[----:B------:R-:W-:Y:S01]  /*1ca0*/  IMAD.HI.U32 R2, R214, R234, RZ ;  /* 0x000000ead6027227 */ /* 0x000fe200078e00ff */
[----:B------:R3:W-:Y:S01]  /*1cb0*/  STL [R1+0x1cb0], R16 ;  /* 0x001cb01001007387 */ /* 0x0007e20000100800 */
[----:B------:R-:W-:Y:S02]  /*1cc0*/  IABS R105, R16 ;  /* 0x0000001000697213 */ /* 0x000fe40000000000 */
[C---:B------:R-:W-:Y:S01]  /*1cd0*/  IMAD R189, R3.reuse, R8, R189 ;  /* 0x0000000803bd7224 */ /* 0x040fe200078e02bd */
[----:B------:R-:W-:Y:S01]  /*1ce0*/  IADD3 R8, R202, 0x4e, RZ ;  /* 0x0000004eca087810 */ /* 0x000fe20007ffe0ff */
[----:B------:R-:W-:Y:S01]  /*1cf0*/  IMAD.MOV R5, RZ, RZ, -R5 ;  /* 0x000000ffff057224 */ /* 0x000fe200078e0a05 */
[----:B------:R-:W-:Y:S01]  /*1d00*/  STL [R1+0x1cb4], R10 ;  /* 0x001cb40a01007387 */ /* 0x000fe20000100800 */
[----:B------:R-:W-:Y:S01]  /*1d10*/  IMAD.MOV R2, RZ, RZ, -R2 ;  /* 0x000000ffff027224 */ /* 0x000fe200078e0a02 */
[----:B------:R-:W-:Y:S01]  /*1d20*/  IABS R94, R8 ;  /* 0x00000008005e7213 */ /* 0x000fe20000000000 */
[----:B------:R-:W-:Y:S01]  /*1d30*/  IMAD R232, R3, R5, R232 ;  /* 0x0000000503e87224 */ /* 0x000fe200078e02e8 */
[----:B------:R-:W-:Y:S01]  /*1d40*/  STL [R1+0x1cb8], R8 ;  /* 0x001cb80801007387 */ /* 0x000fe20000100800 */
[----:B------:R-:W-:Y:S01]  /*1d50*/  IMAD.HI.U32 R7, R214, R98, RZ ;  /* 0x00000062d6077227 */ /* 0x000fe200078e00ff */
[----:B-1----:R-:W-:-:S02]  /*1d60*/  IADD3 R18, R202, 0x50, RZ ;  /* 0x00000050ca127810 */ /* 0x002fc40007ffe0ff */
[----:B------:R1:W-:Y:S01]  /*1d70*/  STL [R1+0x1cc4], R19 ;  /* 0x001cc41301007387 */ /* 0x0003e20000100800 */
[----:B------:R-:W-:Y:S01]  /*1d80*/  IMAD R234, R3, R2, R234 ;  /* 0x0000000203ea7224 */ /* 0x000fe200078e02ea */
[----:B--2---:R-:W-:Y:S01]  /*1d90*/  IADD3 R17, R202, 0x51, RZ ;  /* 0x00000051ca117810 */ /* 0x004fe20007ffe0ff */
[----:B------:R-:W-:Y:S01]  /*1da0*/  IMAD.HI.U32 R5, R214, R96, RZ ;  /* 0x00000060d6057227 */ /* 0x000fe200078e00ff */
[----:B------:R-:W-:Y:S01]  /*1db0*/  IABS R101, R10 ;  /* 0x0000000a00657213 */ /* 0x000fe20000000000 */
[----:B------:R2:W-:Y:S01]  /*1dc0*/  STL [R1+0x1cd0], R18 ;  /* 0x001cd01201007387 */ /* 0x0005e20000100800 */
[----:B---3--:R-:W-:Y:S01]  /*1dd0*/  IADD3 R16, R202, 0x52, RZ ;  /* 0x00000052ca107810 */ /* 0x008fe20007ffe0ff */
[----:B------:R-:W-:Y:S01]  /*1de0*/  IMAD.HI.U32 R2, R214, R103, RZ ;  /* 0x00000067d6027227 */ /* 0x000fe200078e00ff */
[----:B------:R-:W-:Y:S01]  /*1df0*/  IADD3 R5, -R5, RZ, RZ ;  /* 0x000000ff05057210 */ /* 0x000fe20007ffe1ff */
[----:B------:R3:W-:Y:S01]  /*1e00*/  STL [R1+0x1cd4], R17 ;  /* 0x001cd41101007387 */ /* 0x0007e20000100800 */
[----:B-1----:R-:W-:Y:S01]  /*1e10*/  IADD3 R19, R202, 0x54, RZ ;  /* 0x00000054ca137810 */ /* 0x002fe20007ffe0ff */
[----:B------:R-:W-:Y:S01]  /*1e20*/  IMAD.MOV R7, RZ, RZ, -R7 ;  /* 0x000000ffff077224 */ /* 0x000fe200078e0a07 */
[----:B------:R-:W-:Y:S01]  /*1e30*/  IADD3 R2, -R2, RZ, RZ ;  /* 0x000000ff02027210 */ /* 0x000fe20007ffe1ff */
[C---:B------:R-:W-:Y:S01]  /*1e40*/  IMAD R96, R3.reuse, R5, R96 ;  /* 0x0000000503607224 */ /* 0x040fe200078e0260 */
[----:B------:R-:W-:Y:S01]  /*1e50*/  IABS R197, R19 ;  /* 0x0000001300c57213 */ /* 0x000fe20000000000 */
[C---:B------:R-:W-:Y:S01]  /*1e60*/  IMAD R98, R3.reuse, R7, R98 ;  /* 0x0000000703627224 */ /* 0x040fe200078e0262 */
[----:B------:R-:W-:Y:S01]  /*1e70*/  IADD3 R10, R202, 0x53, RZ ;  /* 0x00000053ca0a7810 */ /* 0x000fe20007ffe0ff */
[----:B------:R-:W-:Y:S01]  /*1e80*/  IMAD.HI.U32 R7, R214, R94, RZ ;  /* 0x0000005ed6077227 */ /* 0x000fe200078e00ff */
[----:B------:R-:W-:Y:S01]  /*1e90*/  IABS R195, R18 ;  /* 0x0000001200c37213 */ /* 0x000fe20000000000 */
[----:B------:R1:W-:Y:S01]  /*1ea0*/  STL [R1+0x1cdc], R16 ;  /* 0x001cdc1001007387 */ /* 0x0003e20000100800 */
[----:B------:R-:W-:Y:S01]  /*1eb0*/  IABS R28, R17 ;  /* 0x00000011001c7213 */ /* 0x000fe20000000000 */
[C---:B------:R-:W-:Y:S01]  /*1ec0*/  IMAD R103, R3.reuse, R2, R103 ;  /* 0x0000000203677224 */ /* 0x040fe200078e0267 */
[----:B--2---:R-:W-:Y:S01]  /*1ed0*/  IADD3 R18, R202, 0x55, RZ ;  /* 0x00000055ca127810 */ /* 0x004fe20007ffe0ff */
[----:B------:R-:W-:Y:S01]  /*1ee0*/  IMAD.HI.U32 R5, R214, R105, RZ ;  /* 0x00000069d6057227 */ /* 0x000fe200078e00ff */
[----:B------:R-:W-:Y:S01]  /*1ef0*/  IADD3 R20, R202, 0x59, RZ ;  /* 0x00000059ca147810 */ /* 0x000fe20007ffe0ff */
[----:B------:R2:W-:Y:S01]  /*1f00*/  STL [R1+0x1ce0], R10 ;  /* 0x001ce00a01007387 */ /* 0x0005e20000100800 */
[----:B------:R-:W-:Y:S01]  /*1f10*/  IABS R236, R16 ;  /* 0x0000001000ec7213 */ /* 0x000fe20000000000 */
[----:B------:R-:W-:Y:S01]  /*1f20*/  IMAD.HI.U32 R2, R214, R197, RZ ;  /* 0x000000c5d6027227 */ /* 0x000fe200078e00ff */
[----:B------:R-:W-:Y:S01]  /*1f30*/  IABS R107, R10 ;  /* 0x0000000a006b7213 */ /* 0x000fe20000000000 */
[----:B------:R4:W-:Y:S01]  /*1f40*/  STL [R1+0x1cf0], R19 ;  /* 0x001cf01301007387 */ /* 0x0009e20000100800 */
[C---:B---3--:R-:W-:Y:S01]  /*1f50*/  IADD3 R17, R202.reuse, 0x56, RZ ;  /* 0x00000056ca117810 */ /* 0x048fe20007ffe0ff */
[----:B------:R-:W-:Y:S01]  /*1f60*/  IMAD.MOV R7, RZ, RZ, -R7 ;  /* 0x000000ffff077224 */ /* 0x000fe200078e0a07 */
[C---:B-1----:R-:W-:Y:S01]  /*1f70*/  IADD3 R16, R202.reuse, 0x57, RZ ;  /* 0x00000057ca107810 */ /* 0x042fe20007ffe0ff */
[----:B------:R-:W-:Y:S01]  /*1f80*/  IMAD.MOV R8, RZ, RZ, -R5 ;  /* 0x000000ffff087224 */ /* 0x000fe200078e0a05 */
[----:B------:R-:W-:Y:S01]  /*1f90*/  IABS R113, R20 ;  /* 0x0000001400717213 */ /* 0x000fe20000000000 */
[----:B------:R-:W-:Y:S01]  /*1fa0*/  IMAD.MOV R2, RZ, RZ, -R2 ;  /* 0x000000ffff027224 */ /* 0x000fe200078e0a02 */
[----:B--2---:R-:W-:Y:S01]  /*1fb0*/  IADD3 R10, R202, 0x58, RZ ;  /* 0x00000058ca0a7810 */ /* 0x004fe20007ffe0ff */
[----:B------:R-:W-:Y:S01]  /*1fc0*/  IMAD R94, R3, R7, R94 ;  /* 0x00000007035e7224 */ /* 0x000fe200078e025e */
[----:B------:R1:W-:Y:S01]  /*1fd0*/  STL [R1+0x1cf4], R18 ;  /* 0x001cf41201007387 */ /* 0x0003e20000100800 */
[----:B------:R-:W-:Y:S01]  /*1fe0*/  IMAD.HI.U32 R5, R214, R28, RZ ;  /* 0x0000001cd6057227 */ /* 0x000fe200078e00ff */
[----:B------:R-:W-:-:S02]  /*1ff0*/  IABS R109, R18 ;  /* 0x00000012006d7213 */ /* 0x000fc40000000000 */
[----:B------:R2:W-:Y:S01]  /*2000*/  STL [R1+0x1cf8], R17 ;  /* 0x001cf81101007387 */ /* 0x0005e20000100800 */
[----:B------:R-:W-:Y:S01]  /*2010*/  IMAD.HI.U32 R7, R214, R107, RZ ;  /* 0x0000006bd6077227 */ /* 0x000fe200078e00ff */
[C---:B----4-:R-:W-:Y:S02]  /*2020*/  IADD3 R19, R202.reuse, 0x5a, RZ ;  /* 0x0000005aca137810 */ /* 0x050fe40007ffe0ff */
[----:B------:R-:W-:Y:S01]  /*2030*/  STL [R1+0x1d04], R16 ;  /* 0x001d041001007387 */ /* 0x000fe20000100800 */
[----:B------:R-:W-:Y:S01]  /*2040*/  IABS R118, R17 ;  /* 0x0000001100767213 */ /* 0x000fe20000000000 */
[C---:B------:R-:W-:Y:S01]  /*2050*/  IMAD R197, R3.reuse, R2, R197 ;  /* 0x0000000203c57224 */ /* 0x040fe200078e02c5 */
[----:B------:R-:W-:Y:S01]  /*2060*/  IABS R199, R10 ;  /* 0x0000000a00c77213 */ /* 0x000fe20000000000 */
[----:B------:R3:W-:Y:S01]  /*2070*/  STL [R1+0x1d08], R10 ;  /* 0x001d080a01007387 */ /* 0x0007e20000100800 */
[C---:B-1----:R-:W-:Y:S01]  /*2080*/  IADD3 R18, R202.reuse, 0x5b, RZ ;  /* 0x0000005bca127810 */ /* 0x042fe20007ffe0ff */
[----:B------:R-:W-:Y:S01]  /*2090*/  IMAD.MOV R5, RZ, RZ, -R5 ;  /* 0x000000ffff057224 */ /* 0x000fe200078e0a05 */
[----:B--2---:R-:W-:Y:S01]  /*20a0*/  IADD3 R17, R202, 0x5c, RZ ;  /* 0x0000005cca117810 */ /* 0x004fe20007ffe0ff */
[----:B------:R-:W-:Y:S01]  /*20b0*/  IMAD.HI.U32 R2, R214, R113, RZ ;  /* 0x00000071d6027227 */ /* 0x000fe200078e00ff */
[C---:B------:R-:W-:Y:S01]  /*20c0*/  IADD3 R21, R202.reuse, 0x5e, RZ ;  /* 0x0000005eca157810 */ /* 0x040fe20007ffe0ff */
[----:B------:R1:W-:Y:S01]  /*20d0*/  STL [R1+0x1d18], R20 ;  /* 0x001d181401007387 */ /* 0x0003e20000100800 */
[----:B------:R-:W-:Y:S01]  /*20e0*/  IABS R238, R19 ;  /* 0x0000001300ee7213 */ /* 0x000fe20000000000 */
[----:B------:R-:W-:Y:S01]  /*20f0*/  IMAD R105, R3, R8, R105 ;  /* 0x0000000803697224 */ /* 0x000fe200078e0269 */
[----:B------:R-:W-:Y:S01]  /*2100*/  IADD3 R8, -R7, RZ, RZ ;  /* 0x000000ff07087210 */ /* 0x000fe20007ffe1ff */
[----:B------:R2:W-:Y:S01]  /*2110*/  STL [R1+0x1d1c], R19 ;  /* 0x001d1c1301007387 */ /* 0x0005e20000100800 */
[----:B---3--:R-:W-:Y:S01]  /*2120*/  IADD3 R10, R202, 0x5d, RZ ;  /* 0x0000005dca0a7810 */ /* 0x008fe20007ffe0ff */
[----:B------:R-:W-:Y:S01]  /*2130*/  IMAD R28, R3, R5, R28 ;  /* 0x00000005031c7224 */ /* 0x000fe200078e021c */
[----:B------:R-:W-:Y:S01]  /*2140*/  IABS R123, R21 ;  /* 0x00000015007b7213 */ /* 0x000fe20000000000 */
[----:B------:R-:W-:Y:S01]  /*2150*/  IMAD.HI.U32 R7, R214, R199, RZ ;  /* 0x000000c7d6077227 */ /* 0x000fe200078e00ff */
[----:B------:R3:W-:Y:S01]  /*2160*/  STL [R1+0x1d20], R18 ;  /* 0x001d201201007387 */ /* 0x0007e20000100800 */
[----:B-1----:R-:W-:-:S02]  /*2170*/  IADD3 R20, R202, 0x5f, RZ ;  /* 0x0000005fca147810 */ /* 0x002fc40007ffe0ff */
[----:B------:R-:W-:Y:S01]  /*2180*/  IABS R111, R10 ;  /* 0x0000000a006f7213 */ /* 0x000fe20000000000 */
[----:B------:R-:W-:Y:S01]  /*2190*/  IMAD.MOV R2, RZ, RZ, -R2 ;  /* 0x000000ffff027224 */ /* 0x000fe200078e0a02 */
[----:B------:R1:W-:Y:S01]  /*21a0*/  STL [R1+0x1d34], R17 ;  /* 0x001d341101007387 */ /* 0x0003e20000100800 */
[----:B------:R-:W-:Y:S01]  /*21b0*/  IMAD.HI.U32 R5, R214, R118, RZ ;  /* 0x00000076d6057227 */ /* 0x000fe200078e00ff */
[----:B------:R-:W-:Y:S02]  /*21c0*/  IABS R115, R18 ;  /* 0x0000001200737213 */ /* 0x000fe40000000000 */
[----:B------:R-:W-:Y:S01]  /*21d0*/  STL [R1+0x1d38], R10 ;  /* 0x001d380a01007387 */ /* 0x000fe20000100800 */
[C---:B--2---:R-:W-:Y:S01]  /*21e0*/  IADD3 R19, R202.reuse, 0x60, RZ ;  /* 0x00000060ca137810 */ /* 0x044fe20007ffe0ff */
[C---:B------:R-:W-:Y:S01]  /*21f0*/  IMAD R107, R3.reuse, R8, R107 ;  /* 0x00000008036b7224 */ /* 0x040fe200078e026b */
[----:B------:R-:W-:Y:S01]  /*2200*/  IABS R201, R17 ;  /* 0x0000001100c97213 */ /* 0x000fe20000000000 */
[----:B------:R-:W-:Y:S01]  /*2210*/  STL [R1+0x1d40], R21 ;  /* 0x001d401501007387 */ /* 0x000fe20000100800 */
[C---:B---3--:R-:W-:Y:S01]  /*2220*/  IADD3 R18, R202.reuse, 0x61, RZ ;  /* 0x00000061ca127810 */ /* 0x048fe20007ffe0ff */
[----:B------:R-:W-:Y:S01]  /*2230*/  IMAD.MOV R8, RZ, RZ, -R7 ;  /* 0x000000ffff087224 */ /* 0x000fe200078e0a07 */
[----:B-1----:R-:W-:Y:S01]  /*2240*/  IADD3 R17, R202, 0x62, RZ ;  /* 0x00000062ca117810 */ /* 0x002fe20007ffe0ff */
[----:B------:R-:W-:Y:S01]  /*2250*/  IMAD R113, R3, R2, R113 ;  /* 0x0000000203717224 */ /* 0x000fe200078e0271 */
[----:B------:R1:W-:Y:S01]  /*2260*/  STL [R1+0x1d44], R20 ;  /* 0x001d441401007387 */ /* 0x0003e20000100800 */
[----:B------:R-:W-:Y:S01]  /*2270*/  IABS R119, R20 ;  /* 0x0000001400777213 */ /* 0x000fe20000000000 */
[----:B------:R-:W-:Y:S01]  /*2280*/  IMAD.MOV R5, RZ, RZ, -R5 ;  /* 0x000000ffff057224 */ /* 0x000fe200078e0a05 */
[----:B------:R-:W-:Y:S01]  /*2290*/  IABS R203, R19 ;  /* 0x0000001300cb7213 */ /* 0x000fe20000000000 */
[----:B------:R-:W-:Y:S01]  /*22a0*/  IMAD.HI.U32 R7, R214, R111, RZ ;  /* 0x0000006fd6077227 */ /* 0x000fe200078e00ff */
[----:B------:R2:W-:Y:S01]  /*22b0*/  STL [R1+0x1d48], R19 ;  /* 0x001d481301007387 */ /* 0x0005e20000100800 */
[----:B------:R-:W-:-:S02]  /*22c0*/  IABS R121, R18 ;  /* 0x0000001200797213 */ /* 0x000fc40000000000 */
[----:B------:R-:W-:Y:S01]  /*22d0*/  IMAD.HI.U32 R2, R214, R123, RZ ;  /* 0x0000007bd6027227 */ /* 0x000fe200078e00ff */
[----:B------:R3:W-:Y:S01]  /*22e0*/  STL [R1+0x1d5c], R18 ;  /* 0x001d5c1201007387 */ /* 0x0007e20000100800 */
[C---:B-1----:R-:W-:Y:S02]  /*22f0*/  IADD3 R20, R202.reuse, 0x63, RZ ;  /* 0x00000063ca147810 */ /* 0x042fe40007ffe0ff */
[C---:B------:R-:W-:Y:S01]  /*2300*/  IMAD R118, R3.reuse, R5, R118 ;  /* 0x0000000503767224 */ /* 0x040fe200078e0276 */
[----:B------:R1:W-:Y:S01]  /*2310*/  STL [R1+0x1d60], R17 ;  /* 0x001d601101007387 */ /* 0x0003e20000100800 */
[----:B------:R-:W-:Y:S01]  /*2320*/  IMAD.MOV R10, RZ, RZ, -R7 ;  /* 0x000000ffff0a7224 */ /* 0x000fe200078e0a07 */
[----:B--2---:R-:W-:Y:S01]  /*2330*/  IADD3 R19, R202, 0x64, RZ ;  /* 0x00000064ca137810 */ /* 0x004fe20007ffe0ff */
[----:B------:R-:W-:Y:S01]  /*2340*/  IMAD.MOV R2, RZ, RZ, -R2 ;  /* 0x000000ffff027224 */ /* 0x000fe200078e0a02 */
[----:B------:R-:W-:Y:S01]  /*2350*/  IABS R240, R17 ;  /* 0x0000001100f07213 */ /* 0x000fe20000000000 */
[----:B------:R-:W-:Y:S01]  /*2360*/  IMAD.HI.U32 R5, R214, R115, RZ ;  /* 0x00000073d6057227 */ /* 0x000fe200078e00ff */
[C---:B---3--:R-:W-:Y:S01]  /*2370*/  IADD3 R18, R202.reuse, 0x65, RZ ;  /* 0x00000065ca127810 */ /* 0x048fe20007ffe0ff */
[----:B------:R2:W-:Y:S01]  /*2380*/  STL [R1+0x1d68], R20 ;  /* 0x001d681401007387 */ /* 0x0005e20000100800 */
[----:B------:R-:W-:Y:S01]  /*2390*/  IABS R46, R20 ;  /* 0x00000014002e7213 */ /* 0x000fe20000000000 */
[C---:B------:R-:W-:Y:S01]  /*23a0*/  IMAD R111, R3.reuse, R10, R111 ;  /* 0x0000000a036f7224 */ /* 0x040fe200078e026f */
[C---:B-1----:R-:W-:Y:S01]  /*23b0*/  IADD3 R17, R202.reuse, 0x66, RZ ;  /* 0x00000066ca117810 */ /* 0x042fe20007ffe0ff */
[C---:B------:R-:W-:Y:S01]  /*23c0*/  IMAD R123, R3.reuse, R2, R123 ;  /* 0x00000002037b7224 */ /* 0x040fe200078e027b */
[----:B------:R-:W-:Y:S01]  /*23d0*/  STL [R1+0x1d6c], R19 ;  /* 0x001d6c1301007387 */ /* 0x000fe20000100800 */
[----:B------:R-:W-:Y:S01]  /*23e0*/  IMAD R199, R3, R8, R199 ;  /* 0x0000000803c77224 */ /* 0x000fe200078e02c7 */
[----:B------:R-:W-:Y:S01]  /*23f0*/  IADD3 R10, R202, 0x67, RZ ;  /* 0x00000067ca0a7810 */ /* 0x000fe20007ffe0ff */
[----:B------:R-:W-:Y:S01]  /*2400*/  IMAD.HI.U32 R2, R214, R46, RZ ;  /* 0x0000002ed6027227 */ /* 0x000fe200078e00ff */
[----:B------:R-:W-:Y:S01]  /*2410*/  STL [R1+0x1d70], R18 ;  /* 0x001d701201007387 */ /* 0x000fe20000100800 */
[----:B------:R-:W-:-:S02]  /*2420*/  IADD3 R8, -R5, RZ, RZ ;  /* 0x000000ff05087210 */ /* 0x000fc40007ffe1ff */
[----:B------:R-:W-:Y:S01]  /*2430*/  IABS R246, R17 ;  /* 0x0000001100f67213 */ /* 0x000fe20000000000 */
[----:B------:R1:W-:Y:S01]  /*2440*/  STL [R1+0x1d88], R17 ;  /* 0x001d881101007387 */ /* 0x0003e20000100800 */
[----:B------:R-:W-:Y:S01]  /*2450*/  IADD3 R21, R202, 0x68, RZ ;  /* 0x00000068ca157810 */ /* 0x000fe20007ffe0ff */
[----:B------:R-:W-:Y:S01]  /*2460*/  IMAD.HI.U32 R5, R214, R203, RZ ;  /* 0x000000cbd6057227 */ /* 0x000fe200078e00ff */
[----:B------:R-:W-:Y:S01]  /*2470*/  IABS R125, R18 ;  /* 0x00000012007d7213 */ /* 0x000fe20000000000 */
[----:B------:R-:W-:Y:S01]  /*2480*/  STL [R1+0x1d8c], R10 ;  /* 0x001d8c0a01007387 */ /* 0x000fe20000100800 */
[----:B--2---:R-:W-:Y:S01]  /*2490*/  IADD3 R20, R202, 0x6a, RZ ;  /* 0x0000006aca147810 */ /* 0x004fe20007ffe0ff */
[----:B------:R-:W-:Y:S01]  /*24a0*/  IMAD.HI.U32 R7, R214, R240, RZ ;  /* 0x000000f0d6077227 */ /* 0x000fe200078e00ff */
[----:B------:R-:W-:Y:S01]  /*24b0*/  IADD3 R2, -R2, RZ, RZ ;  /* 0x000000ff02027210 */ /* 0x000fe20007ffe1ff */
[----:B------:R2:W-:Y:S01]  /*24c0*/  STL [R1+0x1d90], R21 ;  /* 0x001d901501007387 */ /* 0x0005e20000100800 */
[----:B------:R-:W-:Y:S01]  /*24d0*/  IABS R205, R19 ;  /* 0x0000001300cd7213 */ /* 0x000fe20000000000 */
[C---:B------:R-:W-:Y:S01]  /*24e0*/  IMAD R115, R3.reuse, R8, R115 ;  /* 0x0000000803737224 */ /* 0x040fe200078e0273 */
[C---:B-1----:R-:W-:Y:S01]  /*24f0*/  IADD3 R17, R202.reuse, 0x69, RZ ;  /* 0x00000069ca117810 */ /* 0x042fe20007ffe0ff */
[----:B------:R-:W-:Y:S01]  /*2500*/  IMAD.MOV R8, RZ, RZ, -R5 ;  /* 0x000000ffff087224 */ /* 0x000fe200078e0a05 */
[----:B------:R-:W-:Y:S01]  /*2510*/  IABS R207, R21 ;  /* 0x0000001500cf7213 */ /* 0x000fe20000000000 */
[----:B------:R-:W-:Y:S01]  /*2520*/  IMAD.MOV R7, RZ, RZ, -R7 ;  /* 0x000000ffff077224 */ /* 0x000fe200078e0a07 */
[----:B------:R-:W-:Y:S01]  /*2530*/  IABS R127, R10 ;  /* 0x0000000a007f7213 */ /* 0x000fe20000000000 */
[----:B------:R-:W-:Y:S01]  /*2540*/  STL [R1+0x1d94], R17 ;  /* 0x001d941101007387 */ /* 0x000fe20000100800 */
[----:B------:R-:W-:Y:S01]  /*2550*/  IADD3 R19, R202, 0x6b, RZ ;  /* 0x0000006bca137810 */ /* 0x000fe20007ffe0ff */
[----:B------:R-:W-:Y:S01]  /*2560*/  IMAD.HI.U32 R5, R214, R125, RZ ;  /* 0x0000007dd6057227 */ /* 0x000fe200078e00ff */
[C---:B------:R-:W-:Y:S01]  /*2570*/  IADD3 R18, R202.reuse, 0x6c, RZ ;  /* 0x0000006cca127810 */ /* 0x040fe20007ffe0ff */
[----:B------:R1:W-:Y:S01]  /*2580*/  STL [R1+0x1d98], R20 ;  /* 0x001d981401007387 */ /* 0x0003e20000100800 */
[----:B------:R-:W-:Y:S01]  /*2590*/  IABS R241, R20 ;  /* 0x0000001400f17213 */ /* 0x000fe20000000000 */
[C---:B------:R-:W-:Y:S01]  /*25a0*/  IMAD R46, R3.reuse, R2, R46 ;  /* 0x00000002032e7224 */ /* 0x040fe200078e022e */
[C---:B------:R-:W-:Y:S01]  /*25b0*/  IADD3 R22, R202.reuse, 0x6d, RZ ;  /* 0x0000006dca167810 */ /* 0x040fe20007ffe0ff */
[C---:B------:R-:W-:Y:S01]  /*25c0*/  IMAD R203, R3.reuse, R8, R203 ;  /* 0x0000000803cb7224 */ /* 0x040fe200078e02cb */
[----:B--2---:R-:W-:Y:S01]  /*25d0*/  IADD3 R21, R202, 0x6e, RZ ;  /* 0x0000006eca157810 */ /* 0x004fe20007ffe0ff */
[----:B------:R-:W-:Y:S01]  /*25e0*/  IMAD R240, R3, R7, R240 ;  /* 0x0000000703f07224 */ /* 0x000fe200078e02f0 */
[----:B------:R2:W-:Y:S01]  /*25f0*/  STL [R1+0x1db0], R19 ;  /* 0x001db01301007387 */ /* 0x0005e20000100800 */
[----:B------:R-:W-:Y:S01]  /*2600*/  IMAD.HI.U32 R2, R214, R207, RZ ;  /* 0x000000cfd6027227 */ /* 0x000fe200078e00ff */
[----:B------:R-:W-:-:S02]  /*2610*/  IABS R131, R19 ;  /* 0x0000001300837213 */ /* 0x000fc40000000000 */
[----:B-1----:R-:W-:Y:S01]  /*2620*/  IADD3 R20, R202, 0x6f, RZ ;  /* 0x0000006fca147810 */ /* 0x002fe20007ffe0ff */
[----:B------:R-:W-:Y:S01]  /*2630*/  IMAD.HI.U32 R7, R214, R127, RZ ;  /* 0x0000007fd6077227 */ /* 0x000fe200078e00ff */
[----:B------:R1:W-:Y:S01]  /*2640*/  STL [R1+0x1db4], R18 ;  /* 0x001db41201007387 */ /* 0x0003e20000100800 */
[----:B------:R-:W-:Y:S02]  /*2650*/  IABS R209, R18 ;  /* 0x0000001200d17213 */ /* 0x000fe40000000000 */
[----:B------:R-:W-:Y:S01]  /*2660*/  IMAD.MOV R8, RZ, RZ, -R5 ;  /* 0x000000ffff087224 */ /* 0x000fe200078e0a05 */
[----:B--2---:R-:W-:Y:S01]  /*2670*/  IADD3 R19, R202, 0x70, RZ ;  /* 0x00000070ca137810 */ /* 0x004fe20007ffe0ff */
[----:B------:R-:W-:Y:S01]  /*2680*/  IMAD.HI.U32 R5, R214, R241, RZ ;  /* 0x000000f1d6057227 */ /* 0x000fe200078e00ff */
[----:B------:R-:W-:Y:S01]  /*2690*/  IABS R211, R20 ;  /* 0x0000001400d37213 */ /* 0x000fe20000000000 */
[----:B------:R2:W-:Y:S01]  /*26a0*/  STL [R1+0x1db8], R22 ;  /* 0x001db81601007387 */ /* 0x0005e20000100800 */
[----:B------:R-:W-:Y:S01]  /*26b0*/  IABS R133, R22 ;  /* 0x0000001600857213 */ /* 0x000fe20000000000 */
[----:B------:R-:W-:Y:S01]  /*26c0*/  IMAD.MOV R2, RZ, RZ, -R2 ;  /* 0x000000ffff027224 */ /* 0x000fe200078e0a02 */
[C---:B-1----:R-:W-:Y:S01]  /*26d0*/  IADD3 R18, R202.reuse, 0x71, RZ ;  /* 0x00000071ca127810 */ /* 0x042fe20007ffe0ff */
[----:B------:R-:W-:Y:S01]  /*26e0*/  IMAD R125, R3, R8, R125 ;  /* 0x00000008037d7224 */ /* 0x000fe200078e027d */
[----:B------:R1:W-:Y:S01]  /*26f0*/  STL [R1+0x1dbc], R21 ;  /* 0x001dbc1501007387 */ /* 0x0003e20000100800 */
[----:B------:R-:W-:Y:S01]  /*2700*/  IADD3 R10, -R7, RZ, RZ ;  /* 0x000000ff070a7210 */ /* 0x000fe20007ffe1ff */
[----:B------:R-:W-:Y:S01]  /*2710*/  IMAD.MOV R8, RZ, RZ, -R5 ;  /* 0x000000ffff087224 */ /* 0x000fe200078e0a05 */
[----:B------:R-:W-:Y:S01]  /*2720*/  IABS R129, R21 ;  /* 0x0000001500817213 */ /* 0x000fe20000000000 */
[----:B------:R3:W-:Y:S01]  /*2730*/  STL [R1+0x1dc0], R20 ;  /* 0x001dc01401007387 */ /* 0x0007e20000100800 */
[----:B--2---:R-:W-:Y:S01]  /*2740*/  IADD3 R22, R202, 0x72, RZ ;  /* 0x00000072ca167810 */ /* 0x004fe20007ffe0ff */
[C---:B------:R-:W-:Y:S01]  /*2750*/  IMAD.HI.U32 R5, R214.reuse, R211, RZ ;  /* 0x000000d3d6057227 */ /* 0x040fe200078e00ff */
[----:B------:R-:W-:Y:S01]  /*2760*/  IABS R141, R19 ;  /* 0x00000013008d7213 */ /* 0x000fe20000000000 */
[----:B------:R2:W-:Y:S01]  /*2770*/  STL [R1+0x1dd8], R19 ;  /* 0x001dd81301007387 */ /* 0x0005e20000100800 */
[----:B------:R-:W-:Y:S01]  /*2780*/  IABS R137, R18 ;  /* 0x0000001200897213 */ /* 0x000fe20000000000 */
[----:B------:R-:W-:Y:S01]  /*2790*/  IMAD.HI.U32 R7, R214, R209, RZ ;  /* 0x000000d1d6077227 */ /* 0x000fe200078e00ff */
[C---:B-1----:R-:W-:Y:S01]  /*27a0*/  IADD3 R21, R202.reuse, 0x73, RZ ;  /* 0x00000073ca157810 */ /* 0x042fe20007ffe0ff */
[----:B------:R1:W-:Y:S01]  /*27b0*/  STL [R1+0x1ddc], R18 ;  /* 0x001ddc1201007387 */ /* 0x0003e20000100800 */
[----:B------:R-:W-:Y:S01]  /*27c0*/  IABS R243, R22 ;  /* 0x0000001600f37213 */ /* 0x000fe20000000000 */
[----:B------:R-:W-:Y:S01]  /*27d0*/  IMAD R207, R3, R2, R207 ;  /* 0x0000000203cf7224 */ /* 0x000fe200078e02cf */
[----:B---3--:R-:W-:Y:S01]  /*27e0*/  IADD3 R20, R202, 0x74, RZ ;  /* 0x00000074ca147810 */ /* 0x008fe20007ffe0ff */
[----:B------:R-:W-:Y:S01]  /*27f0*/  IMAD.HI.U32 R2, R214, R133, RZ ;  /* 0x00000085d6027227 */ /* 0x000fe200078e00ff */
[----:B------:R-:W-:Y:S01]  /*2800*/  STL [R1+0x1de0], R22 ;  /* 0x001de01601007387 */ /* 0x000fe20000100800 */
[----:B--2---:R-:W-:-:S02]  /*2810*/  IADD3 R19, R202, 0x75, RZ ;  /* 0x00000075ca137810 */ /* 0x004fc40007ffe0ff */
[C---:B------:R-:W-:Y:S01]  /*2820*/  IMAD R127, R3.reuse, R10, R127 ;  /* 0x0000000a037f7224 */ /* 0x040fe200078e027f */
[----:B------:R-:W-:Y:S01]  /*2830*/  STL [R1+0x1de4], R21 ;  /* 0x001de41501007387 */ /* 0x000fe20000100800 */
[----:B-1----:R-:W-:Y:S01]  /*2840*/  IADD3 R18, R202, 0x76, RZ ;  /* 0x00000076ca127810 */ /* 0x002fe20007ffe0ff */
[----:B------:R-:W-:Y:S01]  /*2850*/  IMAD R241, R3, R8, R241 ;  /* 0x0000000803f17224 */ /* 0x000fe200078e02f1 */
[----:B------:R-:W-:Y:S01]  /*2860*/  IADD3 R8, -R5, RZ, RZ ;  /* 0x000000ff05087210 */ /* 0x000fe20007ffe1ff */
[----:B------:R-:W-:Y:S01]  /*2870*/  IMAD.MOV R10, RZ, RZ, -R7 ;  /* 0x000000ffff0a7224 */ /* 0x000fe200078e0a07 */
[----:B------:R1:W-:Y:S01]  /*2880*/  STL [R1+0x1de8], R20 ;  /* 0x001de81401007387 */ /* 0x0003e20000100800 */
[----:B------:R-:W-:Y:S01]  /*2890*/  IMAD.HI.U32 R7, R214, R137, RZ ;  /* 0x00000089d6077227 */ /* 0x000fe200078e00ff */
[----:B------:R-:W-:Y:S02]  /*28a0*/  IABS R139, R21 ;  /* 0x00000015008b7213 */ /* 0x000fe40000000000 */
[----:B------:R-:W-:Y:S01]  /*28b0*/  IABS R213, R20 ;  /* 0x0000001400d57213 */ /* 0x000fe20000000000 */
[----:B------:R-:W-:Y:S01]  /*28c0*/  IMAD.MOV R2, RZ, RZ, -R2 ;  /* 0x000000ffff027224 */ /* 0x000fe200078e0a02 */
[----:B------:R-:W-:Y:S01]  /*28d0*/  IABS R154, R18 ;  /* 0x00000012009a7213 */ /* 0x000fe20000000000 */
[----:B------:R2:W-:Y:S01]  /*28e0*/  STL [R1+0x1e00], R19 ;  /* 0x001e001301007387 */ /* 0x0005e20000100800 */
[----:B------:R-:W-:Y:S01]  /*28f0*/  IABS R64, R19 ;  /* 0x0000001300407213 */ /* 0x000fe20000000000 */
[C---:B------:R-:W-:Y:S01]  /*2900*/  IMAD R209, R3.reuse, R10, R209 ;  /* 0x0000000a03d17224 */ /* 0x040fe200078e02d1 */
[C---:B-1----:R-:W-:Y:S01]  /*2910*/  IADD3 R20, R202.reuse, 0x77, RZ ;  /* 0x00000077ca147810 */ /* 0x042fe20007ffe0ff */
[----:B------:R1:W-:Y:S01]  /*2920*/  STL [R1+0x1e04], R18 ;  /* 0x001e041201007387 */ /* 0x0003e20000100800 */
[----:B------:R-:W-:Y:S01]  /*2930*/  IMAD.MOV R10, RZ, RZ, -R7 ;  /* 0x000000ffff0a7224 */ /* 0x000fe200078e0a07 */
[C---:B------:R-:W-:Y:S01]  /*2940*/  IADD3 R5, R202.reuse, 0x7b, RZ ;  /* 0x0000007bca057810 */ /* 0x040fe20007ffe0ff */
[C---:B------:R-:W-:Y:S01]  /*2950*/  IMAD R133, R3.reuse, R2, R133 ;  /* 0x0000000203857224 */ /* 0x040fe200078e0285 */
[----:B------:R3:W-:Y:S01]  /*2960*/  STL [R1+0x1e08], R20 ;  /* 0x001e081401007387 */ /* 0x0007e20000100800 */
[----:B------:R-:W-:Y:S01]  /*2970*/  IMAD R211, R3, R8, R211 ;  /* 0x0000000803d37224 */ /* 0x000fe200078e02d3 */
[----:B--2---:R-:W-:Y:S01]  /*2980*/  IADD3 R19, R202, 0x78, RZ ;  /* 0x00000078ca137810 */ /* 0x004fe20007ffe0ff */
[----:B------:R-:W-:Y:S01]  /*2990*/  IMAD.HI.U32 R8, R214, R139, RZ ;  /* 0x0000008bd6087227 */ /* 0x000fe200078e00ff */
[----:B------:R-:W-:-:S02]  /*29a0*/  IADD3 R7, R202, 0x7a, RZ ;  /* 0x0000007aca077810 */ /* 0x000fc40007ffe0ff */
[----:B-1----:R-:W-:Y:S01]  /*29b0*/  IADD3 R18, R202, 0x79, RZ ;  /* 0x00000079ca127810 */ /* 0x002fe20007ffe0ff */
[----:B------:R-:W-:Y:S01]  /*29c0*/  IMAD.HI.U32 R2, R214, R154, RZ ;  /* 0x0000009ad6027227 */ /* 0x000fe200078e00ff */
[----:B------:R-:W-:Y:S01]  /*29d0*/  STL [R1+0x1e0c], R19 ;  /* 0x001e0c1301007387 */ /* 0x000fe20000100800 */
[----:B------:R-:W-:Y:S02]  /*29e0*/  IADD3 R8, -R8, RZ, RZ ;  /* 0x000000ff08087210 */ /* 0x000fe40007ffe1ff */
[C---:B------:R-:W-:Y:S01]  /*29f0*/  IMAD R137, R3.reuse, R10, R137 ;  /* 0x0000000a03897224 */ /* 0x040fe200078e0289 */
[----:B------:R1:W-:Y:S01]  /*2a00*/  STL [R1+0x1e18], R18 ;  /* 0x001e181201007387 */ /* 0x0003e20000100800 */
[----:B------:R-:W-:Y:S01]  /*2a10*/  IABS R145, R18 ;  /* 0x0000001200917213 */ /* 0x000fe20000000000 */
[----:B------:R-:W-:Y:S01]  /*2a20*/  IMAD.HI.U32 R10, R214, R243, RZ ;  /* 0x000000f3d60a7227 */ /* 0x000fe200078e00ff */
[----:B------:R-:W-:Y:S01]  /*2a30*/  IABS R143, R20 ;  /* 0x00000014008f7213 */ /* 0x000fe20000000000 */
[----:B------:R-:W-:Y:S01]  /*2a40*/  STL [R1+0x1e3c], R7 ;  /* 0x001e3c0701007387 */ /* 0x000fe20000100800 */
[C---:B------:R-:W-:Y:S01]  /*2a50*/  IADD3 R21, R202.reuse, 0x7c, RZ ;  /* 0x0000007cca157810 */ /* 0x040fe20007ffe0ff */
[----:B------:R-:W-:Y:S01]  /*2a60*/  IMAD.MOV R2, RZ, RZ, -R2 ;  /* 0x000000ffff027224 */ /* 0x000fe200078e0a02 */
[----:B------:R-:W-:Y:S01]  /*2a70*/  IABS R215, R19 ;  /* 0x0000001300d77213 */ /* 0x000fe20000000000 */
[----:B------:R-:W-:Y:S01]  /*2a80*/  IMAD.MOV R10, RZ, RZ, -R10 ;  /* 0x000000ffff0a7224 */ /* 0x000fe200078e0a0a */
[C---:B---3--:R-:W-:Y:S01]  /*2a90*/  IADD3 R20, R202.reuse, 0x7d, RZ ;  /* 0x0000007dca147810 */ /* 0x048fe20007ffe0ff */
[C---:B------:R-:W-:Y:S01]  /*2aa0*/  IMAD R154, R3.reuse, R2, R154 ;  /* 0x00000002039a7224 */ /* 0x040fe200078e029a */
[----:B-1----:R-:W-:Y:S01]  /*2ab0*/  IABS R18, R5 ;  /* 0x0000000500127213 */ /* 0x002fe20000000000 */
[C---:B------:R-:W-:Y:S01]  /*2ac0*/  IMAD R139, R3.reuse, R8, R139 ;  /* 0x00000008038b7224 */ /* 0x040fe200078e028b */
[C---:B------:R-:W-:Y:S01]  /*2ad0*/  IADD3 R8, R202.reuse, 0x80, RZ ;  /* 0x00000080ca087810 */ /* 0x040fe20007ffe0ff */
[C---:B------:R-:W-:Y:S01]  /*2ae0*/  IMAD R243, R3.reuse, R10, R243 ;  /* 0x0000000a03f37224 */ /* 0x040fe200078e02f3 */
[----:B------:R-:W-:Y:S01]  /*2af0*/  IADD3 R19, R202, 0x7e, RZ ;  /* 0x0000007eca137810 */ /* 0x000fe20007ffe0ff */
[----:B------:R-:W-:Y:S01]  /*2b00*/  IMAD.HI.U32 R2, R214, R18, RZ ;  /* 0x00000012d6027227 */ /* 0x000fe200078e00ff */
[----:B------:R-:W-:Y:S01]  /*2b10*/  IADD3 R10, R202, 0x7f, RZ ;  /* 0x0000007fca0a7810 */ /* 0x000fe20007ffe0ff */
[----:B------:R-:W-:Y:S01]  /*2b20*/  STL [R1+0x1e40], R5 ;  /* 0x001e400501007387 */ /* 0x000fe20000100800 */
[----:B------:R-:W-:Y:S01]  /*2b30*/  IABS R219, R8 ;  /* 0x0000000800db7213 */ /* 0x000fe20000000000 */
[----:B------:R-:W-:Y:S01]  /*2b40*/  IMAD.MOV R4, RZ, RZ, -R4 ;  /* 0x000000ffff047224 */ /* 0x000fe200078e0a04 */
[----:B------:R-:W-:Y:S01]  /*2b50*/  IADD3 R2, -R2, RZ, RZ ;  /* 0x000000ff02027210 */ /* 0x000fe20007ffe1ff */
[----:B------:R1:W-:Y:S01]  /*2b60*/  STL [R1+0x1e14], R21 ;  /* 0x001e141501007387 */ /* 0x0003e20000100800 */
[----:B------:R-:W-:Y:S01]  /*2b70*/  IABS R217, R21 ;  /* 0x0000001500d97213 */ /* 0x000fe20000000000 */
[C---:B------:R-:W-:Y:S01]  /*2b80*/  IMAD R30, R3.reuse, R4, R30 ;  /* 0x00000004031e7224 */ /* 0x040fe200078e021e */
[----:B------:R-:W-:Y:S01]  /*2b90*/  IABS R24, R20 ;  /* 0x0000001400187213 */ /* 0x000fe20000000000 */
[----:B------:R2:W-:Y:S01]  /*2ba0*/  STL [R1+0x1e24], R20 ;  /* 0x001e241401007387 */ /* 0x0005e20000100800 */
[----:B------:R-:W-:Y:S01]  /*2bb0*/  IMAD R18, R3, R2, R18 ;  /* 0x0000000203127224 */ /* 0x000fe200078e0212 */
[----:B------:R-:W-:Y:S01]  /*2bc0*/  IABS R147, R19 ;  /* 0x0000001300937213 */ /* 0x000fe20000000000 */
[----:B------:R-:W-:Y:S01]  /*2bd0*/  IMAD.HI.U32 R2, R214, R219, RZ ;  /* 0x000000dbd6027227 */ /* 0x000fe200078e00ff */
[----:B------:R3:W-:Y:S01]  /*2be0*/  STL [R1+0x1e38], R19 ;  /* 0x001e381301007387 */ /* 0x0007e20000100800 */
[----:B------:R-:W-:-:S02]  /*2bf0*/  IABS R25, R10 ;  /* 0x0000000a00197213 */ /* 0x000fc40000000000 */
[C---:B-1----:R-:W-:Y:S01]  /*2c00*/  IADD3 R21, R202.reuse, 0x81, RZ ;  /* 0x00000081ca157810 */ /* 0x042fe20007ffe0ff */
[----:B------:R1:W-:Y:S01]  /*2c10*/  STL [R1+0x1e54], R10 ;  /* 0x001e540a01007387 */ /* 0x0003e20000100800 */
[----:B------:R-:W-:Y:S01]  /*2c20*/  IMAD.MOV R2, RZ, RZ, -R2 ;  /* 0x000000ffff027224 */ /* 0x000fe200078e0a02 */
[----:B--2---:R-:W-:Y:S01]  /*2c30*/  IADD3 R20, R202, 0x82, RZ ;  /* 0x00000082ca147810 */ /* 0x004fe20007ffe0ff */
[----:B------:R-:W-:Y:S01]  /*2c40*/  IMAD.HI.U32 R4, R214, R223, RZ ;  /* 0x000000dfd6047227 */ /* 0x000fe200078e00ff */
[----:B------:R2:W-:Y:S01]  /*2c50*/  STL [R1+0x1e58], R8 ;  /* 0x001e580801007387 */ /* 0x0005e20000100800 */
[----:B------:R-:W-:Y:S02]  /*2c60*/  IABS R26, R21 ;  /* 0x00000015001a7213 */ /* 0x000fe40000000000 */
[C---:B---3--:R-:W-:Y:S01]  /*2c70*/  IADD3 R19, R202.reuse, 0x83, RZ ;  /* 0x00000083ca137810 */ /* 0x048fe20007ffe0ff */
[----:B------:R3:W-:Y:S01]  /*2c80*/  STL [R1+0x1e20], R21 ;  /* 0x001e201501007387 */ /* 0x0007e20000100800 */
[C---:B------:R-:W-:Y:S01]  /*2c90*/  IMAD R219, R3.reuse, R2, R219 ;  /* 0x0000000203db7224 */ /* 0x040fe200078e02db */
[----:B-1----:R-:W-:Y:S01]  /*2ca0*/  IADD3 R10, R202, 0x84, RZ ;  /* 0x00000084ca0a7810 */ /* 0x002fe20007ffe0ff */
[----:B------:R-:W-:Y:S01]  /*2cb0*/  IMAD.MOV R4, RZ, RZ, -R4 ;  /* 0x000000ffff047224 */ /* 0x000fe200078e0a04 */
[----:B------:R1:W-:Y:S01]  /*2cc0*/  STL [R1+0x1e34], R20 ;  /* 0x001e341401007387 */ /* 0x0003e20000100800 */
[----:B------:R-:W-:Y:S01]  /*2cd0*/  IABS R35, R20 ;  /* 0x0000001400237213 */ /* 0x000fe20000000000 */
[----:B------:R-:W-:Y:S01]  /*2ce0*/  IMAD.HI.U32 R5, R214, R145, RZ ;  /* 0x00000091d6057227 */ /* 0x000fe200078e00ff */
[C---:B--2---:R-:W-:Y:S01]  /*2cf0*/  IADD3 R8, R202.reuse, 0x85, RZ ;  /* 0x00000085ca087810 */ /* 0x044fe20007ffe0ff */
[----:B------:R2:W-:Y:S01]  /*2d00*/  STL [R1+0x1e50], R19 ;  /* 0x001e501301007387 */ /* 0x0005e20000100800 */
[----:B------:R-:W-:Y:S01]  /*2d10*/  IABS R27, R19 ;  /* 0x00000013001b7213 */ /* 0x000fe20000000000 */
[----:B------:R-:W-:Y:S01]  /*2d20*/  IMAD R223, R3, R4, R223 ;  /* 0x0000000403df7224 */ /* 0x000fe200078e02df */
[----:B------:R-:W-:Y:S01]  /*2d30*/  IABS R31, R8 ;  /* 0x00000008001f7213 */ /* 0x000fe20000000000 */
[----:B------:R4:W-:Y:S01]  /*2d40*/  STL [R1+0x1e68], R10 ;  /* 0x001e680a01007387 */ /* 0x0009e20000100800 */
[C---:B---3--:R-:W-:Y:S01]  /*2d50*/  IADD3 R21, R202.reuse, 0x86, RZ ;  /* 0x00000086ca157810 */ /* 0x048fe20007ffe0ff */
[----:B------:R-:W-:Y:S01]  /*2d60*/  IMAD.MOV R5, RZ, RZ, -R5 ;  /* 0x000000ffff057224 */ /* 0x000fe200078e0a05 */
[----:B-1----:R-:W-:Y:S01]  /*2d70*/  IADD3 R20, R202, 0x87, RZ ;  /* 0x00000087ca147810 */ /* 0x002fe20007ffe0ff */
[----:B------:R1:W-:Y:S01]  /*2d80*/  STL [R1+0x1e6c], R8 ;  /* 0x001e6c0801007387 */ /* 0x0003e20000100800 */
[----:B------:R-:W-:Y:S01]  /*2d90*/  IMAD.HI.U32 R2, R214, R31, RZ ;  /* 0x0000001fd6027227 */ /* 0x000fe200078e00ff */
[----:B------:R-:W-:-:S02]  /*2da0*/  IABS R29, R10 ;  /* 0x0000000a001d7213 */ /* 0x000fc40000000000 */
[C---:B--2---:R-:W-:Y:S01]  /*2db0*/  IADD3 R19, R202.reuse, 0x88, RZ ;  /* 0x00000088ca137810 */ /* 0x044fe20007ffe0ff */
[----:B------:R-:W-:Y:S01]  /*2dc0*/  IMAD.MOV R2, RZ, RZ, -R2 ;  /* 0x000000ffff027224 */ /* 0x000fe200078e0a02 */
[C---:B----4-:R-:W-:Y:S01]  /*2dd0*/  IADD3 R10, R202.reuse, 0x89, RZ ;  /* 0x00000089ca0a7810 */ /* 0x050fe20007ffe0ff */
[----:B------:R2:W-:Y:S01]  /*2de0*/  STL [R1+0x1e30], R21 ;  /* 0x001e301501007387 */ /* 0x0005e20000100800 */
[----:B------:R-:W-:Y:S01]  /*2df0*/  IABS R33, R21 ;  /* 0x0000001500217213 */ /* 0x000fe20000000000 */
[C---:B------:R-:W-:Y:S01]  /*2e00*/  IMAD R31, R3.reuse, R2, R31 ;  /* 0x00000002031f7224 */ /* 0x040fe200078e021f */
[----:B-1----:R-:W-:Y:S01]  /*2e10*/  IADD3 R8, R202, 0x8a, RZ ;  /* 0x0000008aca087810 */ /* 0x002fe20007ffe0ff */
[----:B------:R1:W-:Y:S01]  /*2e20*/  STL [R1+0x1e4c], R20 ;  /* 0x001e4c1401007387 */ /* 0x0003e20000100800 */
[----:B------:R-:W-:Y:S01]  /*2e30*/  IABS R233, R20 ;  /* 0x0000001400e97213 */ /* 0x000fe20000000000 */
[C---:B------:R-:W-:Y:S01]  /*2e40*/  IMAD R145, R3.reuse, R5, R145 ;  /* 0x0000000503917224 */ /* 0x040fe200078e0291 */
[----:B------:R-:W-:Y:S01]  /*2e50*/  IABS R41, R8 ;  /* 0x0000000800297213 */ /* 0x000fe20000000000 */
[----:B------:R3:W-:Y:S01]  /*2e60*/  STL [R1+0x1e64], R19 ;  /* 0x001e641301007387 */ /* 0x0007e20000100800 */
[----:B------:R-:W-:Y:S01]  /*2e70*/  IABS R37, R19 ;  /* 0x0000001300257213 */ /* 0x000fe20000000000 */
[----:B------:R-:W-:Y:S01]  /*2e80*/  IMAD.HI.U32 R5, R214, R147, RZ ;  /* 0x00000093d6057227 */ /* 0x000fe200078e00ff */
[----:B--2---:R-:W-:Y:S01]  /*2e90*/  IADD3 R21, R202, 0x8b, RZ ;  /* 0x0000008bca157810 */ /* 0x004fe20007ffe0ff */
[----:B------:R2:W-:Y:S01]  /*2ea0*/  STL [R1+0x1e7c], R10 ;  /* 0x001e7c0a01007387 */ /* 0x0005e20000100800 */
[----:B------:R-:W-:Y:S01]  /*2eb0*/  IABS R39, R10 ;  /* 0x0000000a00277213 */ /* 0x000fe20000000000 */
[----:B------:R-:W-:Y:S01]  /*2ec0*/  IMAD.HI.U32 R2, R214, R41, RZ ;  /* 0x00000029d6027227 */ /* 0x000fe200078e00ff */
[C---:B-1----:R-:W-:Y:S01]  /*2ed0*/  IADD3 R20, R202.reuse, 0x8c, RZ ;  /* 0x0000008cca147810 */ /* 0x042fe20007ffe0ff */
[----:B------:R1:W-:Y:S01]  /*2ee0*/  STL [R1+0x1e80], R8 ;  /* 0x001e800801007387 */ /* 0x0003e20000100800 */
[----:B------:R-:W-:Y:S01]  /*2ef0*/  IABS R43, R21 ;  /* 0x00000015002b7213 */ /* 0x000fe20000000000 */
[----:B------:R-:W-:Y:S01]  /*2f00*/  IMAD.MOV R2, RZ, RZ, -R2 ;  /* 0x000000ffff027224 */ /* 0x000fe200078e0a02 */
[C---:B---3--:R-:W-:Y:S01]  /*2f10*/  IADD3 R19, R202.reuse, 0x8d, RZ ;  /* 0x0000008dca137810 */ /* 0x048fe20007ffe0ff */
[----:B------:R3:W-:Y:S01]  /*2f20*/  STL [R1+0x1e48], R21 ;  /* 0x001e481501007387 */ /* 0x0007e20000100800 */
[C---:B------:R-:W-:Y:S01]  /*2f30*/  IADD3 R22, R202.reuse, 0x90, RZ ;  /* 0x00000090ca167810 */ /* 0x040fe20007ffe0ff */
[C---:B------:R-:W-:Y:S01]  /*2f40*/  IMAD R41, R3.reuse, R2, R41 ;  /* 0x0000000203297224 */ /* 0x040fe200078e0229 */
[C---:B--2---:R-:W-:Y:S01]  /*2f50*/  IADD3 R10, R202.reuse, 0x8e, RZ ;  /* 0x0000008eca0a7810 */ /* 0x044fe20007ffe0ff */
[----:B------:R2:W-:Y:S01]  /*2f60*/  STL [R1+0x1e60], R20 ;  /* 0x001e601401007387 */ /* 0x0005e20000100800 */
[----:B------:R-:W-:Y:S01]  /*2f70*/  IABS R45, R20 ;  /* 0x00000014002d7213 */ /* 0x000fe20000000000 */
[----:B------:R-:W-:Y:S01]  /*2f80*/  IMAD.MOV R5, RZ, RZ, -R5 ;  /* 0x000000ffff057224 */ /* 0x000fe200078e0a05 */
[C---:B-1----:R-:W-:Y:S01]  /*2f90*/  IADD3 R8, R202.reuse, 0x8f, RZ ;  /* 0x0000008fca087810 */ /* 0x042fe20007ffe0ff */
[----:B------:R-:W-:Y:S01]  /*2fa0*/  STL [R1+0x1e78], R19 ;  /* 0x001e781301007387 */ /* 0x000fe20000100800 */
[----:B------:R-:W-:Y:S01]  /*2fb0*/  IABS R49, R10 ;  /* 0x0000000a00317213 */ /* 0x000fe20000000000 */
[----:B------:R-:W-:Y:S01]  /*2fc0*/  IMAD R147, R3, R5, R147 ;  /* 0x0000000503937224 */ /* 0x000fe200078e0293 */
[----:B------:R-:W-:Y:S01]  /*2fd0*/  IABS R51, R8 ;  /* 0x0000000800337213 */ /* 0x000fe20000000000 */
[----:B------:R1:W-:Y:S01]  /*2fe0*/  STL [R1+0x1e90], R10 ;  /* 0x001e900a01007387 */ /* 0x0003e20000100800 */
[----:B---3--:R-:W-:Y:S01]  /*2ff0*/  IADD3 R21, R202, 0x91, RZ ;  /* 0x00000091ca157810 */ /* 0x008fe20007ffe0ff */
[----:B------:R-:W-:Y:S01]  /*3000*/  IMAD.HI.U32 R5, R214, R27, RZ ;  /* 0x0000001bd6057227 */ /* 0x000fe200078e00ff */
[----:B--2---:R-:W-:Y:S01]  /*3010*/  IADD3 R20, R202, 0x92, RZ ;  /* 0x00000092ca147810 */ /* 0x004fe20007ffe0ff */
[----:B------:R2:W-:Y:S01]  /*3020*/  STL [R1+0x1e94], R8 ;  /* 0x001e940801007387 */ /* 0x0005e20000100800 */
[----:B------:R-:W-:Y:S01]  /*3030*/  IABS R53, R22 ;  /* 0x0000001600357213 */ /* 0x000fe20000000000 */
[----:B------:R-:W-:Y:S01]  /*3040*/  IMAD.HI.U32 R2, R214, R51, RZ ;  /* 0x00000033d6027227 */ /* 0x000fe200078e00ff */
[----:B------:R-:W-:Y:S01]  /*3050*/  IABS R55, R21 ;  /* 0x0000001500377213 */ /* 0x000fe20000000000 */
[----:B------:R3:W-:Y:S01]  /*3060*/  STL [R1+0x1e5c], R22 ;  /* 0x001e5c1601007387 */ /* 0x0007e20000100800 */
[----:B------:R-:W-:-:S02]  /*3070*/  IABS R57, R20 ;  /* 0x0000001400397213 */ /* 0x000fc40000000000 */
[----:B-1----:R-:W-:Y:S01]  /*3080*/  IADD3 R10, R202, 0x93, RZ ;  /* 0x00000093ca0a7810 */ /* 0x002fe20007ffe0ff */
[----:B------:R1:W-:Y:S01]  /*3090*/  STL [R1+0x1e74], R21 ;  /* 0x001e741501007387 */ /* 0x0003e20000100800 */
[----:B------:R-:W-:Y:S02]  /*30a0*/  IADD3 R2, -R2, RZ, RZ ;  /* 0x000000ff02027210 */ /* 0x000fe40007ffe1ff */
[C---:B--2---:R-:W-:Y:S01]  /*30b0*/  IADD3 R8, R202.reuse, 0x94, RZ ;  /* 0x00000094ca087810 */ /* 0x044fe20007ffe0ff */
[----:B------:R2:W-:Y:S01]  /*30c0*/  STL [R1+0x1e8c], R20 ;  /* 0x001e8c1401007387 */ /* 0x0005e20000100800 */
[----:B------:R-:W-:Y:S01]  /*30d0*/  IABS R61, R10 ;  /* 0x0000000a003d7213 */ /* 0x000fe20000000000 */
[----:B------:R-:W-:Y:S01]  /*30e0*/  IMAD R51, R3, R2, R51 ;  /* 0x0000000203337224 */ /* 0x000fe200078e0233 */
[----:B------:R-:W-:Y:S01]  /*30f0*/  IABS R71, R8 ;  /* 0x0000000800477213 */ /* 0x000fe20000000000 */
[----:B------:R4:W-:Y:S01]  /*3100*/  STL [R1+0x1eb8], R10 ;  /* 0x001eb80a01007387 */ /* 0x0009e20000100800 */
[----:B---3--:R-:W-:-:S02]  /*3110*/  IADD3 R22, R202, 0x95, RZ ;  /* 0x00000095ca167810 */ /* 0x008fc40007ffe0ff */
[----:B-1----:R-:W-:Y:S01]  /*3120*/  IADD3 R21, R202, 0x96, RZ ;  /* 0x00000096ca157810 */ /* 0x002fe20007ffe0ff */
[----:B------:R1:W-:Y:S01]  /*3130*/  STL [R1+0x1ec0], R8 ;  /* 0x001ec00801007387 */ /* 0x0003e20000100800 */
[----:B------:R-:W-:Y:S01]  /*3140*/  IMAD.HI.U32 R2, R214, R71, RZ ;  /* 0x00000047d6027227 */ /* 0x000fe200078e00ff */
[C---:B--2---:R-:W-:Y:S02]  /*3150*/  IADD3 R20, R202.reuse, 0x97, RZ ;  /* 0x00000097ca147810 */ /* 0x044fe40007ffe0ff */
[----:B------:R2:W-:Y:S01]  /*3160*/  STL [R1+0x1e70], R22 ;  /* 0x001e701601007387 */ /* 0x0005e20000100800 */
[----:B------:R-:W-:Y:S01]  /*3170*/  IMAD.MOV R2, RZ, RZ, -R2 ;  /* 0x000000ffff027224 */ /* 0x000fe200078e0a02 */
[C---:B----4-:R-:W-:Y:S02]  /*3180*/  IADD3 R10, R202.reuse, 0x98, RZ ;  /* 0x00000098ca0a7810 */ /* 0x050fe40007ffe0ff */
[----:B------:R3:W-:Y:S01]  /*3190*/  STL [R1+0x1e88], R21 ;  /* 0x001e881501007387 */ /* 0x0007e20000100800 */
[----:B------:R-:W-:Y:S01]  /*31a0*/  IABS R63, R22 ;  /* 0x00000016003f7213 */ /* 0x000fe20000000000 */
[----:B------:R-:W-:Y:S01]  /*31b0*/  IMAD R71, R3, R2, R71 ;  /* 0x0000000203477224 */ /* 0x000fe200078e0247 */
[----:B-1----:R-:W-:Y:S01]  /*31c0*/  IADD3 R8, R202, 0x99, RZ ;  /* 0x00000099ca087810 */ /* 0x002fe20007ffe0ff */
[----:B------:R1:W-:Y:S01]  /*31d0*/  STL [R1+0x1eb4], R20 ;  /* 0x001eb41401007387 */ /* 0x0003e20000100800 */
[----:B------:R-:W-:-:S02]  /*31e0*/  IABS R65, R21 ;  /* 0x0000001500417213 */ /* 0x000fc40000000000 */
[----:B------:R-:W-:Y:S01]  /*31f0*/  IABS R153, R8 ;  /* 0x0000000800997213 */ /* 0x000fe20000000000 */
[----:B------:R4:W-:Y:S01]  /*3200*/  STL [R1+0x1ecc], R10 ;  /* 0x001ecc0a01007387 */ /* 0x0009e20000100800 */
[----:B--2---:R-:W-:Y:S02]  /*3210*/  IADD3 R22, R202, 0x9a, RZ ;  /* 0x0000009aca167810 */ /* 0x004fe40007ffe0ff */
[----:B------:R-:W-:Y:S01]  /*3220*/  IABS R67, R20 ;  /* 0x0000001400437213 */ /* 0x000fe20000000000 */
[----:B------:R2:W-:Y:S01]  /*3230*/  STL [R1+0x1edc], R8 ;  /* 0x001edc0801007387 */ /* 0x0005e20000100800 */
[----:B------:R-:W-:Y:S01]  /*3240*/  IMAD.HI.U32 R2, R214, R153, RZ ;  /* 0x00000099d6027227 */ /* 0x000fe200078e00ff */
[C---:B---3--:R-:W-:Y:S02]  /*3250*/  IADD3 R21, R202.reuse, 0x9b, RZ ;  /* 0x0000009bca157810 */ /* 0x048fe40007ffe0ff */
[----:B------:R-:W-:Y:S01]  /*3260*/  IABS R69, R10 ;  /* 0x0000000a00457213 */ /* 0x000fe20000000000 */
[----:B------:R-:W-:Y:S01]  /*3270*/  IMAD.MOV R2, RZ, RZ, -R2 ;  /* 0x000000ffff027224 */ /* 0x000fe200078e0a02 */
[C---:B-1----:R-:W-:Y:S01]  /*3280*/  IADD3 R20, R202.reuse, 0x9c, RZ ;  /* 0x0000009cca147810 */ /* 0x042fe20007ffe0ff */
[----:B------:R1:W-:Y:S01]  /*3290*/  STL [R1+0x1e84], R22 ;  /* 0x001e841601007387 */ /* 0x0003e20000100800 */
[C---:B----4-:R-:W-:Y:S01]  /*32a0*/  IADD3 R10, R202.reuse, 0x9d, RZ ;  /* 0x0000009dca0a7810 */ /* 0x050fe20007ffe0ff */
[----:B------:R-:W-:Y:S01]  /*32b0*/  IMAD R153, R3, R2, R153 ;  /* 0x0000000203997224 */ /* 0x000fe200078e0299 */
[----:B--2---:R-:W-:Y:S01]  /*32c0*/  IADD3 R8, R202, 0x9e, RZ ;  /* 0x0000009eca087810 */ /* 0x004fe20007ffe0ff */
[----:B------:R-:W-:Y:S01]  /*32d0*/  STL [R1+0x1eb0], R21 ;  /* 0x001eb01501007387 */ /* 0x000fe20000100800 */
[----:B------:R-:W-:-:S02]  /*32e0*/  IABS R77, R20 ;  /* 0x00000014004d7213 */ /* 0x000fc40000000000 */
[----:B------:R-:W-:Y:S01]  /*32f0*/  IABS R81, R8 ;  /* 0x0000000800517213 */ /* 0x000fe20000000000 */
[----:B------:R2:W-:Y:S01]  /*3300*/  STL [R1+0x1ec8], R20 ;  /* 0x001ec81401007387 */ /* 0x0005e20000100800 */
[----:B------:R-:W-:Y:S02]  /*3310*/  IABS R73, R22 ;  /* 0x0000001600497213 */ /* 0x000fe40000000000 */
[----:B------:R-:W-:Y:S01]  /*3320*/  IABS R75, R21 ;  /* 0x00000015004b7213 */ /* 0x000fe20000000000 */
[----:B------:R3:W-:Y:S01]  /*3330*/  STL [R1+0x1ef0], R10 ;  /* 0x001ef00a01007387 */ /* 0x0007e20000100800 */
[----:B------:R-:W-:Y:S01]  /*3340*/  IMAD.HI.U32 R2, R214, R81, RZ ;  /* 0x00000051d6027227 */ /* 0x000fe200078e00ff */
[C---:B-1----:R-:W-:Y:S02]  /*3350*/  IADD3 R22, R202.reuse, 0xa0, RZ ;  /* 0x000000a0ca167810 */ /* 0x042fe40007ffe0ff */
[----:B------:R1:W-:Y:S01]  /*3360*/  STL [R1+0x1ef4], R8 ;  /* 0x001ef40801007387 */ /* 0x0003e20000100800 */
[----:B------:R-:W-:Y:S01]  /*3370*/  IABS R79, R10 ;  /* 0x0000000a004f7213 */ /* 0x000fe20000000000 */
[----:B------:R-:W-:Y:S01]  /*3380*/  IMAD.MOV R2, RZ, RZ, -R2 ;  /* 0x000000ffff027224 */ /* 0x000fe200078e0a02 */
[----:B--2---:R-:W-:-:S02]  /*3390*/  IADD3 R20, R202, 0x9f, RZ ;  /* 0x0000009fca147810 */ /* 0x004fc40007ffe0ff */
[C---:B------:R-:W-:Y:S01]  /*33a0*/  IADD3 R21, R202.reuse, 0xa1, RZ ;  /* 0x000000a1ca157810 */ /* 0x040fe20007ffe0ff */
[----:B------:R-:W-:Y:S01]  /*33b0*/  IMAD R81, R3, R2, R81 ;  /* 0x0000000203517224 */ /* 0x000fe200078e0251 */
[C---:B---3--:R-:W-:Y:S01]  /*33c0*/  IADD3 R10, R202.reuse, 0xa2, RZ ;  /* 0x000000a2ca0a7810 */ /* 0x048fe20007ffe0ff */
[----:B------:R-:W-:Y:S01]  /*33d0*/  STL [R1+0x1eac], R20 ;  /* 0x001eac1401007387 */ /* 0x000fe20000100800 */
[----:B------:R-:W-:Y:S02]  /*33e0*/  IABS R85, R22 ;  /* 0x0000001600557213 */ /* 0x000fe40000000000 */
[C---:B-1----:R-:W-:Y:S01]  /*33f0*/  IADD3 R8, R202.reuse, 0xa3, RZ ;  /* 0x000000a3ca087810 */ /* 0x042fe20007ffe0ff */
[----:B------:R1:W-:Y:S01]  /*3400*/  STL [R1+0x1ec4], R22 ;  /* 0x001ec41601007387 */ /* 0x0003e20000100800 */
[----:B------:R-:W-:Y:S02]  /*3410*/  IADD3 R23, R202, 0xa4, RZ ;  /* 0x000000a4ca177810 */ /* 0x000fe40007ffe0ff */
[----:B------:R-:W-:Y:S01]  /*3420*/  IABS R91, R8 ;  /* 0x00000008005b7213 */ /* 0x000fe20000000000 */
[----:B------:R2:W-:Y:S01]  /*3430*/  STL [R1+0x1eec], R21 ;  /* 0x001eec1501007387 */ /* 0x0005e20000100800 */
[----:B------:R-:W-:-:S02]  /*3440*/  IABS R87, R21 ;  /* 0x0000001500577213 */ /* 0x000fc40000000000 */
[----:B------:R-:W-:Y:S01]  /*3450*/  IABS R89, R10 ;  /* 0x0000000a00597213 */ /* 0x000fe20000000000 */
[----:B------:R3:W-:Y:S01]  /*3460*/  STL [R1+0x1f14], R10 ;  /* 0x001f140a01007387 */ /* 0x0007e20000100800 */
[----:B------:R-:W-:Y:S01]  /*3470*/  IMAD.HI.U32 R2, R214, R91, RZ ;  /* 0x0000005bd6027227 */ /* 0x000fe200078e00ff */
[C---:B-1----:R-:W-:Y:S02]  /*3480*/  IADD3 R22, R202.reuse, 0xa5, RZ ;  /* 0x000000a5ca167810 */ /* 0x042fe40007ffe0ff */
[----:B------:R1:W-:Y:S01]  /*3490*/  STL [R1+0x1f1c], R8 ;  /* 0x001f1c0801007387 */ /* 0x0003e20000100800 */
[----:B------:R-:W-:Y:S02]  /*34a0*/  IABS R93, R23 ;  /* 0x00000017005d7213 */ /* 0x000fe40000000000 */
[----:B--2---:R-:W-:Y:S01]  /*34b0*/  IADD3 R21, R202, 0xa6, RZ ;  /* 0x000000a6ca157810 */ /* 0x004fe20007ffe0ff */
[----:B------:R2:W-:Y:S01]  /*34c0*/  STL [R1+0x1ebc], R23 ;  /* 0x001ebc1701007387 */ /* 0x0005e20000100800 */
[----:B------:R-:W-:-:S02]  /*34d0*/  IADD3 R2, -R2, RZ, RZ ;  /* 0x000000ff02027210 */ /* 0x000fc40007ffe1ff */
[C---:B---3--:R-:W-:Y:S01]  /*34e0*/  IADD3 R10, R202.reuse, 0xa7, RZ ;  /* 0x000000a7ca0a7810 */ /* 0x048fe20007ffe0ff */
[----:B------:R3:W-:Y:S01]  /*34f0*/  STL [R1+0x1ee8], R22 ;  /* 0x001ee81601007387 */ /* 0x0007e20000100800 */
[----:B------:R-:W-:Y:S01]  /*3500*/  IABS R97, R22 ;  /* 0x0000001600617213 */ /* 0x000fe20000000000 */
[----:B------:R-:W-:Y:S01]  /*3510*/  IMAD R91, R3, R2, R91 ;  /* 0x00000002035b7224 */ /* 0x000fe200078e025b */
[C---:B-1----:R-:W-:Y:S01]  /*3520*/  IADD3 R8, R202.reuse, 0xa8, RZ ;  /* 0x000000a8ca087810 */ /* 0x042fe20007ffe0ff */
[----:B------:R1:W-:Y:S01]  /*3530*/  STL [R1+0x1f10], R21 ;  /* 0x001f101501007387 */ /* 0x0003e20000100800 */
[----:B------:R-:W-:Y:S02]  /*3540*/  IABS R106, R21 ;  /* 0x00000015006a7213 */ /* 0x000fe40000000000 */
[----:B------:R-:W-:Y:S01]  /*3550*/  IABS R100, R8 ;  /* 0x0000000800647213 */ /* 0x000fe20000000000 */
[----:B------:R4:W-:Y:S01]  /*3560*/  STL [R1+0x1f28], R10 ;  /* 0x001f280a01007387 */ /* 0x0009e20000100800 */
[----:B--2---:R-:W-:-:S02]  /*3570*/  IADD3 R23, R202, 0xa9, RZ ;  /* 0x000000a9ca177810 */ /* 0x004fc40007ffe0ff */
[----:B---3--:R-:W-:Y:S01]  /*3580*/  IADD3 R22, R202, 0xaa, RZ ;  /* 0x000000aaca167810 */ /* 0x008fe20007ffe0ff */
[----:B------:R2:W-:Y:S01]  /*3590*/  STL [R1+0x1f34], R8 ;  /* 0x001f340801007387 */ /* 0x0005e20000100800 */
[----:B------:R-:W-:Y:S01]  /*35a0*/  IMAD.HI.U32 R2, R214, R100, RZ ;  /* 0x00000064d6027227 */ /* 0x000fe200078e00ff */
[----:B------:R-:W-:Y:S02]  /*35b0*/  IABS R99, R10 ;  /* 0x0000000a00637213 */ /* 0x000fe40000000000 */
[C---:B-1----:R-:W-:Y:S01]  /*35c0*/  IADD3 R21, R202.reuse, 0xab, RZ ;  /* 0x000000abca157810 */ /* 0x042fe20007ffe0ff */
[----:B------:R-:W-:Y:S01]  /*35d0*/  IMAD.MOV R2, RZ, RZ, -R2 ;  /* 0x000000ffff027224 */ /* 0x000fe200078e0a02 */
[C---:B----4-:R-:W-:Y:S01]  /*35e0*/  IADD3 R10, R202.reuse, 0xac, RZ ;  /* 0x000000acca0a7810 */ /* 0x050fe20007ffe0ff */
[----:B------:R1:W-:Y:S01]  /*35f0*/  STL [R1+0x1ea8], R23 ;  /* 0x001ea81701007387 */ /* 0x0003e20000100800 */
[----:B------:R-:W-:Y:S01]  /*3600*/  IABS R102, R23 ;  /* 0x0000001700667213 */ /* 0x000fe20000000000 */
[----:B------:R-:W-:Y:S01]  /*3610*/  IMAD R100, R3, R2, R100 ;  /* 0x0000000203647224 */ /* 0x000fe200078e0264 */
[----:B--2---:R-:W-:Y:S01]  /*3620*/  IADD3 R8, R202, 0xad, RZ ;  /* 0x000000adca087810 */ /* 0x004fe20007ffe0ff */
[----:B------:R2:W-:Y:S01]  /*3630*/  STL [R1+0x1ee4], R22 ;  /* 0x001ee41601007387 */ /* 0x0005e20000100800 */
[----:B------:R-:W-:-:S02]  /*3640*/  IABS R104, R22 ;  /* 0x0000001600687213 */ /* 0x000fc40000000000 */
[----:B------:R-:W-:Y:S01]  /*3650*/  IABS R110, R8 ;  /* 0x00000008006e7213 */ /* 0x000fe20000000000 */
[----:B------:R3:W-:Y:S01]  /*3660*/  STL [R1+0x1f0c], R21 ;  /* 0x001f0c1501007387 */ /* 0x0007e20000100800 */
[----:B------:R-:W-:Y:S02]  /*3670*/  IABS R117, R21 ;  /* 0x0000001500757213 */ /* 0x000fe40000000000 */
[----:B-1----:R-:W-:Y:S01]  /*3680*/  IADD3 R23, R202, 0xae, RZ ;  /* 0x000000aeca177810 */ /* 0x002fe20007ffe0ff */
[----:B------:R1:W-:Y:S01]  /*3690*/  STL [R1+0x1f30], R10 ;  /* 0x001f300a01007387 */ /* 0x0003e20000100800 */
[----:B------:R-:W-:Y:S01]  /*36a0*/  IMAD.HI.U32 R2, R214, R110, RZ ;  /* 0x0000006ed6027227 */ /* 0x000fe200078e00ff */
[C---:B--2---:R-:W-:Y:S02]  /*36b0*/  IADD3 R22, R202.reuse, 0xaf, RZ ;  /* 0x000000afca167810 */ /* 0x044fe40007ffe0ff */
[----:B------:R2:W-:Y:S01]  /*36c0*/  STL [R1+0x1f44], R8 ;  /* 0x001f440801007387 */ /* 0x0005e20000100800 */
[----:B------:R-:W-:Y:S01]  /*36d0*/  IABS R108, R10 ;  /* 0x0000000a006c7213 */ /* 0x000fe20000000000 */
[----:B------:R-:W-:Y:S01]  /*36e0*/  IMAD.MOV R2, RZ, RZ, -R2 ;  /* 0x000000ffff027224 */ /* 0x000fe200078e0a02 */
[C---:B---3--:R-:W-:Y:S01]  /*36f0*/  IADD3 R21, R202.reuse, 0xb0, RZ ;  /* 0x000000b0ca157810 */ /* 0x048fe20007ffe0ff */
[----:B------:R3:W-:Y:S01]  /*3700*/  STL [R1+0x1ea4], R23 ;  /* 0x001ea41701007387 */ /* 0x0007e20000100800 */
[----:B------:R-:W-:Y:S01]  /*3710*/  IABS R112, R23 ;  /* 0x0000001700707213 */ /* 0x000fe20000000000 */
[----:B------:R-:W-:Y:S01]  /*3720*/  IMAD R110, R3, R2, R110 ;  /* 0x00000002036e7224 */ /* 0x000fe200078e026e */
[C---:B-1----:R-:W-:Y:S01]  /*3730*/  IADD3 R10, R202.reuse, 0xb1, RZ ;  /* 0x000000b1ca0a7810 */ /* 0x042fe20007ffe0ff */
[----:B------:R-:W-:Y:S01]  /*3740*/  STL [R1+0x1ee0], R22 ;  /* 0x001ee01601007387 */ /* 0x000fe20000100800 */
[----:B------:R-:W-:-:S02]  /*3750*/  IADD3 R82, R202, 0xb3, RZ ;  /* 0x000000b3ca527810 */ /* 0x000fc40007ffe0ff */
[C---:B--2---:R-:W-:Y:S01]  /*3760*/  IADD3 R8, R202.reuse, 0xb2, RZ ;  /* 0x000000b2ca087810 */ /* 0x044fe20007ffe0ff */
[----:B------:R1:W-:Y:S01]  /*3770*/  STL [R1+0x1f08], R21 ;  /* 0x001f081501007387 */ /* 0x0003e20000100800 */
[----:B------:R-:W-:Y:S02]  /*3780*/  IABS R114, R22 ;  /* 0x0000001600727213 */ /* 0x000fe40000000000 */
[----:B------:R-:W-:Y:S01]  /*3790*/  IABS R120, R8 ;  /* 0x0000000800787213 */ /* 0x000fe20000000000 */
[----:B------:R2:W-:Y:S01]  /*37a0*/  STL [R1+0x1f2c], R10 ;  /* 0x001f2c0a01007387 */ /* 0x0005e20000100800 */
[----:B------:R-:W-:Y:S02]  /*37b0*/  IABS R116, R21 ;  /* 0x0000001500747213 */ /* 0x000fe40000000000 */
[----:B---3--:R-:W-:Y:S01]  /*37c0*/  IADD3 R23, R202, 0xb4, RZ ;  /* 0x000000b4ca177810 */ /* 0x008fe20007ffe0ff */
[----:B------:R3:W-:Y:S01]  /*37d0*/  STL [R1+0x1f40], R8 ;  /* 0x001f400801007387 */ /* 0x0007e20000100800 */
[----:B------:R-:W-:Y:S01]  /*37e0*/  IMAD.HI.U32 R2, R214, R120, RZ ;  /* 0x00000078d6027227 */ /* 0x000fe200078e00ff */
[----:B-1----:R-:W-:-:S02]  /*37f0*/  IABS R21, R10 ;  /* 0x0000000a00157213 */ /* 0x002fc40000000000 */
[C---:B------:R-:W-:Y:S01]  /*3800*/  IADD3 R22, R202.reuse, 0xb5, RZ ;  /* 0x000000b5ca167810 */ /* 0x040fe20007ffe0ff */
[----:B------:R-:W-:Y:S01]  /*3810*/  IMAD.MOV R2, RZ, RZ, -R2 ;  /* 0x000000ffff027224 */ /* 0x000fe200078e0a02 */
[----:B--2---:R-:W-:Y:S01]  /*3820*/  IADD3 R10, R202, 0xb6, RZ ;  /* 0x000000b6ca0a7810 */ /* 0x004fe20007ffe0ff */
[----:B------:R1:W-:Y:S01]  /*3830*/  STL [R1+0x1ea0], R82 ;  /* 0x001ea05201007387 */ /* 0x0003e20000100800 */
[----:B------:R-:W-:Y:S01]  /*3840*/  IADD3 R6, -R6, RZ, RZ ;  /* 0x000000ff06067210 */ /* 0x000fe20007ffe1ff */
[C---:B------:R-:W-:Y:S01]  /*3850*/  IMAD R120, R3.reuse, R2, R120 ;  /* 0x0000000203787224 */ /* 0x040fe200078e0278 */
[----:B---3--:R-:W-:Y:S01]  /*3860*/  IADD3 R8, R202, 0xb7, RZ ;  /* 0x000000b7ca087810 */ /* 0x008fe20007ffe0ff */
[----:B------:R2:W-:Y:S01]  /*3870*/  STL [R1+0x1ed8], R23 ;  /* 0x001ed81701007387 */ /* 0x0005e20000100800 */
[----:B------:R-:W-:Y:S01]  /*3880*/  IABS R122, R82 ;  /* 0x00000052007a7213 */ /* 0x000fe20000000000 */
[----:B------:R-:W-:Y:S01]  /*3890*/  IMAD R157, R3, R6, R157 ;  /* 0x00000006039d7224 */ /* 0x000fe200078e029d */
[----:B------:R-:W-:Y:S01]  /*38a0*/  IABS R132, R8 ;  /* 0x0000000800847213 */ /* 0x000fe20000000000 */
[----:B------:R3:W-:Y:S01]  /*38b0*/  STL [R1+0x1f04], R22 ;  /* 0x001f041601007387 */ /* 0x0007e20000100800 */
[----:B------:R-:W-:Y:S01]  /*38c0*/  IABS R124, R23 ;  /* 0x00000017007c7213 */ /* 0x000fe20000000000 */
[----:B------:R-:W-:Y:S01]  /*38d0*/  IMAD.HI.U32 R6, R214, R32, RZ ;  /* 0x00000020d6067227 */ /* 0x000fe200078e00ff */
[----:B-1----:R-:W-:Y:S01]  /*38e0*/  IADD3 R82, R202, 0xb8, RZ ;  /* 0x000000b8ca527810 */ /* 0x002fe20007ffe0ff */
[----:B------:R1:W-:Y:S01]  /*38f0*/  STL [R1+0x1f24], R10 ;  /* 0x001f240a01007387 */ /* 0x0003e20000100800 */
[----:B------:R-:W-:Y:S01]  /*3900*/  IABS R126, R22 ;  /* 0x00000016007e7213 */ /* 0x000fe20000000000 */
[----:B------:R-:W-:Y:S01]  /*3910*/  IMAD.HI.U32 R2, R214, R132, RZ ;  /* 0x00000084d6027227 */ /* 0x000fe200078e00ff */
[----:B--2---:R-:W-:Y:S01]  /*3920*/  IADD3 R23, R202, 0xb9, RZ ;  /* 0x000000b9ca177810 */ /* 0x004fe20007ffe0ff */
[----:B------:R2:W-:Y:S01]  /*3930*/  STL [R1+0x1f3c], R8 ;  /* 0x001f3c0801007387 */ /* 0x0005e20000100800 */
[----:B------:R-:W-:-:S02]  /*3940*/  IABS R128, R10 ;  /* 0x0000000a00807213 */ /* 0x000fc40000000000 */
[----:B---3--:R-:W-:Y:S01]  /*3950*/  IADD3 R22, R202, 0xba, RZ ;  /* 0x000000baca167810 */ /* 0x008fe20007ffe0ff */
[----:B------:R3:W-:Y:S01]  /*3960*/  STL [R1+0x1e9c], R82 ;  /* 0x001e9c5201007387 */ /* 0x0007e20000100800 */
[----:B------:R-:W-:Y:S02]  /*3970*/  IADD3 R2, -R2, RZ, RZ ;  /* 0x000000ff02027210 */ /* 0x000fe40007ffe1ff */
[C---:B-1----:R-:W-:Y:S01]  /*3980*/  IADD3 R10, R202.reuse, 0xbb, RZ ;  /* 0x000000bbca0a7810 */ /* 0x042fe20007ffe0ff */
[----:B------:R1:W-:Y:S01]  /*3990*/  STL [R1+0x1ed4], R23 ;  /* 0x001ed41701007387 */ /* 0x0003e20000100800 */
[----:B------:R-:W-:Y:S01]  /*39a0*/  IABS R12, R12 ;  /* 0x0000000c000c7213 */ /* 0x000fe20000000000 */
[----:B------:R-:W-:Y:S01]  /*39b0*/  IMAD R132, R3, R2, R132 ;  /* 0x0000000203847224 */ /* 0x000fe200078e0284 */
[----:B--2---:R-:W-:Y:S01]  /*39c0*/  IADD3 R8, R202, 0xbc, RZ ;  /* 0x000000bcca087810 */ /* 0x004fe20007ffe0ff */
[----:B------:R2:W-:Y:S01]  /*39d0*/  STL [R1+0x1f00], R22 ;  /* 0x001f001601007387 */ /* 0x0005e20000100800 */
[----:B------:R-:W-:Y:S01]  /*39e0*/  IABS R142, R82 ;  /* 0x00000052008e7213 */ /* 0x000fe20000000000 */
[----:B------:R-:W-:Y:S01]  /*39f0*/  IMAD.HI.U32 R4, R214, R12, RZ ;  /* 0x0000000cd6047227 */ /* 0x000fe200078e00ff */
[----:B------:R-:W-:Y:S01]  /*3a00*/  IABS R140, R8 ;  /* 0x00000008008c7213 */ /* 0x000fe20000000000 */
[----:B------:R-:W-:Y:S01]  /*3a10*/  STL [R1+0x1f20], R10 ;  /* 0x001f200a01007387 */ /* 0x000fe20000100800 */
[----:B------:R-:W-:-:S02]  /*3a20*/  IADD3 R6, -R6, RZ, RZ ;  /* 0x000000ff06067210 */ /* 0x000fc40007ffe1ff */
[----:B------:R-:W-:Y:S01]  /*3a30*/  IABS R134, R23 ;  /* 0x0000001700867213 */ /* 0x000fe20000000000 */
[----:B------:R4:W-:Y:S01]  /*3a40*/  STL [R1+0x1f38], R8 ;  /* 0x001f380801007387 */ /* 0x0009e20000100800 */
[----:B---3--:R-:W-:Y:S01]  /*3a50*/  IADD3 R82, R202, 0xbd, RZ ;  /* 0x000000bdca527810 */ /* 0x008fe20007ffe0ff */
[----:B------:R-:W-:Y:S01]  /*3a60*/  IMAD.HI.U32 R2, R214, R140, RZ ;  /* 0x0000008cd6027227 */ /* 0x000fe200078e00ff */
[----:B------:R-:W-:Y:S02]  /*3a70*/  IABS R136, R22 ;  /* 0x0000001600887213 */ /* 0x000fe40000000000 */
[C---:B-1----:R-:W-:Y:S01]  /*3a80*/  IADD3 R23, R202.reuse, 0xbe, RZ ;  /* 0x000000beca177810 */ /* 0x042fe20007ffe0ff */
[C---:B------:R-:W-:Y:S01]  /*3a90*/  IMAD R32, R3.reuse, R6, R32 ;  /* 0x0000000603207224 */ /* 0x040fe200078e0220 */
[----:B------:R-:W-:Y:S01]  /*3aa0*/  IABS R138, R10 ;  /* 0x0000000a008a7213 */ /* 0x000fe20000000000 */
[----:B------:R-:W-:Y:S01]  /*3ab0*/  IMAD.MOV R2, RZ, RZ, -R2 ;  /* 0x000000ffff027224 */ /* 0x000fe200078e0a02 */
[C---:B--2---:R-:W-:Y:S01]  /*3ac0*/  IADD3 R22, R202.reuse, 0xbf, RZ ;  /* 0x000000bfca167810 */ /* 0x044fe20007ffe0ff */
[----:B------:R1:W-:Y:S01]  /*3ad0*/  STL [R1+0x1e98], R82 ;  /* 0x001e985201007387 */ /* 0x0003e20000100800 */
[----:B----4-:R-:W-:Y:S01]  /*3ae0*/  IADD3 R8, R202, 0xc1, RZ ;  /* 0x000000c1ca087810 */ /* 0x010fe20007ffe0ff */
[----:B------:R-:W-:Y:S01]  /*3af0*/  IMAD.HI.U32 R6, R214, R161, RZ ;  /* 0x000000a1d6067227 */ /* 0x000fe200078e00ff */
[----:B------:R-:W-:Y:S01]  /*3b00*/  IADD3 R10, R202, 0xc0, RZ ;  /* 0x000000c0ca0a7810 */ /* 0x000fe20007ffe0ff */
[----:B------:R-:W-:Y:S01]  /*3b10*/  STL [R1+0x1ed0], R23 ;  /* 0x001ed01701007387 */ /* 0x000fe20000100800 */
[----:B------:R-:W-:Y:S01]  /*3b20*/  IABS R150, R8 ;  /* 0x0000000800967213 */ /* 0x000fe20000000000 */
[C---:B------:R-:W-:Y:S01]  /*3b30*/  IMAD R140, R3.reuse, R2, R140 ;  /* 0x00000002038c7224 */ /* 0x040fe200078e028c */
[----:B------:R-:W-:Y:S01]  /*3b40*/  IADD3 R4, -R4, RZ, RZ ;  /* 0x000000ff04047210 */ /* 0x000fe20007ffe1ff */
[----:B------:R2:W-:Y:S01]  /*3b50*/  STL [R1+0x1efc], R22 ;  /* 0x001efc1601007387 */ /* 0x0005e20000100800 */
[----:B------:R-:W-:Y:S01]  /*3b60*/  IABS R135, R82 ;  /* 0x0000005200877213 */ /* 0x000fe20000000000 */
[----:B------:R-:W-:Y:S01]  /*3b70*/  IMAD.MOV R6, RZ, RZ, -R6 ;  /* 0x000000ffff067224 */ /* 0x000fe200078e0a06 */
[----:B------:R-:W-:Y:S01]  /*3b80*/  IABS R146, R22 ;  /* 0x0000001600927213 */ /* 0x000fe20000000000 */
[----:B------:R3:W-:Y:S01]  /*3b90*/  STL [R1+0x1f18], R10 ;  /* 0x001f180a01007387 */ /* 0x0007e20000100800 */
[----:B-1----:R-:W-:Y:S01]  /*3ba0*/  IADD3 R82, R202, 0xc2, RZ ;  /* 0x000000c2ca527810 */ /* 0x002fe20007ffe0ff */
[----:B------:R-:W-:Y:S01]  /*3bb0*/  IMAD.HI.U32 R2, R214, R150, RZ ;  /* 0x00000096d6027227 */ /* 0x000fe200078e00ff */
[----:B------:R-:W-:Y:S01]  /*3bc0*/  IABS R144, R23 ;  /* 0x0000001700907213 */ /* 0x000fe20000000000 */
[----:B------:R1:W-:Y:S01]  /*3bd0*/  STL [R1+0x1ef8], R8 ;  /* 0x001ef80801007387 */ /* 0x0003e20000100800 */
[----:B------:R-:W-:Y:S01]  /*3be0*/  IABS R148, R10 ;  /* 0x0000000a00947213 */ /* 0x000fe20000000000 */
[C---:B------:R-:W-:Y:S01]  /*3bf0*/  IMAD R12, R3.reuse, R4, R12 ;  /* 0x00000004030c7224 */ /* 0x040fe200078e020c */
[----:B--2---:R-:W-:Y:S01]  /*3c00*/  IADD3 R22, R202, 0xc3, RZ ;  /* 0x000000c3ca167810 */ /* 0x004fe20007ffe0ff */
[----:B------:R-:W-:Y:S01]  /*3c10*/  IMAD.HI.U32 R4, R214, R165, RZ ;  /* 0x000000a5d6047227 */ /* 0x000fe200078e00ff */
[C---:B------:R-:W-:Y:S01]  /*3c20*/  IADD3 R23, R202.reuse, 0xc4, RZ ;  /* 0x000000c4ca177810 */ /* 0x040fe20007ffe0ff */
[----:B------:R2:W-:Y:S01]  /*3c30*/  STL [R1+0x1e44], R82 ;  /* 0x001e445201007387 */ /* 0x0005e20000100800 */
[C---:B---3--:R-:W-:Y:S01]  /*3c40*/  IADD3 R10, R202.reuse, 0xc5, RZ ;  /* 0x000000c5ca0a7810 */ /* 0x048fe20007ffe0ff */
[----:B------:R-:W-:Y:S01]  /*3c50*/  IMAD R161, R3, R6, R161 ;  /* 0x0000000603a17224 */ /* 0x000fe200078e02a1 */
[----:B------:R-:W-:Y:S01]  /*3c60*/  IABS R152, R82 ;  /* 0x0000005200987213 */ /* 0x000fe20000000000 */
[----:B------:R-:W-:Y:S01]  /*3c70*/  IMAD.MOV R2, RZ, RZ, -R2 ;  /* 0x000000ffff027224 */ /* 0x000fe200078e0a02 */
[----:B-1----:R-:W-:Y:S01]  /*3c80*/  IADD3 R8, R202, 0xc6, RZ ;  /* 0x000000c6ca087810 */ /* 0x002fe20007ffe0ff */
[----:B------:R-:W-:Y:S01]  /*3c90*/  IMAD.HI.U32 R6, R214, R42, RZ ;  /* 0x0000002ad6067227 */ /* 0x000fe200078e00ff */
[----:B------:R-:W-:Y:S01]  /*3ca0*/  STL [R1+0x1e2c], R22 ;  /* 0x001e2c1601007387 */ /* 0x000fe20000100800 */
[----:B------:R-:W-:-:S02]  /*3cb0*/  IADD3 R95, R202, 0xc7, RZ ;  /* 0x000000c7ca5f7810 */ /* 0x000fc40007ffe0ff */
[----:B------:R-:W-:Y:S01]  /*3cc0*/  IABS R160, R8 ;  /* 0x0000000800a07213 */ /* 0x000fe20000000000 */
[----:B------:R1:W-:Y:S01]  /*3cd0*/  STL [R1+0x1e28], R23 ;  /* 0x001e281701007387 */ /* 0x0003e20000100800 */
[----:B------:R-:W-:Y:S01]  /*3ce0*/  IMAD.MOV R4, RZ, RZ, -R4 ;  /* 0x000000ffff047224 */ /* 0x000fe200078e0a04 */
[----:B------:R-:W-:Y:S01]  /*3cf0*/  IABS R156, R23 ;  /* 0x00000017009c7213 */ /* 0x000fe20000000000 */
[----:B------:R-:W-:Y:S01]  /*3d00*/  IMAD R150, R3, R2, R150 ;  /* 0x0000000203967224 */ /* 0x000fe200078e0296 */
[----:B------:R3:W-:Y:S01]  /*3d10*/  STL [R1+0x1e1c], R10 ;  /* 0x001e1c0a01007387 */ /* 0x0007e20000100800 */
[----:B------:R-:W-:Y:S01]  /*3d20*/  IMAD.MOV R6, RZ, RZ, -R6 ;  /* 0x000000ffff067224 */ /* 0x000fe200078e0a06 */
[----:B--2---:R-:W-:Y:S01]  /*3d30*/  IADD3 R82, R202, 0xc8, RZ ;  /* 0x000000c8ca527810 */ /* 0x004fe20007ffe0ff */
[----:B------:R-:W-:Y:S01]  /*3d40*/  IMAD.HI.U32 R2, R214, R160, RZ ;  /* 0x000000a0d6027227 */ /* 0x000fe200078e00ff */
[----:B------:R2:W-:Y:S01]  /*3d50*/  STL [R1+0x1e10], R8 ;  /* 0x001e100801007387 */ /* 0x0005e20000100800 */
[----:B------:R-:W-:-:S02]  /*3d60*/  IABS R158, R10 ;  /* 0x0000000a009e7213 */ /* 0x000fc40000000000 */
[C---:B------:R-:W-:Y:S01]  /*3d70*/  IMAD R165, R3.reuse, R4, R165 ;  /* 0x0000000403a57224 */ /* 0x040fe200078e02a5 */
[----:B-1----:R-:W-:Y:S01]  /*3d80*/  IADD3 R23, R202, 0xc9, RZ ;  /* 0x000000c9ca177810 */ /* 0x002fe20007ffe0ff */
[----:B------:R-:W-:Y:S01]  /*3d90*/  IMAD.HI.U32 R4, R214, R50, RZ ;  /* 0x00000032d6047227 */ /* 0x000fe200078e00ff */
[C---:B---3--:R-:W-:Y:S01]  /*3da0*/  IADD3 R10, R202.reuse, 0xca, RZ ;  /* 0x000000caca0a7810 */ /* 0x048fe20007ffe0ff */
[----:B------:R1:W-:Y:S01]  /*3db0*/  STL [R1+0x1dfc], R95 ;  /* 0x001dfc5f01007387 */ /* 0x0003e20000100800 */
[----:B------:R-:W-:Y:S01]  /*3dc0*/  IABS R162, R95 ;  /* 0x0000005f00a27213 */ /* 0x000fe20000000000 */
[----:B------:R-:W-:Y:S01]  /*3dd0*/  IMAD R42, R3, R6, R42 ;  /* 0x00000006032a7224 */ /* 0x000fe200078e022a */
[----:B--2---:R-:W-:Y:S01]  /*3de0*/  IADD3 R8, R202, 0xcb, RZ ;  /* 0x000000cbca087810 */ /* 0x004fe20007ffe0ff */
[----:B------:R-:W-:Y:S01]  /*3df0*/  IMAD.MOV R2, RZ, RZ, -R2 ;  /* 0x000000ffff027224 */ /* 0x000fe200078e0a02 */
[----:B------:R2:W-:Y:S01]  /*3e00*/  STL [R1+0x1df8], R82 ;  /* 0x001df85201007387 */ /* 0x0005e20000100800 */
[----:B------:R-:W-:Y:S01]  /*3e10*/  IMAD.HI.U32 R6, R214, R52, RZ ;  /* 0x00000034d6067227 */ /* 0x000fe200078e00ff */
[----:B------:R-:W-:-:S02]  /*3e20*/  IABS R170, R8 ;  /* 0x0000000800aa7213 */ /* 0x000fc40000000000 */
[----:B------:R3:W-:Y:S01]  /*3e30*/  STL [R1+0x1df4], R23 ;  /* 0x001df41701007387 */ /* 0x0007e20000100800 */
[----:B------:R-:W-:Y:S01]  /*3e40*/  IMAD.MOV R4, RZ, RZ, -R4 ;  /* 0x000000ffff047224 */ /* 0x000fe200078e0a04 */
[----:B------:R-:W-:Y:S01]  /*3e50*/  IABS R164, R82 ;  /* 0x0000005200a47213 */ /* 0x000fe20000000000 */
[C---:B------:R-:W-:Y:S01]  /*3e60*/  IMAD R160, R3.reuse, R2, R160 ;  /* 0x0000000203a07224 */ /* 0x040fe200078e02a0 */
[----:B------:R-:W-:Y:S01]  /*3e70*/  STL [R1+0x1df0], R10 ;  /* 0x001df00a01007387 */ /* 0x000fe20000100800 */
[----:B------:R-:W-:Y:S01]  /*3e80*/  IMAD.MOV R6, RZ, RZ, -R6 ;  /* 0x000000ffff067224 */ /* 0x000fe200078e0a06 */
[----:B-1----:R-:W-:Y:S01]  /*3e90*/  IADD3 R95, R202, 0xcc, RZ ;  /* 0x000000ccca5f7810 */ /* 0x002fe20007ffe0ff */
[----:B------:R-:W-:Y:S01]  /*3ea0*/  IMAD.HI.U32 R2, R214, R170, RZ ;  /* 0x000000aad6027227 */ /* 0x000fe200078e00ff */
[----:B------:R1:W-:Y:S01]  /*3eb0*/  STL [R1+0x1dec], R8 ;  /* 0x001dec0801007387 */ /* 0x0003e20000100800 */
[----:B------:R-:W-:Y:S02]  /*3ec0*/  IABS R168, R23 ;  /* 0x0000001700a87213 */ /* 0x000fe40000000000 */
[C---:B------:R-:W-:Y:S01]  /*3ed0*/  IMAD R50, R3.reuse, R4, R50 ;  /* 0x0000000403327224 */ /* 0x040fe200078e0232 */
[----:B--2---:R-:W-:Y:S01]  /*3ee0*/  IADD3 R82, R202, 0xcd, RZ ;  /* 0x000000cdca527810 */ /* 0x004fe20007ffe0ff */
[----:B------:R-:W-:Y:S01]  /*3ef0*/  IMAD.HI.U32 R4, R214, R40, RZ ;  /* 0x00000028d6047227 */ /* 0x000fe200078e00ff */
[----:B------:R-:W-:Y:S01]  /*3f00*/  IABS R178, R10 ;  /* 0x0000000a00b27213 */ /* 0x000fe20000000000 */
[----:B------:R-:W-:Y:S01]  /*3f10*/  STL [R1+0x1dd4], R95 ;  /* 0x001dd45f01007387 */ /* 0x000fe20000100800 */
[C---:B---3--:R-:W-:Y:S01]  /*3f20*/  IADD3 R23, R202.reuse, 0xce, RZ ;  /* 0x000000ceca177810 */ /* 0x048fe20007ffe0ff */
[C---:B------:R-:W-:Y:S01]  /*3f30*/  IMAD R52, R3.reuse, R6, R52 ;  /* 0x0000000603347224 */ /* 0x040fe200078e0234 */
[----:B-1----:R-:W-:Y:S01]  /*3f40*/  IADD3 R8, R202, 0xd0, RZ ;  /* 0x000000d0ca087810 */ /* 0x002fe20007ffe0ff */
[----:B------:R-:W-:Y:S01]  /*3f50*/  IMAD.HI.U32 R6, R214, R244, RZ ;  /* 0x000000f4d6067227 */ /* 0x000fe200078e00ff */
[----:B------:R-:W-:Y:S01]  /*3f60*/  IADD3 R10, R202, 0xcf, RZ ;  /* 0x000000cfca0a7810 */ /* 0x000fe20007ffe0ff */
[----:B------:R1:W-:Y:S01]  /*3f70*/  STL [R1+0x1dd0], R82 ;  /* 0x001dd05201007387 */ /* 0x0003e20000100800 */
[----:B------:R-:W-:Y:S01]  /*3f80*/  IADD3 R2, -R2, RZ, RZ ;  /* 0x000000ff02027210 */ /* 0x000fe20007ffe1ff */
[----:B------:R-:W-:Y:S01]  /*3f90*/  IMAD.MOV R4, RZ, RZ, -R4 ;  /* 0x000000ffff047224 */ /* 0x000fe200078e0a04 */
[----:B------:R-:W-:Y:S01]  /*3fa0*/  IABS R180, R8 ;  /* 0x0000000800b47213 */ /* 0x000fe20000000000 */
[----:B------:R2:W-:Y:S01]  /*3fb0*/  STL [R1+0x1dcc], R23 ;  /* 0x001dcc1701007387 */ /* 0x0005e20000100800 */
[----:B------:R-:W-:Y:S01]  /*3fc0*/  IABS R174, R82 ;  /* 0x0000005200ae7213 */ /* 0x000fe20000000000 */
[C---:B------:R-:W-:Y:S01]  /*3fd0*/  IMAD R170, R3.reuse, R2, R170 ;  /* 0x0000000203aa7224 */ /* 0x040fe200078e02aa */
[C---:B------:R-:W-:Y:S01]  /*3fe0*/  IADD3 R130, R202.reuse, 0xd1, RZ ;  /* 0x000000d1ca827810 */ /* 0x040fe20007ffe0ff */
[----:B------:R3:W-:Y:S01]  /*3ff0*/  STL [R1+0x1dc8], R10 ;  /* 0x001dc80a01007387 */ /* 0x0007e20000100800 */
[----:B------:R-:W-:Y:S01]  /*4000*/  IABS R176, R23 ;  /* 0x0000001700b07213 */ /* 0x000fe20000000000 */
[C---:B------:R-:W-:Y:S01]  /*4010*/  IMAD R40, R3.reuse, R4, R40 ;  /* 0x0000000403287224 */ /* 0x040fe200078e0228 */
[----:B-1----:R-:W-:Y:S01]  /*4020*/  IADD3 R82, R202, 0xd2, RZ ;  /* 0x000000d2ca527810 */ /* 0x002fe20007ffe0ff */
[----:B------:R1:W-:Y:S01]  /*4030*/  STL [R1+0x1dc4], R8 ;  /* 0x001dc40801007387 */ /* 0x0003e20000100800 */
[----:B------:R-:W-:Y:S01]  /*4040*/  IADD3 R6, -R6, RZ, RZ ;  /* 0x000000ff06067210 */ /* 0x000fe20007ffe1ff */
[----:B------:R-:W-:Y:S01]  /*4050*/  IMAD.HI.U32 R2, R214, R180, RZ ;  /* 0x000000b4d6027227 */ /* 0x000fe200078e00ff */
[----:B--2---:R-:W-:Y:S01]  /*4060*/  IADD3 R23, R202, 0xd3, RZ ;  /* 0x000000d3ca177810 */ /* 0x004fe20007ffe0ff */
[----:B------:R-:W-:Y:S01]  /*4070*/  STL [R1+0x1dac], R130 ;  /* 0x001dac8201007387 */ /* 0x000fe20000100800 */
[----:B------:R-:W-:Y:S01]  /*4080*/  IABS R172, R95 ;  /* 0x0000005f00ac7213 */ /* 0x000fe20000000000 */
[----:B------:R-:W-:Y:S01]  /*4090*/  IMAD.HI.U32 R4, R214, R60, RZ ;  /* 0x0000003cd6047227 */ /* 0x000fe200078e00ff */
[----:B------:R-:W-:Y:S01]  /*40a0*/  IABS R95, R10 ;  /* 0x0000000a005f7213 */ /* 0x000fe20000000000 */
[----:B------:R-:W-:Y:S01]  /*40b0*/  STL [R1+0x1da8], R82 ;  /* 0x001da85201007387 */ /* 0x000fe20000100800 */
[C---:B---3--:R-:W-:Y:S01]  /*40c0*/  IADD3 R10, R202.reuse, 0xd4, RZ ;  /* 0x000000d4ca0a7810 */ /* 0x048fe20007ffe0ff */
[----:B------:R-:W-:Y:S01]  /*40d0*/  IMAD R244, R3, R6, R244 ;  /* 0x0000000603f47224 */ /* 0x000fe200078e02f4 */
[----:B-1----:R-:W-:Y:S01]  /*40e0*/  IADD3 R8, R202, 0xd5, RZ ;  /* 0x000000d5ca087810 */ /* 0x002fe20007ffe0ff */
[----:B------:R1:W-:Y:S01]  /*40f0*/  STL [R1+0x1da4], R23 ;  /* 0x001da41701007387 */ /* 0x0003e20000100800 */
[----:B------:R-:W-:Y:S01]  /*4100*/  IABS R186, R23 ;  /* 0x0000001700ba7213 */ /* 0x000fe20000000000 */
[----:B------:R-:W-:Y:S01]  /*4110*/  IMAD.MOV R2, RZ, RZ, -R2 ;  /* 0x000000ffff027224 */ /* 0x000fe200078e0a02 */
[----:B------:R-:W-:Y:S01]  /*4120*/  IADD3 R4, -R4, RZ, RZ ;  /* 0x000000ff04047210 */ /* 0x000fe20007ffe1ff */
[----:B------:R-:W-:Y:S01]  /*4130*/  IMAD.HI.U32 R6, R214, R171, RZ ;  /* 0x000000abd6067227 */ /* 0x000fe200078e00ff */
[----:B------:R-:W-:Y:S01]  /*4140*/  STL [R1+0x1da0], R10 ;  /* 0x001da00a01007387 */ /* 0x000fe20000100800 */
[----:B------:R-:W-:-:S02]  /*4150*/  IABS R182, R130 ;  /* 0x0000008200b67213 */ /* 0x000fc40000000000 */
[C---:B------:R-:W-:Y:S01]  /*4160*/  IMAD R180, R3.reuse, R2, R180 ;  /* 0x0000000203b47224 */ /* 0x040fe200078e02b4 */
[----:B------:R2:W-:Y:S01]  /*4170*/  STL [R1+0x1d9c], R8 ;  /* 0x001d9c0801007387 */ /* 0x0005e20000100800 */
[----:B-1----:R-:W-:Y:S01]  /*4180*/  IABS R23, R8 ;  /* 0x0000000800177213 */ /* 0x002fe20000000000 */
[----:B------:R-:W-:Y:S01]  /*4190*/  IMAD.MOV R6, RZ, RZ, -R6 ;  /* 0x000000ffff067224 */ /* 0x000fe200078e0a06 */
[----:B------:R-:W-:Y:S01]  /*41a0*/  IADD3 R151, R202, 0xd6, RZ ;  /* 0x000000d6ca977810 */ /* 0x000fe20007ffe0ff */
[C---:B------:R-:W-:Y:S01]  /*41b0*/  IMAD R60, R3.reuse, R4, R60 ;  /* 0x00000004033c7224 */ /* 0x040fe200078e023c */
[----:B------:R-:W-:Y:S01]  /*41c0*/  IABS R184, R82 ;  /* 0x0000005200b87213 */ /* 0x000fe20000000000 */
[----:B------:R-:W-:Y:S01]  /*41d0*/  IMAD.HI.U32 R2, R214, R23, RZ ;  /* 0x00000017d6027227 */ /* 0x000fe200078e00ff */
[----:B------:R-:W-:Y:S01]  /*41e0*/  IADD3 R130, R202, 0xd7, RZ ;  /* 0x000000d7ca827810 */ /* 0x000fe20007ffe0ff */
[----:B------:R-:W-:Y:S01]  /*41f0*/  STL [R1+0x1d84], R151 ;  /* 0x001d849701007387 */ /* 0x000fe20000100800 */
[----:B------:R-:W-:Y:S01]  /*4200*/  IABS R188, R10 ;  /* 0x0000000a00bc7213 */ /* 0x000fe20000000000 */
[----:B------:R-:W-:Y:S01]  /*4210*/  IMAD.HI.U32 R4, R214, R70, RZ ;  /* 0x00000046d6047227 */ /* 0x000fe200078e00ff */
[C---:B--2---:R-:W-:Y:S01]  /*4220*/  IADD3 R8, R202.reuse, 0xda, RZ ;  /* 0x000000daca087810 */ /* 0x044fe20007ffe0ff */
[----:B------:R1:W-:Y:S01]  /*4230*/  STL [R1+0x1d80], R130 ;  /* 0x001d808201007387 */ /* 0x0003e20000100800 */
[C---:B------:R-:W-:Y:S01]  /*4240*/  IADD3 R82, R202.reuse, 0xd8, RZ ;  /* 0x000000d8ca527810 */ /* 0x040fe20007ffe0ff */
[C---:B------:R-:W-:Y:S01]  /*4250*/  IMAD R171, R3.reuse, R6, R171 ;  /* 0x0000000603ab7224 */ /* 0x040fe200078e02ab */
[----:B------:R-:W-:Y:S01]  /*4260*/  IABS R200, R8 ;  /* 0x0000000800c87213 */ /* 0x000fe20000000000 */
[----:B------:R-:W-:Y:S01]  /*4270*/  IMAD.MOV R2, RZ, RZ, -R2 ;  /* 0x000000ffff027224 */ /* 0x000fe200078e0a02 */
[----:B------:R-:W-:Y:S01]  /*4280*/  IADD3 R10, R202, 0xd9, RZ ;  /* 0x000000d9ca0a7810 */ /* 0x000fe20007ffe0ff */
[----:B------:R-:W-:Y:S01]  /*4290*/  IMAD.HI.U32 R6, R214, R62, RZ ;  /* 0x0000003ed6067227 */ /* 0x000fe200078e00ff */
[----:B------:R-:W-:Y:S01]  /*42a0*/  IABS R194, R130 ;  /* 0x0000008200c27213 */ /* 0x000fe20000000000 */
[----:B------:R2:W-:Y:S01]  /*42b0*/  STL [R1+0x1d7c], R82 ;  /* 0x001d7c5201007387 */ /* 0x0005e20000100800 */
[----:B------:R-:W-:Y:S01]  /*42c0*/  IABS R196, R82 ;  /* 0x0000005200c47213 */ /* 0x000fe20000000000 */
[----:B------:R-:W-:Y:S01]  /*42d0*/  IMAD.MOV R4, RZ, RZ, -R4 ;  /* 0x000000ffff047224 */ /* 0x000fe200078e0a04 */
[----:B-1----:R-:W-:Y:S01]  /*42e0*/  IADD3 R130, R202, 0xdb, RZ ;  /* 0x000000dbca827810 */ /* 0x002fe20007ffe0ff */
[----:B------:R-:W-:Y:S01]  /*42f0*/  IMAD R23, R3, R2, R23 ;  /* 0x0000000203177224 */ /* 0x000fe200078e0217 */
[----:B------:R1:W-:Y:S01]  /*4300*/  STL [R1+0x1d78], R10 ;  /* 0x001d780a01007387 */ /* 0x0003e20000100800 */
[----:B------:R-:W-:Y:S01]  /*4310*/  IMAD.MOV R6, RZ, RZ, -R6 ;  /* 0x000000ffff067224 */ /* 0x000fe200078e0a06 */
[----:B------:R-:W-:Y:S01]  /*4320*/  IABS R198, R10 ;  /* 0x0000000a00c67213 */ /* 0x000fe20000000000 */
[----:B------:R-:W-:Y:S01]  /*4330*/  IMAD.HI.U32 R2, R214, R200, RZ ;  /* 0x000000c8d6027227 */ /* 0x000fe200078e00ff */
[----:B------:R3:W-:Y:S01]  /*4340*/  STL [R1+0x1d74], R8 ;  /* 0x001d740801007387 */ /* 0x0007e20000100800 */
[----:B--2---:R-:W-:-:S02]  /*4350*/  IADD3 R82, R202, 0xdc, RZ ;  /* 0x000000dcca527810 */ /* 0x004fc40007ffe0ff */
[C---:B------:R-:W-:Y:S01]  /*4360*/  IMAD R70, R3.reuse, R4, R70 ;  /* 0x0000000403467224 */ /* 0x040fe200078e0246 */
[----:B------:R-:W-:Y:S01]  /*4370*/  STL [R1+0x1d64], R130 ;  /* 0x001d648201007387 */ /* 0x000fe20000100800 */
[----:B------:R-:W-:Y:S01]  /*4380*/  IMAD.HI.U32 R4, R214, R245, RZ ;  /* 0x000000f5d6047227 */ /* 0x000fe200078e00ff */
[C---:B-1----:R-:W-:Y:S02]  /*4390*/  IADD3 R10, R202.reuse, 0xdd, RZ ;  /* 0x000000ddca0a7810 */ /* 0x042fe40007ffe0ff */
[----:B------:R-:W-:Y:S01]  /*43a0*/  STL [R1+0x1d58], R82 ;  /* 0x001d585201007387 */ /* 0x000fe20000100800 */
[----:B------:R-:W-:Y:S01]  /*43b0*/  IMAD R62, R3, R6, R62 ;  /* 0x00000006033e7224 */ /* 0x000fe200078e023e */
[----:B---3--:R-:W-:Y:S01]  /*43c0*/  IADD3 R8, R202, 0xde, RZ ;  /* 0x000000deca087810 */ /* 0x008fe20007ffe0ff */
[----:B------:R-:W-:Y:S01]  /*43d0*/  IMAD.MOV R2, RZ, RZ, -R2 ;  /* 0x000000ffff027224 */ /* 0x000fe200078e0a02 */
[----:B------:R-:W-:Y:S01]  /*43e0*/  STL [R1+0x1d54], R10 ;  /* 0x001d540a01007387 */ /* 0x000fe20000100800 */
[----:B------:R-:W-:Y:S01]  /*43f0*/  IMAD.HI.U32 R6, R214, R229, RZ ;  /* 0x000000e5d6067227 */ /* 0x000fe200078e00ff */
[----:B------:R-:W-:-:S02]  /*4400*/  IABS R16, R16 ;  /* 0x0000001000107213 */ /* 0x000fc40000000000 */
[----:B------:R-:W-:Y:S01]  /*4410*/  STL [R1+0x1d50], R8 ;  /* 0x001d500801007387 */ /* 0x000fe20000100800 */
[----:B------:R-:W-:Y:S01]  /*4420*/  IMAD.MOV R4, RZ, RZ, -R4 ;  /* 0x000000ffff047224 */ /* 0x000fe200078e0a04 */
[----:B------:R-:W-:Y:S01]  /*4430*/  IABS R17, R17 ;  /* 0x0000001100117213 */ /* 0x000fe20000000000 */
[C---:B------:R-:W-:Y:S01]  /*4440*/  IMAD R200, R3.reuse, R2, R200 ;  /* 0x0000000203c87224 */ /* 0x040fe200078e02c8 */
[----:B------:R-:W-:Y:S01]  /*4450*/  IADD3 R2, R202, 0xdf, RZ ;  /* 0x000000dfca027810 */ /* 0x000fe20007ffe0ff */
[----:B------:R-:W-:Y:S01]  /*4460*/  IMAD.MOV R6, RZ, RZ, -R6 ;  /* 0x000000ffff067224 */ /* 0x000fe200078e0a06 */
[----:B------:R-:W-:Y:S01]  /*4470*/  IABS R221, R7 ;  /* 0x0000000700dd7213 */ /* 0x000fe20000000000 */
[----:B------:R-:W-:Y:S01]  /*4480*/  IMAD R245, R3, R4, R245 ;  /* 0x0000000403f57224 */ /* 0x000fe200078e02f5 */
[----:B------:R-:W-:Y:S01]  /*4490*/  IABS R210, R2 ;  /* 0x0000000200d27213 */ /* 0x000fe20000000000 */
[----:B------:R-:W-:Y:S01]  /*44a0*/  IMAD.HI.U32 R4, R214, R230, RZ ;  /* 0x000000e6d6047227 */ /* 0x000fe200078e00ff */
[----:B------:R1:W-:Y:S01]  /*44b0*/  STL [R1+0x1d4c], R2 ;  /* 0x001d4c0201007387 */ /* 0x0003e20000100800 */
[----:B------:R-:W-:-:S02]  /*44c0*/  IADD3 R5, -R5, RZ, RZ ;  /* 0x000000ff05057210 */ /* 0x000fc40007ffe1ff */
[C---:B------:R-:W-:Y:S01]  /*44d0*/  IMAD R229, R3.reuse, R6, R229 ;  /* 0x0000000603e57224 */ /* 0x040fe200078e02e5 */
[----:B------:R-:W-:Y:S01]  /*44e0*/  IABS R19, R19 ;  /* 0x0000001300137213 */ /* 0x000fe20000000000 */
[----:B------:R-:W-:Y:S01]  /*44f0*/  IMAD.HI.U32 R6, R214, R72, RZ ;  /* 0x00000048d6067227 */ /* 0x000fe200078e00ff */
[----:B------:R-:W-:Y:S02]  /*4500*/  IABS R20, R20 ;  /* 0x0000001400147213 */ /* 0x000fe40000000000 */
[----:B------:R-:W-:Y:S01]  /*4510*/  IABS R22, R22 ;  /* 0x0000001600167213 */ /* 0x000fe20000000000 */
[----:B------:R-:W-:Y:S01]  /*4520*/  IMAD.MOV R4, RZ, RZ, -R4 ;  /* 0x000000ffff047224 */ /* 0x000fe200078e0a04 */
[----:B------:R-:W-:Y:S01]  /*4530*/  IADD3 R6, -R6, RZ, RZ ;  /* 0x000000ff06067210 */ /* 0x000fe20007ffe1ff */
[----:B-1----:R-:W-:Y:S01]  /*4540*/  IMAD.HI.U32 R2, R214, R210, RZ ;  /* 0x000000d2d6027227 */ /* 0x002fe200078e00ff */
[----:B------:R-:W-:Y:S02]  /*4550*/  IABS R192, R151 ;  /* 0x0000009700c07213 */ /* 0x000fe40000000000 */
[----:B------:R-:W-:Y:S01]  /*4560*/  IABS R208, R8 ;  /* 0x0000000800d07213 */ /* 0x000fe20000000000 */
[----:B------:R-:W-:Y:S01]  /*4570*/  IMAD R230, R3, R4, R230 ;  /* 0x0000000403e67224 */ /* 0x000fe200078e02e6 */
[----:B------:R-:W-:Y:S01]  /*4580*/  IADD3 R2, -R2, RZ, RZ ;  /* 0x000000ff02027210 */ /* 0x000fe20007ffe1ff */
[----:B------:R-:W-:Y:S01]  /*4590*/  IMAD.HI.U32 R4, R214, R80, RZ ;  /* 0x00000050d6047227 */ /* 0x000fe200078e00ff */
[----:B------:R-:W-:-:S02]  /*45a0*/  IABS R206, R10 ;  /* 0x0000000a00ce7213 */ /* 0x000fc40000000000 */
[----:B------:R-:W-:Y:S01]  /*45b0*/  IABS R204, R130 ;  /* 0x0000008200cc7213 */ /* 0x000fe20000000000 */
[----:B------:R-:W-:Y:S01]  /*45c0*/  IMAD R72, R3, R6, R72 ;  /* 0x0000000603487224 */ /* 0x000fe200078e0248 */
[----:B------:R-:W-:Y:S01]  /*45d0*/  IADD3 R4, -R4, RZ, RZ ;  /* 0x000000ff04047210 */ /* 0x000fe20007ffe1ff */
[----:B------:R-:W-:Y:S01]  /*45e0*/  IMAD.HI.U32 R6, R214, R181, RZ ;  /* 0x000000b5d6067227 */ /* 0x000fe200078e00ff */
[----:B------:R-:W-:-:S03]  /*45f0*/  IABS R202, R82 ;  /* 0x0000005200ca7213 */ /* 0x000fc60000000000 */
[C---:B------:R-:W-:Y:S02]  /*4600*/  IMAD R210, R3.reuse, R2, R210 ;  /* 0x0000000203d27224 */ /* 0x040fe400078e02d2 */
[----:B------:R-:W-:Y:S02]  /*4610*/  IMAD.MOV R6, RZ, RZ, -R6 ;  /* 0x000000ffff067224 */ /* 0x000fe400078e0a06 */
[----:B------:R-:W-:Y:S01]  /*4620*/  IMAD R80, R3, R4, R80 ;  /* 0x0000000403507224 */ /* 0x000fe200078e0250 */
[----:B------:R1:W-:Y:S01]  /*4630*/  STL [R1+0x1fc0], R210 ;  /* 0x001fc0d201007387 */ /* 0x0003e20000100800 */
[----:B------:R-:W-:-:S04]  /*4640*/  IMAD.HI.U32 R4, R214, R185, RZ ;  /* 0x000000b9d6047227 */ /* 0x000fc800078e00ff */
[C---:B------:R-:W-:Y:S02]  /*4650*/  IMAD R181, R3.reuse, R6, R181 ;  /* 0x0000000603b57224 */ /* 0x040fe400078e02b5 */
[----:B------:R-:W-:Y:S01]  /*4660*/  IMAD.HI.U32 R6, R214, R231, RZ ;  /* 0x000000e7d6067227 */ /* 0x000fe200078e00ff */
[----:B-1----:R-:W2:Y:S03]  /*4670*/  LDL R210, [R1+0xa58] ;  /* 0x000a580001d27983 */ /* 0x002ea60000100800 */
[----:B------:R-:W-:Y:S02]  /*4680*/  IMAD.MOV R4, RZ, RZ, -R4 ;  /* 0x000000ffff047224 */ /* 0x000fe400078e0a04 */
[----:B------:R-:W-:Y:S02]  /*4690*/  IMAD.MOV R6, RZ, RZ, -R6 ;  /* 0x000000ffff067224 */ /* 0x000fe400078e0a06 */
[----:B------:R-:W-:-:S02]  /*46a0*/  IMAD R185, R3, R4, R185 ;  /* 0x0000000403b97224 */ /* 0x000fc400078e02b9 */
[----:B------:R-:W-:-:S04]  /*46b0*/  IMAD.HI.U32 R4, R214, R90, RZ ;  /* 0x0000005ad6047227 */ /* 0x000fc800078e00ff */
[----:B------:R-:W-:Y:S02]  /*46c0*/  IMAD R231, R3, R6, R231 ;  /* 0x0000000603e77224 */ /* 0x000fe400078e02e7 */
[----:B------:R-:W-:-:S04]  /*46d0*/  IMAD.HI.U32 R6, R214, R76, RZ ;  /* 0x0000004cd6067227 */ /* 0x000fc800078e00ff */
[----:B------:R-:W-:Y:S02]  /*46e0*/  IMAD.MOV R4, RZ, RZ, -R4 ;  /* 0x000000ffff047224 */ /* 0x000fe400078e0a04 */
[----:B------:R-:W-:Y:S02]  /*46f0*/  IMAD.MOV R6, RZ, RZ, -R6 ;  /* 0x000000ffff067224 */ /* 0x000fe400078e0a06 */
[----:B------:R-:W-:Y:S02]  /*4700*/  IMAD R90, R3, R4, R90 ;  /* 0x00000004035a7224 */ /* 0x000fe400078e025a */
[----:B------:R-:W-:-:S04]  /*4710*/  IMAD.HI.U32 R4, R214, R59, RZ ;  /* 0x0000003bd6047227 */ /* 0x000fc800078e00ff */
[----:B------:R-:W-:Y:S02]  /*4720*/  IMAD R76, R3, R6, R76 ;  /* 0x00000006034c7224 */ /* 0x000fe400078e024c */
[----:B------:R-:W-:-:S04]  /*4730*/  IMAD.HI.U32 R6, R214, R92, RZ ;  /* 0x0000005cd6067227 */ /* 0x000fc800078e00ff */
[----:B------:R-:W-:Y:S01]  /*4740*/  IMAD.MOV R4, RZ, RZ, -R4 ;  /* 0x000000ffff047224 */ /* 0x000fe200078e0a04 */
[----:B------:R-:W-:Y:S01]  /*4750*/  IADD3 R6, -R6, RZ, RZ ;  /* 0x000000ff06067210 */ /* 0x000fe20007ffe1ff */
[----:B------:R-:W-:-:S04]  /*4760*/  IMAD.HI.U32 R7, R214, R143, RZ ;  /* 0x0000008fd6077227 */ /* 0x000fc800078e00ff */
[----:B------:R-:W-:Y:S01]  /*4770*/  IMAD R59, R3, R4, R59 ;  /* 0x00000004033b7224 */ /* 0x000fe200078e023b */
[----:B------:R-:W-:Y:S01]  /*4780*/  IADD3 R7, -R7, RZ, RZ ;  /* 0x000000ff07077210 */ /* 0x000fe20007ffe1ff */
[----:B------:R-:W-:-:S04]  /*4790*/  IMAD.HI.U32 R4, R214, R193, RZ ;  /* 0x000000c1d6047227 */ /* 0x000fc800078e00ff */
[----:B------:R-:W-:Y:S01]  /*47a0*/  IMAD R92, R3, R6, R92 ;  /* 0x00000006035c7224 */ /* 0x000fe200078e025c */
[----:B------:R-:W-:Y:S01]  /*47b0*/  IADD3 R4, -R4, RZ, RZ ;  /* 0x000000ff04047210 */ /* 0x000fe20007ffe1ff */
[----:B------:R-:W-:-:S04]  /*47c0*/  IMAD.HI.U32 R6, R214, R191, RZ ;  /* 0x000000bfd6067227 */ /* 0x000fc800078e00ff */
[----:B------:R-:W-:Y:S02]  /*47d0*/  IMAD.MOV R6, RZ, RZ, -R6 ;  /* 0x000000ffff067224 */ /* 0x000fe400078e0a06 */
[----:B------:R-:W-:Y:S02]  /*47e0*/  IMAD R193, R3, R4, R193 ;  /* 0x0000000403c17224 */ /* 0x000fe400078e02c1 */
        /* <DEDUP_REMOVED lines=17> */
[C---:B------:R-:W-:Y:S02]  /*4900*/  IMAD R143, R3.reuse, R7, R143 ;  /* 0x00000007038f7224 */ /* 0x040fe400078e028f */
[----:B------:R-:W-:Y:S02]  /*4910*/  IMAD R238, R3, R4, R238 ;  /* 0x0000000403ee7224 */ /* 0x000fe400078e02ee */
        /* <DEDUP_REMOVED lines=38> */
[----:B------:R-:W-:Y:S01]  /*4b80*/  IMAD R213, R3, R6, R213 ;  /* 0x0000000603d57224 */ /* 0x000fe200078e02d5 */
[----:B------:R-:W-:Y:S01]  /*4b90*/  IADD3 R4, -R4, RZ, RZ ;  /* 0x000000ff04047210 */ /* 0x000fe20007ffe1ff */
[----:B------:R-:W-:-:S04]  /*4ba0*/  IMAD.HI.U32 R6, R214, R215, RZ ;  /* 0x000000d7d6067227 */ /* 0x000fc800078e00ff */
[----:B------:R-:W-:Y:S02]  /*4bb0*/  IMAD.MOV R6, RZ, RZ, -R6 ;  /* 0x000000ffff067224 */ /* 0x000fe400078e0a06 */
[----:B------:R-:W-:Y:S02]  /*4bc0*/  IMAD R25, R3, R4, R25 ;  /* 0x0000000403197224 */ /* 0x000fe400078e0219 */
[----:B------:R-:W-:Y:S02]  /*4bd0*/  IMAD.MOV R7, RZ, RZ, -R7 ;  /* 0x000000ffff077224 */ /* 0x000fe400078e0a07 */
[----:B------:R-:W-:-:S04]  /*4be0*/  IMAD.HI.U32 R4, R214, R29, RZ ;  /* 0x0000001dd6047227 */ /* 0x000fc800078e00ff */
[----:B------:R-:W-:Y:S02]  /*4bf0*/  IMAD R215, R3, R6, R215 ;  /* 0x0000000603d77224 */ /* 0x000fe400078e02d7 */
[----:B------:R-:W-:-:S04]  /*4c00*/  IMAD.HI.U32 R6, R214, R24, RZ ;  /* 0x00000018d6067227 */ /* 0x000fc800078e00ff */
[----:B------:R-:W-:Y:S02]  /*4c10*/  IMAD R217, R3, R7, R217 ;  /* 0x0000000703d97224 */ /* 0x000fe400078e02d9 */
[----:B------:R-:W-:Y:S02]  /*4c20*/  IMAD.MOV R4, RZ, RZ, -R4 ;  /* 0x000000ffff047224 */ /* 0x000fe400078e0a04 */
[----:B------:R-:W-:-:S04]  /*4c30*/  IMAD.HI.U32 R7, R214, R26, RZ ;  /* 0x0000001ad6077227 */ /* 0x000fc800078e00ff */
[----:B------:R-:W-:Y:S02]  /*4c40*/  IMAD.MOV R6, RZ, RZ, -R6 ;  /* 0x000000ffff067224 */ /* 0x000fe400078e0a06 */
[----:B------:R-:W-:Y:S02]  /*4c50*/  IMAD R29, R3, R4, R29 ;  /* 0x00000004031d7224 */ /* 0x000fe400078e021d */
[----:B------:R-:W-:Y:S02]  /*4c60*/  IMAD.MOV R7, RZ, RZ, -R7 ;  /* 0x000000ffff077224 */ /* 0x000fe400078e0a07 */
[----:B------:R-:W-:-:S04]  /*4c70*/  IMAD.HI.U32 R4, R214, R39, RZ ;  /* 0x00000027d6047227 */ /* 0x000fc800078e00ff */
[----:B------:R-:W-:Y:S02]  /*4c80*/  IMAD R24, R3, R6, R24 ;  /* 0x0000000603187224 */ /* 0x000fe400078e0218 */
[----:B------:R-:W-:-:S04]  /*4c90*/  IMAD.HI.U32 R6, R214, R35, RZ ;  /* 0x00000023d6067227 */ /* 0x000fc800078e00ff */
[C---:B------:R-:W-:Y:S02]  /*4ca0*/  IMAD R26, R3.reuse, R7, R26 ;  /* 0x00000007031a7224 */ /* 0x040fe400078e021a */
[----:B------:R-:W-:Y:S02]  /*4cb0*/  IMAD.MOV R4, RZ, RZ, -R4 ;  /* 0x000000ffff047224 */ /* 0x000fe400078e0a04 */
[----:B------:R-:W-:Y:S02]  /*4cc0*/  IMAD R27, R3, R5, R27 ;  /* 0x00000005031b7224 */ /* 0x000fe400078e021b */
[----:B------:R-:W-:-:S04]  /*4cd0*/  IMAD.HI.U32 R7, R214, R33, RZ ;  /* 0x00000021d6077227 */ /* 0x000fc800078e00ff */
[----:B------:R-:W-:Y:S02]  /*4ce0*/  IMAD.MOV R6, RZ, RZ, -R6 ;  /* 0x000000ffff067224 */ /* 0x000fe400078e0a06 */
[----:B------:R-:W-:-:S04]  /*4cf0*/  IMAD.HI.U32 R5, R214, R37, RZ ;  /* 0x00000025d6057227 */ /* 0x000fc800078e00ff */
[----:B------:R-:W-:Y:S02]  /*4d00*/  IMAD R39, R3, R4, R39 ;  /* 0x0000000403277224 */ /* 0x000fe400078e0227 */
[----:B------:R-:W-:Y:S02]  /*4d10*/  IMAD.MOV R7, RZ, RZ, -R7 ;  /* 0x000000ffff077224 */ /* 0x000fe400078e0a07 */
[----:B------:R-:W-:-:S04]  /*4d20*/  IMAD.HI.U32 R4, R214, R49, RZ ;  /* 0x00000031d6047227 */ /* 0x000fc800078e00ff */
[----:B------:R-:W-:Y:S02]  /*4d30*/  IMAD R35, R3, R6, R35 ;  /* 0x0000000603237224 */ /* 0x000fe400078e0223 */
[----:B------:R-:W-:Y:S02]  /*4d40*/  IMAD.MOV R5, RZ, RZ, -R5 ;  /* 0x000000ffff057224 */ /* 0x000fe400078e0a05 */
[----:B------:R-:W-:-:S04]  /*4d50*/  IMAD.HI.U32 R6, R214, R233, RZ ;  /* 0x000000e9d6067227 */ /* 0x000fc800078e00ff */
[C---:B------:R-:W-:Y:S01]  /*4d60*/  IMAD R33, R3.reuse, R7, R33 ;  /* 0x0000000703217224 */ /* 0x040fe200078e0221 */
[----:B------:R-:W-:Y:S01]  /*4d70*/  IADD3 R6, -R6, RZ, RZ ;  /* 0x000000ff06067210 */ /* 0x000fe20007ffe1ff */
[----:B------:R-:W-:Y:S02]  /*4d80*/  IMAD.MOV R4, RZ, RZ, -R4 ;  /* 0x000000ffff047224 */ /* 0x000fe400078e0a04 */
[----:B------:R-:W-:Y:S02]  /*4d90*/  IMAD R37, R3, R5, R37 ;  /* 0x0000000503257224 */ /* 0x000fe400078e0225 */
[----:B------:R-:W-:-:S04]  /*4da0*/  IMAD.HI.U32 R7, R214, R43, RZ ;  /* 0x0000002bd6077227 */ /* 0x000fc800078e00ff */
[----:B------:R-:W-:Y:S01]  /*4db0*/  IMAD.HI.U32 R5, R214, R19, RZ ;  /* 0x00000013d6057227 */ /* 0x000fe200078e00ff */
[----:B------:R-:W-:-:S03]  /*4dc0*/  IADD3 R7, -R7, RZ, RZ ;  /* 0x000000ff07077210 */ /* 0x000fc60007ffe1ff */
[----:B------:R-:W-:Y:S02]  /*4dd0*/  IMAD R49, R3, R4, R49 ;  /* 0x0000000403317224 */ /* 0x000fe400078e0231 */
[----:B------:R-:W-:-:S04]  /*4de0*/  IMAD.HI.U32 R4, R214, R61, RZ ;  /* 0x0000003dd6047227 */ /* 0x000fc800078e00ff */
[----:B------:R-:W-:Y:S01]  /*4df0*/  IMAD.MOV R5, RZ, RZ, -R5 ;  /* 0x000000ffff057224 */ /* 0x000fe200078e0a05 */
[----:B------:R-:W-:Y:S01]  /*4e00*/  IADD3 R4, -R4, RZ, RZ ;  /* 0x000000ff04047210 */ /* 0x000fe20007ffe1ff */
[----:B------:R-:W-:Y:S02]  /*4e10*/  IMAD R233, R3, R6, R233 ;  /* 0x0000000603e97224 */ /* 0x000fe400078e02e9 */
[----:B------:R-:W-:-:S04]  /*4e20*/  IMAD.HI.U32 R6, R214, R45, RZ ;  /* 0x0000002dd6067227 */ /* 0x000fc800078e00ff */
[C---:B------:R-:W-:Y:S02]  /*4e30*/  IMAD R19, R3.reuse, R5, R19 ;  /* 0x0000000503137224 */ /* 0x040fe400078e0213 */
[----:B------:R-:W-:Y:S02]  /*4e40*/  IMAD R43, R3, R7, R43 ;  /* 0x00000007032b7224 */ /* 0x000fe400078e022b */
[----:B------:R-:W-:-:S04]  /*4e50*/  IMAD.HI.U32 R5, R214, R57, RZ ;  /* 0x00000039d6057227 */ /* 0x000fc800078e00ff */
[----:B------:R-:W-:-:S04]  /*4e60*/  IMAD.HI.U32 R7, R214, R53, RZ ;  /* 0x00000035d6077227 */ /* 0x000fc800078e00ff */
[----:B------:R-:W-:Y:S02]  /*4e70*/  IMAD.MOV R6, RZ, RZ, -R6 ;  /* 0x000000ffff067224 */ /* 0x000fe400078e0a06 */
[----:B------:R-:W-:Y:S02]  /*4e80*/  IMAD.MOV R5, RZ, RZ, -R5 ;  /* 0x000000ffff057224 */ /* 0x000fe400078e0a05 */
[----:B------:R-:W-:Y:S02]  /*4e90*/  IMAD R61, R3, R4, R61 ;  /* 0x00000004033d7224 */ /* 0x000fe400078e023d */
[----:B------:R-:W-:Y:S02]  /*4ea0*/  IMAD.MOV R7, RZ, RZ, -R7 ;  /* 0x000000ffff077224 */ /* 0x000fe400078e0a07 */
[----:B------:R-:W-:-:S04]  /*4eb0*/  IMAD.HI.U32 R4, R214, R69, RZ ;  /* 0x00000045d6047227 */ /* 0x000fc800078e00ff */
[----:B------:R-:W-:Y:S02]  /*4ec0*/  IMAD R45, R3, R6, R45 ;  /* 0x00000006032d7224 */ /* 0x000fe400078e022d */
[----:B------:R-:W-:-:S04]  /*4ed0*/  IMAD.HI.U32 R6, R214, R55, RZ ;  /* 0x00000037d6067227 */ /* 0x000fc800078e00ff */
[C---:B------:R-:W-:Y:S02]  /*4ee0*/  IMAD R57, R3.reuse, R5, R57 ;  /* 0x0000000503397224 */ /* 0x040fe400078e0239 */
[----:B------:R-:W-:Y:S02]  /*4ef0*/  IMAD R53, R3, R7, R53 ;  /* 0x0000000703357224 */ /* 0x000fe400078e0235 */
[----:B------:R-:W-:-:S04]  /*4f00*/  IMAD.HI.U32 R5, R214, R67, RZ ;  /* 0x00000043d6057227 */ /* 0x000fc800078e00ff */
[----:B------:R-:W-:Y:S01]  /*4f10*/  IMAD.MOV R4, RZ, RZ, -R4 ;  /* 0x000000ffff047224 */ /* 0x000fe200078e0a04 */
        /* <DEDUP_REMOVED lines=155> */
[----:B------:R-:W-:Y:S01]  /*58d0*/  IMAD.HI.U32 R7, R214, R192, RZ ;  /* 0x000000c0d6077227 */ /* 0x000fe200078e00ff */
[----:B--2---:R-:W-:-:S03]  /*58e0*/  IADD3 R151, R210, 0xe0, RZ ;  /* 0x000000e0d2977810 */ /* 0x004fc60007ffe0ff */
[----:B------:R-:W-:Y:S02]  /*58f0*/  IMAD.MOV R6, RZ, RZ, -R6 ;  /* 0x000000ffff067224 */ /* 0x000fe400078e0a06 */
[----:B------:R-:W-:Y:S01]  /*5900*/  IMAD.HI.U32 R5, R214, R196, RZ ;  /* 0x000000c4d6057227 */ /* 0x000fe200078e00ff */
[----:B------:R-:W-:-:S03]  /*5910*/  IADD3 R10, R210, 0xe3, RZ ;  /* 0x000000e3d20a7810 */ /* 0x000fc60007ffe0ff */
[----:B------:R-:W-:Y:S02]  /*5920*/  IMAD R198, R3, R4, R198 ;  /* 0x0000000403c67224 */ /* 0x000fe400078e02c6 */
[----:B------:R-:W-:Y:S02]  /*5930*/  IMAD.MOV R7, RZ, RZ, -R7 ;  /* 0x000000ffff077224 */ /* 0x000fe400078e0a07 */
[----:B------:R-:W-:Y:S01]  /*5940*/  IMAD.HI.U32 R4, R214, R208, RZ ;  /* 0x000000d0d6047227 */ /* 0x000fe200078e00ff */
[----:B------:R-:W-:-:S03]  /*5950*/  IADD3 R8, R210, 0xe4, RZ ;  /* 0x000000e4d2087810 */ /* 0x000fc60007ffe0ff */
[C---:B------:R-:W-:Y:S02]  /*5960*/  IMAD R184, R3.reuse, R6, R184 ;  /* 0x0000000603b87224 */ /* 0x040fe400078e02b8 */
[----:B------:R-:W-:Y:S02]  /*5970*/  IMAD.MOV R5, RZ, RZ, -R5 ;  /* 0x000000ffff057224 */ /* 0x000fe400078e0a05 */
[----:B------:R-:W-:Y:S01]  /*5980*/  IMAD.HI.U32 R6, R214, R194, RZ ;  /* 0x000000c2d6067227 */ /* 0x000fe200078e00ff */
[----:B------:R-:W-:Y:S01]  /*5990*/  IABS R218, R10 ;  /* 0x0000000a00da7213 */ /* 0x000fe20000000000 */
[----:B------:R1:W-:Y:S01]  /*59a0*/  STL [R1+0x1d3c], R151 ;  /* 0x001d3c9701007387 */ /* 0x0003e20000100800 */
[----:B------:R-:W-:Y:S01]  /*59b0*/  IABS R212, R151 ;  /* 0x0000009700d47213 */ /* 0x000fe20000000000 */
[C---:B------:R-:W-:Y:S02]  /*59c0*/  IMAD R192, R3.reuse, R7, R192 ;  /* 0x0000000703c07224 */ /* 0x040fe400078e02c0 */
[----:B------:R-:W-:Y:S01]  /*59d0*/  IMAD.MOV R4, RZ, RZ, -R4 ;  /* 0x000000ffff047224 */ /* 0x000fe200078e0a04 */
[----:B------:R-:W-:Y:S01]  /*59e0*/  IADD3 R82, R210, 0xe2, RZ ;  /* 0x000000e2d2527810 */ /* 0x000fe20007ffe0ff */
[----:B------:R-:W-:Y:S01]  /*59f0*/  IMAD R196, R3, R5, R196 ;  /* 0x0000000503c47224 */ /* 0x000fe200078e02c4 */
[----:B------:R-:W-:Y:S01]  /*5a00*/  IABS R220, R8 ;  /* 0x0000000800dc7213 */ /* 0x000fe20000000000 */
[----:B------:R-:W-:Y:S01]  /*5a10*/  IMAD.HI.U32 R7, R214, R204, RZ ;  /* 0x000000ccd6077227 */ /* 0x000fe200078e00ff */
[----:B------:R-:W-:Y:S01]  /*5a20*/  IADD3 R6, -R6, RZ, RZ ;  /* 0x000000ff06067210 */ /* 0x000fe20007ffe1ff */
[----:B-1----:R-:W1:Y:S02]  /*5a30*/  S2R R151, SR_TID.X ;  /* 0x0000000000977919 */ /* 0x002e640000002100 */
[----:B------:R-:W-:Y:S01]  /*5a40*/  IMAD.HI.U32 R5, R214, R206, RZ ;  /* 0x000000ced6057227 */ /* 0x000fe200078e00ff */
[----:B------:R-:W-:-:S02]  /*5a50*/  IADD3 R130, R210, 0xe1, RZ ;  /* 0x000000e1d2827810 */ /* 0x000fc40007ffe0ff */
[----:B------:R-:W-:Y:S01]  /*5a60*/  IADD3 R7, -R7, RZ, RZ ;  /* 0x000000ff07077210 */ /* 0x000fe20007ffe1ff */
[----:B------:R-:W-:Y:S01]  /*5a70*/  IMAD R208, R3, R4, R208 ;  /* 0x0000000403d07224 */ /* 0x000fe200078e02d0 */
[----:B------:R-:W-:Y:S01]  /*5a80*/  IABS R216, R82 ;  /* 0x0000005200d87213 */ /* 0x000fe20000000000 */
[C---:B------:R-:W-:Y:S01]  /*5a90*/  IMAD.HI.U32 R4, R214.reuse, R218, RZ ;  /* 0x000000dad6047227 */ /* 0x040fe200078e00ff */
[----:B------:R-:W-:Y:S03]  /*5aa0*/  STL [R1+0x1d30], R130 ;  /* 0x001d308201007387 */ /* 0x000fe60000100800 */
[----:B------:R-:W-:Y:S02]  /*5ab0*/  IMAD.MOV R5, RZ, RZ, -R5 ;  /* 0x000000ffff057224 */ /* 0x000fe400078e0a05 */
[----:B------:R-:W-:Y:S01]  /*5ac0*/  IMAD.HI.U32 R2, R214, R220, RZ ;  /* 0x000000dcd6027227 */ /* 0x000fe200078e00ff */
[----:B------:R2:W-:Y:S01]  /*5ad0*/  STL [R1+0x1d2c], R82 ;  /* 0x001d2c5201007387 */ /* 0x0005e20000100800 */
[----:B------:R-:W-:-:S02]  /*5ae0*/  IADD3 R4, -R4, RZ, RZ ;  /* 0x000000ff04047210 */ /* 0x000fc40007ffe1ff */
[C---:B------:R-:W-:Y:S02]  /*5af0*/  IMAD R194, R3.reuse, R6, R194 ;  /* 0x0000000603c27224 */ /* 0x040fe400078e02c2 */
[----:B------:R-:W-:Y:S01]  /*5b00*/  IMAD.HI.U32 R6, R214, R202, RZ ;  /* 0x000000cad6067227 */ /* 0x000fe200078e00ff */
[----:B------:R3:W-:Y:S01]  /*5b10*/  STL [R1+0x1d28], R10 ;  /* 0x001d280a01007387 */ /* 0x0007e20000100800 */
[C---:B------:R-:W-:Y:S02]  /*5b20*/  IADD3 R222, R210.reuse, 0xe5, RZ ;  /* 0x000000e5d2de7810 */ /* 0x040fe40007ffe0ff */
[C---:B------:R-:W-:Y:S01]  /*5b30*/  IMAD R206, R3.reuse, R5, R206 ;  /* 0x0000000503ce7224 */ /* 0x040fe200078e02ce */
[C---:B------:R-:W-:Y:S01]  /*5b40*/  IADD3 R155, R210.reuse, 0xe6, RZ ;  /* 0x000000e6d29b7810 */ /* 0x040fe20007ffe0ff */
[----:B------:R-:W-:Y:S01]  /*5b50*/  IMAD R204, R3, R7, R204 ;  /* 0x0000000703cc7224 */ /* 0x000fe200078e02cc */
[----:B--2---:R-:W-:Y:S01]  /*5b60*/  IADD3 R82, R210, 0xe7, RZ ;  /* 0x000000e7d2527810 */ /* 0x004fe20007ffe0ff */
[----:B------:R-:W-:Y:S01]  /*5b70*/  IMAD.HI.U32 R5, R214, R216, RZ ;  /* 0x000000d8d6057227 */ /* 0x000fe200078e00ff */
[----:B------:R-:W-:-:S02]  /*5b80*/  IABS R130, R130 ;  /* 0x0000008200827213 */ /* 0x000fc40000000000 */
[----:B---3--:R-:W-:Y:S01]  /*5b90*/  IADD3 R10, R210, 0xe8, RZ ;  /* 0x000000e8d20a7810 */ /* 0x008fe20007ffe0ff */
[----:B------:R-:W-:Y:S02]  /*5ba0*/  IMAD.MOV R2, RZ, RZ, -R2 ;  /* 0x000000ffff027224 */ /* 0x000fe400078e0a02 */
[----:B------:R-:W-:Y:S01]  /*5bb0*/  IMAD.HI.U32 R7, R214, R212, RZ ;  /* 0x000000d4d6077227 */ /* 0x000fe200078e00ff */
[----:B------:R2:W-:Y:S01]  /*5bc0*/  STL [R1+0x1d24], R8 ;  /* 0x001d240801007387 */ /* 0x0005e20000100800 */
[----:B------:R-:W-:Y:S02]  /*5bd0*/  IABS R224, R155 ;  /* 0x0000009b00e07213 */ /* 0x000fe40000000000 */
[----:B------:R-:W-:Y:S01]  /*5be0*/  IMAD.MOV R6, RZ, RZ, -R6 ;  /* 0x000000ffff067224 */ /* 0x000fe200078e0a06 */
[----:B------:R-:W-:Y:S01]  /*5bf0*/  STL [R1+0x1d14], R222 ;  /* 0x001d14de01007387 */ /* 0x000fe20000100800 */
[----:B------:R-:W-:Y:S02]  /*5c00*/  IMAD.MOV R5, RZ, RZ, -R5 ;  /* 0x000000ffff057224 */ /* 0x000fe400078e0a05 */
[C---:B------:R-:W-:Y:S01]  /*5c10*/  IMAD R218, R3.reuse, R4, R218 ;  /* 0x0000000403da7224 */ /* 0x040fe200078e02da */
[----:B------:R-:W-:Y:S01]  /*5c20*/  IABS R4, R10 ;  /* 0x0000000a00047213 */ /* 0x000fe20000000000 */
[C---:B------:R-:W-:Y:S01]  /*5c30*/  IMAD R220, R3.reuse, R2, R220 ;  /* 0x0000000203dc7224 */ /* 0x040fe200078e02dc */
[----:B--2---:R-:W-:Y:S01]  /*5c40*/  IADD3 R8, R210, 0xe9, RZ ;  /* 0x000000e9d2087810 */ /* 0x004fe20007ffe0ff */
[----:B------:R-:W-:Y:S01]  /*5c50*/  IMAD.MOV R7, RZ, RZ, -R7 ;  /* 0x000000ffff077224 */ /* 0x000fe200078e0a07 */
[----:B------:R-:W-:Y:S01]  /*5c60*/  IABS R2, R82 ;  /* 0x0000005200027213 */ /* 0x000fe20000000000 */
[----:B------:R-:W-:Y:S01]  /*5c70*/  IMAD R202, R3, R6, R202 ;  /* 0x0000000603ca7224 */ /* 0x000fe200078e02ca */
[----:B------:R-:W-:Y:S01]  /*5c80*/  STL [R1+0x1d10], R155 ;  /* 0x001d109b01007387 */ /* 0x000fe20000100800 */
[----:B------:R-:W-:-:S03]  /*5c90*/  IMAD.HI.U32 R6, R214, R130, RZ ;  /* 0x00000082d6067227 */ /* 0x000fc600078e00ff */
[----:B------:R-:W-:Y:S01]  /*5ca0*/  STL [R1+0x1d0c], R82 ;  /* 0x001d0c5201007387 */ /* 0x000fe20000100800 */
[C---:B------:R-:W-:Y:S01]  /*5cb0*/  IMAD R216, R3.reuse, R5, R216 ;  /* 0x0000000503d87224 */ /* 0x040fe200078e02d8 */
[----:B------:R-:W-:Y:S01]  /*5cc0*/  IABS R5, R8 ;  /* 0x0000000800057213 */ /* 0x000fe20000000000 */
[----:B------:R-:W-:Y:S01]  /*5cd0*/  IMAD R212, R3, R7, R212 ;  /* 0x0000000703d47224 */ /* 0x000fe200078e02d4 */
[----:B------:R2:W-:Y:S01]  /*5ce0*/  STL [R1+0x1d00], R10 ;  /* 0x001d000a01007387 */ /* 0x0005e20000100800 */
[----:B------:R-:W-:-:S03]  /*5cf0*/  IMAD.HI.U32 R7, R214, R4, RZ ;  /* 0x00000004d6077227 */ /* 0x000fc600078e00ff */
[----:B------:R3:W-:Y:S01]  /*5d00*/  STL [R1+0x1cfc], R8 ;  /* 0x001cfc0801007387 */ /* 0x0007e20000100800 */
[----:B------:R-:W-:Y:S02]  /*5d10*/  IMAD.MOV R6, RZ, RZ, -R6 ;  /* 0x000000ffff067224 */ /* 0x000fe400078e0a06 */
[----:B--2---:R-:W-:-:S04]  /*5d20*/  IMAD.HI.U32 R10, R214, R224, RZ ;  /* 0x000000e0d60a7227 */ /* 0x004fc800078e00ff */
[----:B---3--:R-:W-:Y:S01]  /*5d30*/  IMAD.HI.U32 R8, R214, R2, RZ ;  /* 0x00000002d6087227 */ /* 0x008fe200078e00ff */
[----:B-1----:R-:W-:-:S03]  /*5d40*/  LOP3.LUT R151, R151, 0x7f, RZ, 0xc0, !PT ;  /* 0x0000007f97977812 */ /* 0x002fc600078ec0ff */
[----:B------:R-:W-:Y:S01]  /*5d50*/  IMAD.MOV R10, RZ, RZ, -R10 ;  /* 0x000000ffff0a7224 */ /* 0x000fe200078e0a0a */
[----:B------:R-:W-:Y:S01]  /*5d60*/  IADD3 R8, -R8, RZ, RZ ;  /* 0x000000ff08087210 */ /* 0x000fe20007ffe1ff */
[----:B------:R-:W-:Y:S02]  /*5d70*/  IMAD.MOV R7, RZ, RZ, -R7 ;  /* 0x000000ffff077224 */ /* 0x000fe400078e0a07 */
[----:B------:R-:W-:Y:S02]  /*5d80*/  IMAD R130, R3, R6, R130 ;  /* 0x0000000603827224 */ /* 0x000fe400078e0282 */
[----:B------:R-:W-:-:S04]  /*5d90*/  IMAD.HI.U32 R6, R214, R5, RZ ;  /* 0x00000005d6067227 */ /* 0x000fc800078e00ff */
[C---:B------:R-:W-:Y:S01]  /*5da0*/  IMAD R224, R3.reuse, R10, R224 ;  /* 0x0000000a03e07224 */ /* 0x040fe200078e02e0 */
[C---:B------:R-:W-:Y:S01]  /*5db0*/  IADD3 R10, R210.reuse, 0xea, RZ ;  /* 0x000000ead20a7810 */ /* 0x040fe20007ffe0ff */
[C---:B------:R-:W-:Y:S01]  /*5dc0*/  IMAD R4, R3.reuse, R7, R4 ;  /* 0x0000000703047224 */ /* 0x040fe200078e0204 */
[C---:B------:R-:W-:Y:S01]  /*5dd0*/  IADD3 R7, R210.reuse, 0xeb, RZ ;  /* 0x000000ebd2077810 */ /* 0x040fe20007ffe0ff */
[----:B------:R-:W-:Y:S01]  /*5de0*/  IMAD.MOV R6, RZ, RZ, -R6 ;  /* 0x000000ffff067224 */ /* 0x000fe200078e0a06 */
[----:B------:R-:W-:Y:S01]  /*5df0*/  IABS R222, R222 ;  /* 0x000000de00de7213 */ /* 0x000fe20000000000 */
[C---:B------:R-:W-:Y:S01]  /*5e00*/  IMAD R2, R3.reuse, R8, R2 ;  /* 0x0000000803027224 */ /* 0x040fe200078e0202 */
[----:B------:R-:W-:Y:S01]  /*5e10*/  IADD3 R8, R210, 0xec, RZ ;  /* 0x000000ecd2087810 */ /* 0x000fe20007ffe0ff */
[----:B------:R-:W-:Y:S01]  /*5e20*/  IMAD R155, R0, 0x100, R151 ;  /* 0x00000100009b7824 */ /* 0x000fe200078e0297 */
[----:B------:R-:W-:Y:S01]  /*5e30*/  STL [R1+0x1cec], R10 ;  /* 0x001cec0a01007387 */ /* 0x000fe20000100800 */
[----:B------:R-:W-:Y:S01]  /*5e40*/  IMAD R5, R3, R6, R5 ;  /* 0x0000000603057224 */ /* 0x000fe200078e0205 */
[----:B------:R-:W-:-:S02]  /*5e50*/  IABS R6, R10 ;  /* 0x0000000a00067213 */ /* 0x000fc40000000000 */
[----:B------:R1:W-:Y:S01]  /*5e60*/  STL [R1+0x1ce8], R7 ;  /* 0x001ce80701007387 */ /* 0x0003e20000100800 */
[C---:B------:R-:W-:Y:S01]  /*5e70*/  IMAD.HI.U32 R82, R214.reuse, R222, RZ ;  /* 0x000000ded6527227 */ /* 0x040fe200078e00ff */
[----:B------:R-:W-:Y:S02]  /*5e80*/  IADD3 R151, R155, 0x80, RZ ;  /* 0x000000809b977810 */ /* 0x000fe40007ffe0ff */
[----:B------:R-:W-:Y:S04]  /*5e90*/  STL [R1+0xa54], R155 ;  /* 0x000a549b01007387 */ /* 0x000fe80000100800 */
[----:B------:R2:W-:Y:S01]  /*5ea0*/  STL [R1+0x1ce4], R8 ;  /* 0x001ce40801007387 */ /* 0x0005e20000100800 */
[----:B-1----:R-:W-:Y:S01]  /*5eb0*/  IABS R7, R7 ;  /* 0x0000000700077213 */ /* 0x002fe20000000000 */
[----:B------:R-:W-:Y:S01]  /*5ec0*/  IMAD.MOV R82, RZ, RZ, -R82 ;  /* 0x000000ffff527224 */ /* 0x000fe200078e0a52 */
[----:B------:R-:W-:Y:S01]  /*5ed0*/  IABS R10, R155 ;  /* 0x0000009b000a7213 */ /* 0x000fe20000000000 */
[----:B------:R-:W-:Y:S01]  /*5ee0*/  IMAD.HI.U32 R239, R214, R6, RZ ;  /* 0x00000006d6ef7227 */ /* 0x000fe200078e00ff */
[----:B------:R-:W-:-:S02]  /*5ef0*/  IABS R0, R151 ;  /* 0x0000009700007213 */ /* 0x000fc40000000000 */
[----:B--2---:R-:W-:Y:S01]  /*5f00*/  IABS R8, R8 ;  /* 0x0000000800087213 */ /* 0x004fe20000000000 */
[----:B------:R-:W-:Y:S01]  /*5f10*/  IMAD.HI.U32 R237, R214, R7, RZ ;  /* 0x00000007d6ed7227 */ /* 0x000fe200078e00ff */
[----:B------:R-:W-:-:S03]  /*5f20*/  IADD3 R239, -R239, RZ, RZ ;  /* 0x000000ffefef7210 */ /* 0x000fc60007ffe1ff */
[----:B------:R-:W-:-:S04]  /*5f30*/  IMAD.HI.U32 R235, R214, R8, RZ ;  /* 0x00000008d6eb7227 */ /* 0x000fc800078e00ff */
[----:B------:R-:W-:Y:S02]  /*5f40*/  IMAD R222, R3, R82, R222 ;  /* 0x0000005203de7224 */ /* 0x000fe400078e02de */
[----:B------:R-:W-:-:S04]  /*5f50*/  IMAD.HI.U32 R82, R9, R10, RZ ;  /* 0x0000000a09527227 */ /* 0x000fc800078e00ff */
[----:B------:R-:W-:-:S04]  /*5f60*/  IMAD.HI.U32 R9, R9, R0, RZ ;  /* 0x0000000009097227 */ /* 0x000fc800078e00ff */
[----:B------:R-:W-:Y:S02]  /*5f70*/  IMAD.MOV R237, RZ, RZ, -R237 ;  /* 0x000000ffffed7224 */ /* 0x000fe400078e0aed */
[----:B------:R-:W-:Y:S01]  /*5f80*/  IMAD.MOV R235, RZ, RZ, -R235 ;  /* 0x000000ffffeb7224 */ /* 0x000fe200078e0aeb */
[----:B------:R-:W-:Y:S01]  /*5f90*/  IADD3 R9, -R9, RZ, RZ ;  /* 0x000000ff09097210 */ /* 0x000fe20007ffe1ff */
[C---:B------:R-:W-:Y:S02]  /*5fa0*/  IMAD R6, R3.reuse, R239, R6 ;  /* 0x000000ef03067224 */ /* 0x040fe400078e0206 */
[C---:B------:R-:W-:Y:S02]  /*5fb0*/  IMAD R7, R3.reuse, R237, R7 ;  /* 0x000000ed03077224 */ /* 0x040fe400078e0207 */
[----:B------:R-:W-:Y:S01]  /*5fc0*/  IMAD R8, R3, R235, R8 ;  /* 0x000000eb03087224 */ /* 0x000fe200078e0208 */
[----:B------:R-:W-:Y:S01]  /*5fd0*/  IABS R3, c[0x0][0x178] ;  /* 0x00005e0000037a13 */ /* 0x000fe20000000000 */
[----:B------:R-:W-:Y:S01]  /*5fe0*/  IMAD.MOV R82, RZ, RZ, -R82 ;  /* 0x000000ffff527224 */ /* 0x000fe200078e0a52 */
[----:B------:R-:W-:-:S02]  /*5ff0*/  IADD3 R252, R210, 0xed, RZ ;  /* 0x000000edd2fc7810 */ /* 0x000fc40007ffe0ff */
[C---:B------:R-:W-:Y:S01]  /*6000*/  IADD3 R251, R210.reuse, 0xee, RZ ;  /* 0x000000eed2fb7810 */ /* 0x040fe20007ffe0ff */
[C---:B------:R-:W-:Y:S01]  /*6010*/  IMAD R10, R3.reuse, R82, R10 ;  /* 0x00000052030a7224 */ /* 0x040fe200078e020a */
[C---:B------:R-:W-:Y:S01]  /*6020*/  IADD3 R250, R210.reuse, 0xef, RZ ;  /* 0x000000efd2fa7810 */ /* 0x040fe20007ffe0ff */
[C---:B------:R-:W-:Y:S01]  /*6030*/  IMAD R0, R3.reuse, R9, R0 ;  /* 0x0000000903007224 */ /* 0x040fe200078e0200 */
[C---:B------:R-:W-:Y:S01]  /*6040*/  IADD3 R249, R210.reuse, 0xf0, RZ ;  /* 0x000000f0d2f97810 */ /* 0x040fe20007ffe0ff */
[----:B------:R-:W-:Y:S01]  /*6050*/  STL [R1+0xa5c], R151 ;  /* 0x000a5c9701007387 */ /* 0x000fe20000100800 */
[----:B------:R-:W-:Y:S02]  /*6060*/  IADD3 R248, R210, 0xf1, RZ ;  /* 0x000000f1d2f87810 */ /* 0x000fe40007ffe0ff */
[C---:B------:R-:W-:Y:S01]  /*6070*/  ISETP.GT.U32.AND P0, PT, R3.reuse, R10, PT ;  /* 0x0000000a0300720c */ /* 0x040fe20003f04070 */
[----:B------:R-:W-:Y:S01]  /*6080*/  STL [R1+0x1cd8], R252 ;  /* 0x001cd8fc01007387 */ /* 0x000fe20000100800 */
[----:B------:R-:W-:-:S03]  /*6090*/  ISETP.GT.U32.AND P1, PT, R3, R0, PT ;  /* 0x000000000300720c */ /* 0x000fc60003f24070 */
[----:B------:R-:W-:Y:S01]  /*60a0*/  STL [R1+0x1ccc], R251 ;  /* 0x001cccfb01007387 */ /* 0x000fe20000100800 */
[----:B------:R-:W-:-:S03]  /*60b0*/  ISETP.GE.AND P5, PT, R155, RZ, PT ;  /* 0x000000ff9b00720c */ /* 0x000fc60003fa6270 */
[----:B------:R-:W-:Y:S04]  /*60c0*/  STL [R1+0x1cc8], R250 ;  /* 0x001cc8fa01007387 */ /* 0x000fe80000100800 */
[----:B------:R1:W-:Y:S04]  /*60d0*/  STL [R1+0x1cc0], R249 ;  /* 0x001cc0f901007387 */ /* 0x0003e80000100800 */
[----:B------:R2:W-:Y:S04]  /*60e0*/  STL [R1+0x1cbc], R248 ;  /* 0x001cbcf801007387 */ /* 0x0005e80000100800 */
[----:B------:R-:W3:Y:S01]  /*60f0*/  LDL.LU R155, [R1+0x1fc8] ;  /* 0x001fc800019b7983 */ /* 0x000ee20000300800 */
[----:B------:R-:W-:Y:S01]  /*6100*/  IABS R9, R252 ;  /* 0x000000fc00097213 */ /* 0x000fe20000000000 */
[----:B------:R-:W-:-:S02]  /*6110*/  @!P0 IMAD.IADD R10, R10, 0x1, -R3 ;  /* 0x000000010a0a8824 */ /* 0x000fc400078e0a03 */
[----:B------:R-:W-:Y:S01]  /*6120*/  @!P1 IMAD.IADD R0, R0, 0x1, -R3 ;  /* 0x0000000100009824 */ /* 0x000fe200078e0a03 */
[----:B------:R-:W-:Y:S01]  /*6130*/  IABS R237, R249 ;  /* 0x000000f900ed7213 */ /* 0x000fe20000000000 */
[C---:B-1----:R-:W-:Y:S01]  /*6140*/  IMAD.HI.U32 R249, R214.reuse, R9, RZ ;  /* 0x00000009d6f97227 */ /* 0x042fe200078e00ff */
[C---:B------:R-:W-:Y:S02]  /*6150*/  ISETP.GT.U32.AND P0, PT, R3.reuse, R10, PT ;  /* 0x0000000a0300720c */ /* 0x040fe40003f04070 */
[----:B------:R-:W-:Y:S02]  /*6160*/  ISETP.GT.U32.AND P1, PT, R3, R0, PT ;  /* 0x000000000300720c */ /* 0x000fe40003f24070 */
[----:B------:R-:W-:Y:S01]  /*6170*/  IABS R82, R251 ;  /* 0x000000fb00527213 */ /* 0x000fe20000000000 */
[----:B------:R-:W-:Y:S01]  /*6180*/  IMAD.HI.U32 R251, R214, R237, RZ ;  /* 0x000000edd6fb7227 */ /* 0x000fe200078e00ff */
[----:B------:R-:W-:-:S03]  /*6190*/  IABS R3, c[0x0][0x17c] ;  /* 0x00005f0000037a13 */ /* 0x000fc60000000000 */
[----:B------:R-:W-:Y:S02]  /*61a0*/  IMAD.MOV R249, RZ, RZ, -R249 ;  /* 0x000000fffff97224 */ /* 0x000fe400078e0af9 */
[----:B------:R-:W-:Y:S02]  /*61b0*/  IMAD.MOV R251, RZ, RZ, -R251 ;  /* 0x000000fffffb7224 */ /* 0x000fe400078e0afb */
[C---:B------:R-:W-:Y:S01]  /*61c0*/  IMAD R9, R3.reuse, R249, R9 ;  /* 0x000000f903097224 */ /* 0x040fe200078e0209 */
[----:B------:R-:W-:Y:S01]  /*61d0*/  IABS R249, c[0x0][0x178] ;  /* 0x00005e0000f97a13 */ /* 0x000fe20000000000 */
[----:B------:R-:W-:Y:S01]  /*61e0*/  IMAD R237, R3, R251, R237 ;  /* 0x000000fb03ed7224 */ /* 0x000fe200078e02ed */
[----:B------:R-:W-:Y:S02]  /*61f0*/  ISETP.GE.AND P3, PT, R151, RZ, PT ;  /* 0x000000ff9700720c */ /* 0x000fe40003f66270 */
[----:B------:R-:W4:Y:S01]  /*6200*/  LDL.LU R151, [R1+0x1fc4] ;  /* 0x001fc40001977983 */ /* 0x000f220000300800 */
[----:B------:R-:W-:Y:S01]  /*6210*/  @!P0 IADD3 R10, R10, -R249, RZ ;  /* 0x800000f90a0a8210 */ /* 0x000fe20007ffe0ff */
[----:B------:R-:W-:-:S02]  /*6220*/  @!P1 IMAD.IADD R0, R0, 0x1, -R249 ;  /* 0x0000000100009824 */ /* 0x000fc400078e0af9 */
[----:B------:R-:W4:Y:S04]  /*6230*/  LDL R251, [R1+0x1f48] ;  /* 0x001f480001fb7983 */ /* 0x000f280000100800 */
[----:B------:R-:W4:Y:S01]  /*6240*/  LDL R249, [R1+0x1b54] ;  /* 0x001b540001f97983 */ /* 0x000f220000100800 */
[----:B------:R-:W-:Y:S02]  /*6250*/  IABS R235, R250 ;  /* 0x000000fa00eb7213 */ /* 0x000fe40000000000 */
[----:B------:R-:W-:Y:S02]  /*6260*/  ISETP.GT.U32.AND P2, PT, R3, R11, PT ;  /* 0x0000000b0300720c */ /* 0x000fe40003f44070 */
[----:B------:R-:W-:Y:S01]  /*6270*/  IABS R239, R248 ;  /* 0x000000f800ef7213 */ /* 0x000fe20000000000 */
[----:B--2---:R-:W-:-:S04]  /*6280*/  IMAD.HI.U32 R248, R214, R235, RZ ;  /* 0x000000ebd6f87227 */ /* 0x004fc800078e00ff */
[----:B------:R-:W-:-:S04]  /*6290*/  IMAD.HI.U32 R250, R214, R82, RZ ;  /* 0x00000052d6fa7227 */ /* 0x000fc800078e00ff */
[----:B------:R-:W-:Y:S01]  /*62a0*/  IMAD.MOV R248, RZ, RZ, -R248 ;  /* 0x000000fffff87224 */ /* 0x000fe200078e0af8 */
[----:B------:R-:W-:Y:S01]  /*62b0*/  IADD3 R250, -R250, RZ, RZ ;  /* 0x000000fffafa7210 */ /* 0x000fe20007ffe1ff */
[----:B------:R-:W-:Y:S01]  /*62c0*/  @!P2 IMAD.IADD R11, R11, 0x1, -R3 ;  /* 0x000000010b0ba824 */ /* 0x000fe200078e0a03 */
[----:B------:R-:W-:Y:S01]  /*62d0*/  ISETP.NE.AND P2, PT, RZ, c[0x0][0x178], PT ;  /* 0x00005e00ff007a0c */ /* 0x000fe20003f45270 */
[C---:B------:R-:W-:Y:S01]  /*62e0*/  IMAD R235, R3.reuse, R248, R235 ;  /* 0x000000f803eb7224 */ /* 0x040fe200078e02eb */
[----:B------:R-:W-:Y:S02]  /*62f0*/  LOP3.LUT R248, RZ, c[0x0][0x178], RZ, 0x33, !PT ;  /* 0x00005e00fff87a12 */ /* 0x000fe400078e33ff */
[----:B------:R-:W-:Y:S01]  /*6300*/  @!P5 IADD3 R10, -R10, RZ, RZ ;  /* 0x000000ff0a0ad210 */ /* 0x000fe20007ffe1ff */
[----:B------:R-:W-:Y:S02]  /*6310*/  @!P3 IMAD.MOV R0, RZ, RZ, -R0 ;  /* 0x000000ffff00b224 */ /* 0x000fe400078e0a00 */
[----:B------:R-:W-:Y:S01]  /*6320*/  IMAD R82, R3, R250, R82 ;  /* 0x000000fa03527224 */ /* 0x000fe200078e0252 */
[C---:B------:R-:W-:Y:S01]  /*6330*/  SEL R10, R248.reuse, R10, !P2 ;  /* 0x0000000af80a7207 */ /* 0x040fe20005000000 */
[----:B------:R-:W2:Y:S01]  /*6340*/  LDL R250, [R1+0x1b50] ;  /* 0x001b500001fa7983 */ /* 0x000ea20000100800 */
[----:B------:R-:W-:-:S03]  /*6350*/  SEL R0, R248, R0, !P2 ;  /* 0x00000000f8007207 */ /* 0x000fc60005000000 */
[----:B------:R-:W2:Y:S04]  /*6360*/  LDL R248, [R1+0x1b58] ;  /* 0x001b580001f87983 */ /* 0x000ea80000100800 */
[----:B------:R1:W-:Y:S01]  /*6370*/  STL [R1+0x1c], R10 ;  /* 0x00001c0a01007387 */ /* 0x0003e20000100800 */
[----:B------:R-:W-:-:S03]  /*6380*/  IMAD.HI.U32 R252, R214, R239, RZ ;  /* 0x000000efd6fc7227 */ /* 0x000fc600078e00ff */
[----:B------:R1:W-:Y:S02]  /*6390*/  STL [R1+0x20], R0 ;  /* 0x0000200001007387 */ /* 0x0003e40000100800 */
[----:B-1----:R-:W-:Y:S01]  /*63a0*/  IADD3 R10, R210, 0xf2, RZ ;  /* 0x000000f2d20a7810 */ /* 0x002fe20007ffe0ff */
[----:B------:R-:W-:-:S04]  /*63b0*/  IMAD.MOV R252, RZ, RZ, -R252 ;  /* 0x000000fffffc7224 */ /* 0x000fc800078e0afc */
[----:B------:R-:W-:Y:S04]  /*63c0*/  STL [R1+0x1cac], R10 ;  /* 0x001cac0a01007387 */ /* 0x000fe80000100800 */
[----:B------:R-:W2:Y:S01]  /*63d0*/  LDL R0, [R1+0x1b5c] ;  /* 0x001b5c0001007983 */ /* 0x000ea20000100800 */
[C---:B------:R-:W-:Y:S01]  /*63e0*/  IMAD R239, R3.reuse, R252, R239 ;  /* 0x000000fc03ef7224 */ /* 0x040fe200078e02ef */
[C---:B------:R-:W-:Y:S02]  /*63f0*/  ISETP.GT.U32.AND P3, PT, R3.reuse, R34, PT ;  /* 0x000000220300720c */ /* 0x040fe40003f64070 */
[----:B------:R-:W2:Y:S01]  /*6400*/  LDL R252, [R1+0x1b60] ;  /* 0x001b600001fc7983 */ /* 0x000ea20000100800 */
[C---:B------:R-:W-:Y:S02]  /*6410*/  ISETP.GT.U32.AND P1, PT, R3.reuse, R11, PT ;  /* 0x0000000b0300720c */ /* 0x040fe40003f24070 */
[----:B------:R-:W-:-:S08]  /*6420*/  ISETP.GT.U32.AND P2, PT, R3, R30, PT ;  /* 0x0000001e0300720c */ /* 0x000fd00003f44070 */
[--C-:B------:R-:W-:Y:S01]  /*6430*/  @!P3 IMAD.IADD R34, R34, 0x1, -R3.reuse ;  /* 0x000000012222b824 */ /* 0x100fe200078e0a03 */
[----:B------:R-:W-:Y:S02]  /*6440*/  ISETP.GE.AND P3, PT, R210, RZ, PT ;  /* 0x000000ffd200720c */ /* 0x000fe40003f66270 */
[----:B------:R-:W-:Y:S02]  /*6450*/  @!P1 IMAD.IADD R11, R11, 0x1, -R3 ;  /* 0x000000010b0b9824 */ /* 0x000fe400078e0a03 */
[----:B------:R-:W-:-:S09]  /*6460*/  @!P2 IADD3 R30, R30, -R3, RZ ;  /* 0x800000031e1ea210 */ /* 0x000fd20007ffe0ff */
[----:B------:R-:W-:Y:S01]  /*6470*/  @!P3 IMAD.MOV R11, RZ, RZ, -R11 ;  /* 0x000000ffff0bb224 */ /* 0x000fe200078e0a0b */
[----:B---3--:R-:W-:-:S13]  /*6480*/  ISETP.GT.U32.AND P6, PT, R3, R155, PT ;  /* 0x0000009b0300720c */ /* 0x008fda0003fc4070 */
[----:B------:R-:W-:Y:S01]  /*6490*/  @!P6 IMAD.IADD R155, R155, 0x1, -R3 ;  /* 0x000000019b9be824 */ /* 0x000fe200078e0a03 */
[----:B------:R-:W-:-:S13]  /*64a0*/  ISETP.GT.U32.AND P6, PT, R3, R32, PT ;  /* 0x000000200300720c */ /* 0x000fda0003fc4070 */
[----:B------:R-:W-:Y:S01]  /*64b0*/  @!P6 IMAD.IADD R32, R32, 0x1, -R3 ;  /* 0x000000012020e824 */ /* 0x000fe200078e0a03 */
[----:B----4-:R-:W-:Y:S02]  /*64c0*/  ISETP.GE.AND P2, PT, R251, RZ, PT ;  /* 0x000000fffb00720c */ /* 0x010fe40003f46270 */
[----:B------:R-:W3:Y:S01]  /*64d0*/  LDL R251, [R1+0x1b70] ;  /* 0x001b700001fb7983 */ /* 0x000ee20000100800 */
[----:B------:R-:W-:-:S03]  /*64e0*/  ISETP.GE.AND P6, PT, R249, RZ, PT ;  /* 0x000000fff900720c */ /* 0x000fc60003fc6270 */
[----:B------:R1:W-:Y:S04]  /*64f0*/  STL [R1+0x18], R11 ;  /* 0x0000180b01007387 */ /* 0x0003e80000100800 */
[----:B------:R-:W4:Y:S01]  /*6500*/  LDL R249, [R1+0x1b68] ;  /* 0x001b680001f97983 */ /* 0x000f220000100800 */
[C---:B------:R-:W-:Y:S02]  /*6510*/  ISETP.GT.U32.AND P4, PT, R3.reuse, R166, PT ;  /* 0x000000a60300720c */ /* 0x040fe40003f84070 */
[----:B------:R-:W-:-:S11]  /*6520*/  ISETP.GT.U32.AND P0, PT, R3, R151, PT ;  /* 0x000000970300720c */ /* 0x000fd60003f04070 */
[----:B------:R-:W-:-:S05]  /*6530*/  @!P4 IMAD.IADD R166, R166, 0x1, -R3 ;  /* 0x00000001a6a6c824 */ /* 0x000fca00078e0a03 */
[C---:B------:R-:W-:Y:S02]  /*6540*/  ISETP.GT.U32.AND P4, PT, R3.reuse, R166, PT ;  /* 0x000000a60300720c */ /* 0x040fe40003f84070 */
[----:B------:R-:W-:Y:S02]  /*6550*/  ISETP.GT.U32.AND P5, PT, R3, R157, PT ;  /* 0x0000009d0300720c */ /* 0x000fe40003fa4070 */
[----:B------:R-:W-:Y:S02]  /*6560*/  @!P0 IADD3 R151, R151, -R3, RZ ;  /* 0x8000000397978210 */ /* 0x000fe40007ffe0ff */
[----:B------:R-:W-:-:S07]  /*6570*/  ISETP.GT.U32.AND P0, PT, R3, R159, PT ;  /* 0x0000009f0300720c */ /* 0x000fce0003f04070 */
[--C-:B------:R-:W-:Y:S01]  /*6580*/  @!P4 IMAD.IADD R166, R166, 0x1, -R3.reuse ;  /* 0x00000001a6a6c824 */ /* 0x100fe200078e0a03 */
[----:B------:R-:W-:Y:S01]  /*6590*/  ISETP.GT.U32.AND P4, PT, R3, R151, PT ;  /* 0x000000970300720c */ /* 0x000fe20003f84070 */
[--C-:B------:R-:W-:Y:S01]  /*65a0*/  @!P5 IMAD.IADD R157, R157, 0x1, -R3.reuse ;  /* 0x000000019d9dd824 */ /* 0x100fe200078e0a03 */
[C---:B------:R-:W-:Y:S02]  /*65b0*/  ISETP.GT.U32.AND P5, PT, R3.reuse, R155, PT ;  /* 0x0000009b0300720c */ /* 0x040fe40003fa4070 */
[----:B------:R-:W-:Y:S01]  /*65c0*/  ISETP.GT.U32.AND P1, PT, R3, R226, PT ;  /* 0x000000e20300720c */ /* 0x000fe20003f24070 */
[----:B------:R-:W-:Y:S01]  /*65d0*/  @!P0 IMAD.IADD R159, R159, 0x1, -R3 ;  /* 0x000000019f9f8824 */ /* 0x000fe200078e0a03 */
[----:B------:R-:W-:-:S07]  /*65e0*/  ISETP.GT.U32.AND P0, PT, R3, R157, PT ;  /* 0x0000009d0300720c */ /* 0x000fce0003f04070 */
[--C-:B------:R-:W-:Y:S01]  /*65f0*/  @!P4 IMAD.IADD R151, R151, 0x1, -R3.reuse ;  /* 0x000000019797c824 */ /* 0x100fe200078e0a03 */
[----:B------:R-:W-:Y:S02]  /*6600*/  ISETP.GT.U32.AND P4, PT, R3, R34, PT ;  /* 0x000000220300720c */ /* 0x000fe40003f84070 */
[----:B------:R-:W-:Y:S01]  /*6610*/  @!P5 IADD3 R155, R155, -R3, RZ ;  /* 0x800000039b9bd210 */ /* 0x000fe20007ffe0ff */
[--C-:B------:R-:W-:Y:S01]  /*6620*/  @!P1 IMAD.IADD R226, R226, 0x1, -R3.reuse ;  /* 0x00000001e2e29824 */ /* 0x100fe200078e0a03 */
[----:B------:R-:W-:Y:S02]  /*6630*/  ISETP.GT.U32.AND P5, PT, R3, R159, PT ;  /* 0x0000009f0300720c */ /* 0x000fe40003fa4070 */
[----:B--2---:R-:W-:Y:S01]  /*6640*/  ISETP.GE.AND P1, PT, R250, RZ, PT ;  /* 0x000000fffa00720c */ /* 0x004fe20003f26270 */
[----:B------:R-:W-:Y:S01]  /*6650*/  @!P0 IMAD.IADD R157, R157, 0x1, -R3 ;  /* 0x000000019d9d8824 */ /* 0x000fe200078e0a03 */
[----:B-1----:R-:W-:Y:S01]  /*6660*/  MOV R11, R151 ;  /* 0x00000097000b7202 */ /* 0x002fe20000000f00 */
[----:B------:R-:W-:-:S04]  /*6670*/  @!P2 IMAD.MOV R166, RZ, RZ, -R166 ;  /* 0x000000ffffa6a224 */ /* 0x000fc800078e0aa6 */
[----:B------:R-:W-:Y:S01]  /*6680*/  @!P4 IADD3 R34, R34, -R3, RZ ;  /* 0x800000032222c210 */ /* 0x000fe20007ffe0ff */
[----:B------:R-:W2:Y:S01]  /*6690*/  LDL R250, [R1+0x1b6c] ;  /* 0x001b6c0001fa7983 */ /* 0x000ea20000100800 */
[----:B------:R-:W-:Y:S02]  /*66a0*/  ISETP.GT.U32.AND P4, PT, R3, R223, PT ;  /* 0x000000df0300720c */ /* 0x000fe40003f84070 */
[----:B------:R-:W-:Y:S02]  /*66b0*/  ISETP.GE.AND P0, PT, R248, RZ, PT ;  /* 0x000000fff800720c */ /* 0x000fe40003f06270 */
[----:B------:R-:W-:Y:S01]  /*66c0*/  @!P5 IADD3 R159, R159, -R3, RZ ;  /* 0x800000039f9fd210 */ /* 0x000fe20007ffe0ff */
[----:B------:R-:W-:Y:S01]  /*66d0*/  @!P1 IMAD.MOV R155, RZ, RZ, -R155 ;  /* 0x000000ffff9b9224 */ /* 0x000fe200078e0a9b */
[----:B------:R-:W-:Y:S01]  /*66e0*/  ISETP.GE.AND P5, PT, R0, RZ, PT ;  /* 0x000000ff0000720c */ /* 0x000fe20003fa6270 */
[----:B------:R-:W-:Y:S01]  /*66f0*/  @!P6 IMAD.MOV R11, RZ, RZ, -R11 ;  /* 0x000000ffff0be224 */ /* 0x000fe200078e0a0b */
[----:B------:R-:W-:Y:S01]  /*6700*/  ISETP.GT.U32.AND P3, PT, R3, R30, PT ;  /* 0x0000001e0300720c */ /* 0x000fe20003f64070 */
[----:B------:R-:W-:Y:S04]  /*6710*/  STL [R1+0x14], R166 ;  /* 0x000014a601007387 */ /* 0x000fe80000100800 */
[----:B------:R-:W-:Y:S01]  /*6720*/  STL [R1+0x10], R155 ;  /* 0x0000109b01007387 */ /* 0x000fe20000100800 */
[----:B------:R-:W-:Y:S01]  /*6730*/  @!P4 IMAD.IADD R223, R223, 0x1, -R3 ;  /* 0x00000001dfdfc824 */ /* 0x000fe200078e0a03 */
[----:B------:R-:W-:-:S02]  /*6740*/  ISETP.GE.AND P4, PT, R252, RZ, PT ;  /* 0x000000fffc00720c */ /* 0x000fc40003f86270 */
[----:B------:R1:W-:Y:S01]  /*6750*/  STL [R1+0xc], R11 ;  /* 0x00000c0b01007387 */ /* 0x0003e20000100800 */
[----:B------:R-:W-:Y:S01]  /*6760*/  ISETP.GT.U32.AND P1, PT, R3, R32, PT ;  /* 0x000000200300720c */ /* 0x000fe20003f24070 */
[----:B------:R-:W-:Y:S02]  /*6770*/  @!P5 IMAD.MOV R34, RZ, RZ, -R34 ;  /* 0x000000ffff22d224 */ /* 0x000fe400078e0a22 */
[----:B------:R-:W-:Y:S02]  /*6780*/  @!P3 IMAD.IADD R30, R30, 0x1, -R3 ;  /* 0x000000011e1eb824 */ /* 0x000fe400078e0a03 */
[----:B-1----:R-:W-:-:S04]  /*6790*/  IMAD.MOV.U32 R11, RZ, RZ, R157 ;  /* 0x000000ffff0b7224 */ /* 0x002fc800078e009d */
[----:B------:R-:W-:-:S05]  /*67a0*/  @!P0 IMAD.MOV R11, RZ, RZ, -R11 ;  /* 0x000000ffff0b8224 */ /* 0x000fca00078e0a0b */
[----:B------:R1:W-:Y:S04]  /*67b0*/  STL [R1+0x8], R11 ;  /* 0x0000080b01007387 */ /* 0x0003e80000100800 */
[----:B------:R-:W-:Y:S04]  /*67c0*/  STL [R1+0x4], R34 ;  /* 0x0000042201007387 */ /* 0x000fe80000100800 */
[----:B------:R-:W2:Y:S01]  /*67d0*/  LDL R166, [R1+0x1b78] ;  /* 0x001b780001a67983 */ /* 0x000ea20000100800 */
[----:B-1----:R-:W-:Y:S02]  /*67e0*/  IMAD.MOV.U32 R11, RZ, RZ, R30 ;  /* 0x000000ffff0b7224 */ /* 0x002fe400078e001e */
[----:B------:R-:W-:Y:S01]  /*67f0*/  @!P1 IMAD.IADD R32, R32, 0x1, -R3 ;  /* 0x0000000120209824 */ /* 0x000fe200078e0a03 */
[----:B------:R-:W2:Y:S01]  /*6800*/  LDL R151, [R1+0x1b64] ;  /* 0x001b640001977983 */ /* 0x000ea20000100800 */
[----:B------:R-:W-:Y:S01]  /*6810*/  @!P4 IMAD.MOV R11, RZ, RZ, -R11 ;  /* 0x000000ffff0bc224 */ /* 0x000fe200078e0a0b */
[----:B------:R-:W-:-:S02]  /*6820*/  ISETP.GT.U32.AND P1, PT, R3, R38, PT ;  /* 0x000000260300720c */ /* 0x000fc40003f24070 */
[----:B------:R-:W2:Y:S04]  /*6830*/  LDL R155, [R1+0x1b74] ;  /* 0x001b7400019b7983 */ /* 0x000ea80000100800 */
[----:B------:R1:W-:Y:S04]  /*6840*/  STL [R1], R11 ;  /* 0x0000000b01007387 */ /* 0x0003e80000100800 */
[----:B------:R-:W2:Y:S03]  /*6850*/  LDL R248, [R1+0x1b80] ;  /* 0x001b800001f87983 */ /* 0x000ea60000100800 */
[----:B------:R-:W-:Y:S01]  /*6860*/  @!P1 IMAD.IADD R38, R38, 0x1, -R3 ;  /* 0x0000000126269824 */ /* 0x000fe200078e0a03 */
[----:B------:R-:W-:-:S02]  /*6870*/  ISETP.GT.U32.AND P2, PT, R3, R226, PT ;  /* 0x000000e20300720c */ /* 0x000fc40003f44070 */
[----:B------:R-:W-:Y:S01]  /*6880*/  ISETP.GT.U32.AND P6, PT, R3, R242, PT ;  /* 0x000000f20300720c */ /* 0x000fe20003fc4070 */
[----:B-1----:R-:W2:Y:S01]  /*6890*/  LDL R11, [R1+0x1b7c] ;  /* 0x001b7c00010b7983 */ /* 0x002ea20000100800 */
[----:B----4-:R-:W-:-:S03]  /*68a0*/  ISETP.GE.AND P1, PT, R249, RZ, PT ;  /* 0x000000fff900720c */ /* 0x010fc60003f26270 */
[----:B------:R-:W4:Y:S01]  /*68b0*/  LDL R249, [R1+0x1b84] ;  /* 0x001b840001f97983 */ /* 0x000f220000100800 */
[----:B------:R-:W-:-:S05]  /*68c0*/  ISETP.GT.U32.AND P3, PT, R3, R36, PT ;  /* 0x000000240300720c */ /* 0x000fca0003f64070 */
[--C-:B------:R-:W-:Y:S01]  /*68d0*/  @!P2 IMAD.IADD R226, R226, 0x1, -R3.reuse ;  /* 0x00000001e2e2a824 */ /* 0x100fe200078e0a03 */
[----:B------:R-:W-:Y:S01]  /*68e0*/  ISETP.GT.U32.AND P2, PT, R3, R161, PT ;  /* 0x000000a10300720c */ /* 0x000fe20003f44070 */
[----:B------:R-:W-:-:S05]  /*68f0*/  @!P6 IMAD.IADD R242, R242, 0x1, -R3 ;  /* 0x00000001f2f2e824 */ /* 0x000fca00078e0a03 */
[----:B------:R-:W-:Y:S01]  /*6900*/  ISETP.GT.U32.AND P0, PT, R3, R242, PT ;  /* 0x000000f20300720c */ /* 0x000fe20003f04070 */
[----:B------:R-:W-:Y:S01]  /*6910*/  @!P3 IMAD.IADD R36, R36, 0x1, -R3 ;  /* 0x000000012424b824 */ /* 0x000fe200078e0a03 */
[----:B---3--:R-:W-:-:S05]  /*6920*/  ISETP.GE.AND P3, PT, R251, RZ, PT ;  /* 0x000000fffb00720c */ /* 0x008fca0003f66270 */
[----:B------:R-:W-:Y:S02]  /*6930*/  @!P2 IADD3 R161, R161, -R3, RZ ;  /* 0x80000003a1a1a210 */ /* 0x000fe40007ffe0ff */
[----:B------:R-:W-:-:S04]  /*6940*/  ISETP.GT.U32.AND P4, PT, R3, R36, PT ;  /* 0x000000240300720c */ /* 0x000fc80003f84070 */
[----:B------:R-:W-:Y:S01]  /*6950*/  @!P0 IMAD.IADD R242, R242, 0x1, -R3 ;  /* 0x00000001f2f28824 */ /* 0x000fe200078e0a03 */
[----:B------:R-:W-:Y:S02]  /*6960*/  ISETP.GT.U32.AND P0, PT, R3, R163, PT ;  /* 0x000000a30300720c */ /* 0x000fe40003f04070 */
[----:B------:R-:W-:Y:S01]  /*6970*/  MOV R252, R226 ;  /* 0x000000e200fc7202 */ /* 0x000fe20000000f00 */
[----:B------:R-:W-:-:S04]  /*6980*/  IMAD.MOV.U32 R251, RZ, RZ, R32 ;  /* 0x000000fffffb7224 */ /* 0x000fc800078e0020 */
[----:B------:R-:W-:Y:S01]  /*6990*/  @!P3 IMAD.MOV R252, RZ, RZ, -R252 ;  /* 0x000000fffffcb224 */ /* 0x000fe200078e0afc */
[C---:B------:R-:W-:Y:S01]  /*69a0*/  ISETP.GT.U32.AND P3, PT, R3.reuse, R161, PT ;  /* 0x000000a10300720c */ /* 0x040fe20003f64070 */
[--C-:B------:R-:W-:Y:S01]  /*69b0*/  @!P4 IMAD.IADD R36, R36, 0x1, -R3.reuse ;  /* 0x000000012424c824 */ /* 0x100fe200078e0a03 */
[----:B------:R-:W-:Y:S02]  /*69c0*/  ISETP.GT.U32.AND P4, PT, R3, R225, PT ;  /* 0x000000e10300720c */ /* 0x000fe40003f84070 */
[----:B------:R-:W-:Y:S01]  /*69d0*/  STL [R1+0x1fac], R252 ;  /* 0x001facfc01007387 */ /* 0x000fe20000100800 */
[----:B------:R-:W-:Y:S01]  /*69e0*/  @!P0 IMAD.IADD R163, R163, 0x1, -R3 ;  /* 0x00000001a3a38824 */ /* 0x000fe200078e0a03 */
[----:B--2---:R-:W-:Y:S02]  /*69f0*/  ISETP.GE.AND P2, PT, R250, RZ, PT ;  /* 0x000000fffa00720c */ /* 0x004fe40003f46270 */
[----:B------:R-:W-:-:S05]  /*6a00*/  MOV R250, R159 ;  /* 0x0000009f00fa7202 */ /* 0x000fca0000000f00 */
[----:B------:R-:W-:-:S06]  /*6a10*/  @!P1 IMAD.MOV R250, RZ, RZ, -R250 ;  /* 0x000000fffffa9224 */ /* 0x000fcc00078e0afa */
[----:B------:R-:W-:-:S05]  /*6a20*/  @!P2 IMAD.MOV R251, RZ, RZ, -R251 ;  /* 0x000000fffffba224 */ /* 0x000fca00078e0afb */
[----:B------:R-:W-:Y:S04]  /*6a30*/  STL [R1+0x1fb0], R251 ;  /* 0x001fb0fb01007387 */ /* 0x000fe80000100800 */
[----:B------:R-:W-:Y:S01]  /*6a40*/  STL [R1+0x1fb4], R250 ;  /* 0x001fb4fa01007387 */ /* 0x000fe20000100800 */
[----:B------:R-:W-:Y:S01]  /*6a50*/  @!P3 IMAD.IADD R161, R161, 0x1, -R3 ;  /* 0x00000001a1a1b824 */ /* 0x000fe200078e0a03 */
[----:B------:R-:W-:Y:S02]  /*6a60*/  @!P4 IADD3 R225, R225, -R3, RZ ;  /* 0x80000003e1e1c210 */ /* 0x000fe40007ffe0ff */
[----:B------:R-:W-:Y:S02]  /*6a70*/  ISETP.GT.U32.AND P3, PT, R3, R44, PT ;  /* 0x0000002c0300720c */ /* 0x000fe40003f64070 */
[----:B------:R-:W-:-:S02]  /*6a80*/  ISETP.GE.AND P0, PT, R166, RZ, PT ;  /* 0x000000ffa600720c */ /* 0x000fc40003f06270 */
[----:B------:R-:W2:Y:S09]  /*6a90*/  LDL R166, [R1+0x1b90] ;  /* 0x001b900001a67983 */ /* 0x000eb20000100800 */
[----:B------:R-:W-:Y:S01]  /*6aa0*/  @!P3 IMAD.IADD R44, R44, 0x1, -R3 ;  /* 0x000000012c2cb824 */ /* 0x000fe200078e0a03 */
[----:B------:R-:W-:-:S02]  /*6ab0*/  ISETP.GE.AND P4, PT, R248, RZ, PT ;  /* 0x000000fff800720c */ /* 0x000fc40003f86270 */
[----:B------:R-:W3:Y:S01]  /*6ac0*/  LDL R248, [R1+0x1b98] ;  /* 0x001b980001f87983 */ /* 0x000ee20000100800 */
[----:B----4-:R-:W-:-:S03]  /*6ad0*/  ISETP.GE.AND P3, PT, R249, RZ, PT ;  /* 0x000000fff900720c */ /* 0x010fc60003f66270 */
[----:B------:R-:W4:Y:S01]  /*6ae0*/  LDL R249, [R1+0x1b9c] ;  /* 0x001b9c0001f97983 */ /* 0x000f220000100800 */
[C---:B------:R-:W-:Y:S02]  /*6af0*/  ISETP.GT.U32.AND P6, PT, R3.reuse, R149, PT ;  /* 0x000000950300720c */ /* 0x040fe40003fc4070 */
[C---:B------:R-:W-:Y:S02]  /*6b00*/  ISETP.GT.U32.AND P5, PT, R3.reuse, R223, PT ;  /* 0x000000df0300720c */ /* 0x040fe40003fa4070 */
[C---:B------:R-:W-:Y:S02]  /*6b10*/  ISETP.GT.U32.AND P2, PT, R3.reuse, R38, PT ;  /* 0x000000260300720c */ /* 0x040fe40003f44070 */
[----:B------:R-:W-:-:S07]  /*6b20*/  ISETP.GT.U32.AND P1, PT, R3, R12, PT ;  /* 0x0000000c0300720c */ /* 0x000fce0003f24070 */
[----:B------:R-:W-:-:S04]  /*6b30*/  @!P6 IADD3 R149, R149, -R3, RZ ;  /* 0x800000039595e210 */ /* 0x000fc80007ffe0ff */
[----:B------:R-:W-:Y:S02]  /*6b40*/  ISETP.GT.U32.AND P6, PT, R3, R149, PT ;  /* 0x000000950300720c */ /* 0x000fe40003fc4070 */
[----:B------:R-:W-:Y:S02]  /*6b50*/  @!P5 IADD3 R223, R223, -R3, RZ ;  /* 0x80000003dfdfd210 */ /* 0x000fe40007ffe0ff */
[C---:B------:R-:W-:Y:S01]  /*6b60*/  ISETP.GT.U32.AND P5, PT, R3.reuse, R42, PT ;  /* 0x0000002a0300720c */ /* 0x040fe20003fa4070 */
[--C-:B------:R-:W-:Y:S01]  /*6b70*/  @!P2 IMAD.IADD R38, R38, 0x1, -R3.reuse ;  /* 0x000000012626a824 */ /* 0x100fe200078e0a03 */
[----:B------:R-:W-:Y:S01]  /*6b80*/  ISETP.GT.U32.AND P2, PT, R3, R165, PT ;  /* 0x000000a50300720c */ /* 0x000fe20003f44070 */
[----:B------:R-:W-:Y:S01]  /*6b90*/  @!P1 IMAD.IADD R12, R12, 0x1, -R3 ;  /* 0x000000010c0c9824 */ /* 0x000fe200078e0a03 */
[----:B------:R-:W-:Y:S02]  /*6ba0*/  ISETP.GE.AND P1, PT, R155, RZ, PT ;  /* 0x000000ff9b00720c */ /* 0x000fe40003f26270 */
[----:B------:R-:W4:Y:S03]  /*6bb0*/  LDL R155, [R1+0x1b8c] ;  /* 0x001b8c00019b7983 */ /* 0x000f260000100800 */
[----:B------:R-:W-:-:S02]  /*6bc0*/  @!P6 IADD3 R149, R149, -R3, RZ ;  /* 0x800000039595e210 */ /* 0x000fc40007ffe0ff */
[----:B------:R-:W-:Y:S02]  /*6bd0*/  ISETP.GE.AND P6, PT, R151, RZ, PT ;  /* 0x000000ff9700720c */ /* 0x000fe40003fc6270 */
[----:B------:R-:W4:Y:S01]  /*6be0*/  LDL R151, [R1+0x1b88] ;  /* 0x001b880001977983 */ /* 0x000f220000100800 */
[--C-:B------:R-:W-:Y:S01]  /*6bf0*/  @!P5 IMAD.IADD R42, R42, 0x1, -R3.reuse ;  /* 0x000000012a2ad824 */ /* 0x100fe200078e0a03 */
[----:B------:R-:W-:Y:S02]  /*6c00*/  ISETP.GE.AND P5, PT, R11, RZ, PT ;  /* 0x000000ff0b00720c */ /* 0x000fe40003fa6270 */
[----:B------:R-:W4:Y:S01]  /*6c10*/  LDL R11, [R1+0x1b94] ;  /* 0x001b9400010b7983 */ /* 0x000f220000100800 */
[----:B------:R-:W-:Y:S01]  /*6c20*/  @!P2 IMAD.IADD R165, R165, 0x1, -R3 ;  /* 0x00000001a5a5a824 */ /* 0x000fe200078e0a03 */
[----:B------:R-:W-:Y:S01]  /*6c30*/  ISETP.GT.U32.AND P2, PT, R3, R12, PT ;  /* 0x0000000c0300720c */ /* 0x000fe20003f44070 */
[----:B------:R-:W-:Y:S01]  /*6c40*/  @!P0 IMAD.MOV R36, RZ, RZ, -R36 ;  /* 0x000000ffff248224 */ /* 0x000fe200078e0a24 */
[----:B------:R-:W-:-:S02]  /*6c50*/  IABS R10, R10 ;  /* 0x0000000a000a7213 */ /* 0x000fc40000000000 */
[----:B------:R-:W-:-:S03]  /*6c60*/  ISETP.GT.U32.AND P0, PT, R3, R42, PT ;  /* 0x0000002a0300720c */ /* 0x000fc60003f04070 */
[----:B------:R-:W-:-:S06]  /*6c70*/  IMAD.HI.U32 R0, R214, R10, RZ ;  /* 0x0000000ad6007227 */ /* 0x000fcc00078e00ff */
[--C-:B------:R-:W-:Y:S01]  /*6c80*/  @!P2 IMAD.IADD R12, R12, 0x1, -R3.reuse ;  /* 0x000000010c0ca824 */ /* 0x100fe200078e0a03 */
[----:B------:R-:W-:Y:S01]  /*6c90*/  ISETP.GT.U32.AND P2, PT, R3, R52, PT ;  /* 0x000000340300720c */ /* 0x000fe20003f44070 */
[----:B------:R-:W-:Y:S01]  /*6ca0*/  IMAD.MOV R0, RZ, RZ, -R0 ;  /* 0x000000ffff007224 */ /* 0x000fe200078e0a00 */
[----:B------:R-:W-:Y:S01]  /*6cb0*/  @!P1 IADD3 R223, -R223, RZ, RZ ;  /* 0x000000ffdfdf9210 */ /* 0x000fe20007ffe1ff */
[----:B------:R-:W-:Y:S01]  /*6cc0*/  @!P6 IMAD.MOV R242, RZ, RZ, -R242 ;  /* 0x000000fffff2e224 */ /* 0x000fe200078e0af2 */
[C---:B------:R-:W-:Y:S01]  /*6cd0*/  ISETP.GT.U32.AND P6, PT, R3.reuse, R225, PT ;  /* 0x000000e10300720c */ /* 0x040fe20003fc4070 */
[C---:B------:R-:W-:Y:S01]  /*6ce0*/  IMAD R10, R3.reuse, R0, R10 ;  /* 0x00000000030a7224 */ /* 0x040fe200078e020a */
[----:B------:R-:W-:Y:S01]  /*6cf0*/  IADD3 R0, R210, 0xf3, RZ ;  /* 0x000000f3d2007810 */ /* 0x000fe20007ffe0ff */
[----:B------:R-:W-:Y:S01]  /*6d00*/  @!P0 IMAD.IADD R42, R42, 0x1, -R3 ;  /* 0x000000012a2a8824 */ /* 0x000fe200078e0a03 */
[----:B------:R-:W-:Y:S01]  /*6d10*/  ISETP.GT.U32.AND P0, PT, R3, R167, PT ;  /* 0x000000a70300720c */ /* 0x000fe20003f04070 */
[----:B------:R-:W-:Y:S04]  /*6d20*/  STL [R1+0x1fb8], R242 ;  /* 0x001fb8f201007387 */ /* 0x000fe80000100800 */
[----:B------:R-:W-:Y:S01]  /*6d30*/  STL [R1+0x1fbc], R223 ;  /* 0x001fbcdf01007387 */ /* 0x000fe20000100800 */
[----:B------:R-:W-:-:S03]  /*6d40*/  @!P2 IADD3 R52, R52, -R3, RZ ;  /* 0x800000033434a210 */ /* 0x000fc60007ffe0ff */
[----:B------:R1:W-:Y:S01]  /*6d50*/  STL [R1+0x1c98], R0 ;  /* 0x001c980001007387 */ /* 0x0003e20000100800 */
[----:B------:R-:W-:Y:S02]  /*6d60*/  @!P6 IADD3 R225, R225, -R3, RZ ;  /* 0x80000003e1e1e210 */ /* 0x000fe40007ffe0ff */
[----:B------:R-:W-:Y:S01]  /*6d70*/  ISETP.GT.U32.AND P6, PT, R3, R50, PT ;  /* 0x000000320300720c */ /* 0x000fe20003fc4070 */
[----:B------:R-:W-:Y:S01]  /*6d80*/  @!P0 IMAD.IADD R167, R167, 0x1, -R3 ;  /* 0x00000001a7a78824 */ /* 0x000fe200078e0a03 */
[----:B------:R-:W-:Y:S01]  /*6d90*/  ISETP.GT.U32.AND P1, PT, R3, R163, PT ;  /* 0x000000a30300720c */ /* 0x000fe20003f24070 */
[----:B------:R-:W-:Y:S01]  /*6da0*/  @!P5 IMAD.MOV R161, RZ, RZ, -R161 ;  /* 0x000000ffffa1d224 */ /* 0x000fe200078e0aa1 */
[----:B------:R-:W-:Y:S01]  /*6db0*/  @!P3 IADD3 R149, -R149, RZ, RZ ;  /* 0x000000ff9595b210 */ /* 0x000fe20007ffe1ff */
[----:B------:R-:W-:Y:S01]  /*6dc0*/  @!P4 IMAD.MOV R38, RZ, RZ, -R38 ;  /* 0x000000ffff26c224 */ /* 0x000fe200078e0a26 */
[----:B------:R-:W4:Y:S01]  /*6dd0*/  LDL R157, [R1+0x1bb8] ;  /* 0x001bb800019d7983 */ /* 0x000f220000100800 */
[----:B--2---:R-:W-:-:S03]  /*6de0*/  ISETP.GE.AND P2, PT, R166, RZ, PT ;  /* 0x000000ffa600720c */ /* 0x004fc60003f46270 */
[----:B------:R-:W2:Y:S03]  /*6df0*/  LDL R166, [R1+0x1bac] ;  /* 0x001bac0001a67983 */ /* 0x000ea60000100800 */
[----:B------:R-:W-:Y:S01]  /*6e00*/  @!P6 IMAD.IADD R50, R50, 0x1, -R3 ;  /* 0x000000013232e824 */ /* 0x000fe200078e0a03 */
[----:B---3--:R-:W-:Y:S02]  /*6e10*/  ISETP.GE.AND P0, PT, R248, RZ, PT ;  /* 0x000000fff800720c */ /* 0x008fe40003f06270 */
[----:B------:R-:W3:Y:S01]  /*6e20*/  LDL R248, [R1+0x1bb0] ;  /* 0x001bb00001f87983 */ /* 0x000ee20000100800 */
[----:B----4-:R-:W-:-:S03]  /*6e30*/  ISETP.GE.AND P6, PT, R249, RZ, PT ;  /* 0x000000fff900720c */ /* 0x010fc60003fc6270 */
[----:B------:R-:W4:Y:S01]  /*6e40*/  LDL R249, [R1+0x1bb4] ;  /* 0x001bb40001f97983 */ /* 0x000f220000100800 */
[C---:B------:R-:W-:Y:S02]  /*6e50*/  ISETP.GT.U32.AND P5, PT, R3.reuse, R165, PT ;  /* 0x000000a50300720c */ /* 0x040fe40003fa4070 */
[----:B------:R-:W-:Y:S01]  /*6e60*/  ISETP.GT.U32.AND P3, PT, R3, R47, PT ;  /* 0x0000002f0300720c */ /* 0x000fe20003f64070 */
[----:B------:R-:W-:Y:S01]  /*6e70*/  @!P1 IMAD.IADD R163, R163, 0x1, -R3 ;  /* 0x00000001a3a39824 */ /* 0x000fe200078e0a03 */
[----:B------:R-:W-:-:S09]  /*6e80*/  ISETP.GT.U32.AND P1, PT, R3, R48, PT ;  /* 0x000000300300720c */ /* 0x000fd20003f24070 */
[--C-:B------:R-:W-:Y:S02]  /*6e90*/  @!P5 IMAD.IADD R165, R165, 0x1, -R3.reuse ;  /* 0x00000001a5a5d824 */ /* 0x100fe400078e0a03 */
[--C-:B------:R-:W-:Y:S02]  /*6ea0*/  @!P3 IMAD.IADD R47, R47, 0x1, -R3.reuse ;  /* 0x000000012f2fb824 */ /* 0x100fe400078e0a03 */
[----:B------:R-:W-:Y:S01]  /*6eb0*/  @!P1 IMAD.IADD R48, R48, 0x1, -R3 ;  /* 0x0000000130309824 */ /* 0x000fe200078e0a03 */
[----:B------:R-:W-:Y:S02]  /*6ec0*/  ISETP.GE.AND P3, PT, R155, RZ, PT ;  /* 0x000000ff9b00720c */ /* 0x000fe40003f66270 */
[----:B------:R-:W4:Y:S01]  /*6ed0*/  LDL R155, [R1+0x1ba8] ;  /* 0x001ba800019b7983 */ /* 0x000f220000100800 */
[----:B------:R-:W-:-:S03]  /*6ee0*/  ISETP.GE.AND P5, PT, R151, RZ, PT ;  /* 0x000000ff9700720c */ /* 0x000fc60003fa6270 */
[----:B------:R-:W4:Y:S01]  /*6ef0*/  LDL R151, [R1+0x1ba4] ;  /* 0x001ba40001977983 */ /* 0x000f220000100800 */
[----:B------:R-:W-:Y:S01]  /*6f00*/  ISETP.GE.AND P1, PT, R11, RZ, PT ;  /* 0x000000ff0b00720c */ /* 0x000fe20003f26270 */
[----:B------:R-:W-:Y:S01]  /*6f10*/  @!P2 IMAD.MOV R42, RZ, RZ, -R42 ;  /* 0x000000ffff2aa224 */ /* 0x000fe200078e0a2a */
[C---:B------:R-:W-:Y:S01]  /*6f20*/  ISETP.GT.U32.AND P2, PT, R3.reuse, R48, PT ;  /* 0x000000300300720c */ /* 0x040fe20003f44070 */
[----:B------:R-:W4:Y:S01]  /*6f30*/  LDL R11, [R1+0x1ba0] ;  /* 0x001ba000010b7983 */ /* 0x000f220000100800 */
[----:B------:R-:W-:-:S09]  /*6f40*/  ISETP.GT.U32.AND P4, PT, R3, R44, PT ;  /* 0x0000002c0300720c */ /* 0x000fd20003f84070 */
[----:B------:R-:W-:Y:S02]  /*6f50*/  @!P1 IADD3 R225, -R225, RZ, RZ ;  /* 0x000000ffe1e19210 */ /* 0x000fe40007ffe1ff */
[C---:B------:R-:W-:Y:S01]  /*6f60*/  ISETP.GT.U32.AND P1, PT, R3.reuse, R167, PT ;  /* 0x000000a70300720c */ /* 0x040fe20003f24070 */
[--C-:B------:R-:W-:Y:S01]  /*6f70*/  @!P2 IMAD.IADD R48, R48, 0x1, -R3.reuse ;  /* 0x000000013030a824 */ /* 0x100fe200078e0a03 */
[----:B------:R-:W-:Y:S01]  /*6f80*/  ISETP.GT.U32.AND P2, PT, R3, R54, PT ;  /* 0x000000360300720c */ /* 0x000fe20003f44070 */
[----:B------:R-:W-:-:S04]  /*6f90*/  @!P4 IMAD.IADD R44, R44, 0x1, -R3 ;  /* 0x000000012c2cc824 */ /* 0x000fc800078e0a03 */
[----:B------:R-:W-:Y:S01]  /*6fa0*/  @!P0 IMAD.MOV R44, RZ, RZ, -R44 ;  /* 0x000000ffff2c8224 */ /* 0x000fe200078e0a2c */
[----:B------:R-:W-:-:S05]  /*6fb0*/  ISETP.GT.U32.AND P0, PT, R3, R50, PT ;  /* 0x000000320300720c */ /* 0x000fca0003f04070 */
[--C-:B------:R-:W-:Y:S01]  /*6fc0*/  @!P1 IMAD.IADD R167, R167, 0x1, -R3.reuse ;  /* 0x00000001a7a79824 */ /* 0x100fe200078e0a03 */
[----:B------:R-:W-:Y:S01]  /*6fd0*/  ISETP.GT.U32.AND P1, PT, R3, R40, PT ;  /* 0x000000280300720c */ /* 0x000fe20003f24070 */
[----:B------:R-:W-:-:S06]  /*6fe0*/  @!P2 IMAD.IADD R54, R54, 0x1, -R3 ;  /* 0x000000013636a824 */ /* 0x000fcc00078e0a03 */
[----:B------:R-:W-:Y:S01]  /*6ff0*/  @!P0 IMAD.IADD R50, R50, 0x1, -R3 ;  /* 0x0000000132328824 */ /* 0x000fe200078e0a03 */
[----:B------:R-:W-:-:S05]  /*7000*/  ISETP.GT.U32.AND P0, PT, R3, R56, PT ;  /* 0x000000380300720c */ /* 0x000fca0003f04070 */
[----:B------:R-:W-:Y:S02]  /*7010*/  @!P1 IADD3 R40, R40, -R3, RZ ;  /* 0x8000000328289210 */ /* 0x000fe40007ffe0ff */
[----:B--2---:R-:W-:Y:S02]  /*7020*/  ISETP.GE.AND P2, PT, R166, RZ, PT ;  /* 0x000000ffa600720c */ /* 0x004fe40003f46270 */
[----:B------:R-:W2:Y:S04]  /*7030*/  LDL R166, [R1+0x1bc4] ;  /* 0x001bc40001a67983 */ /* 0x000ea80000100800 */
[----:B------:R-:W-:Y:S01]  /*7040*/  @!P0 IMAD.IADD R56, R56, 0x1, -R3 ;  /* 0x0000000138388824 */ /* 0x000fe200078e0a03 */
[----:B---3--:R-:W-:Y:S02]  /*7050*/  ISETP.GE.AND P1, PT, R248, RZ, PT ;  /* 0x000000fff800720c */ /* 0x008fe40003f26270 */
[----:B------:R-:W3:Y:S01]  /*7060*/  LDL R248, [R1+0x1bc8] ;  /* 0x001bc80001f87983 */ /* 0x000ee20000100800 */
[----:B----4-:R-:W-:-:S03]  /*7070*/  ISETP.GE.AND P0, PT, R249, RZ, PT ;  /* 0x000000fff900720c */ /* 0x010fc60003f06270 */
[----:B------:R-:W4:Y:S01]  /*7080*/  LDL R249, [R1+0x1bcc] ;  /* 0x001bcc0001f97983 */ /* 0x000f220000100800 */
[C---:B------:R-:W-:Y:S01]  /*7090*/  ISETP.GT.U32.AND P4, PT, R3.reuse, R227, PT ;  /* 0x000000e30300720c */ /* 0x040fe20003f84070 */
[----:B------:R-:W-:Y:S01]  /*70a0*/  @!P3 IMAD.MOV R163, RZ, RZ, -R163 ;  /* 0x000000ffffa3b224 */ /* 0x000fe200078e0aa3 */
[----:B------:R-:W-:Y:S01]  /*70b0*/  ISETP.GT.U32.AND P3, PT, R3, R52, PT ;  /* 0x000000340300720c */ /* 0x000fe20003f64070 */
[----:B------:R-:W-:-:S10]  /*70c0*/  @!P5 IMAD.MOV R12, RZ, RZ, -R12 ;  /* 0x000000ffff0cd224 */ /* 0x000fd400078e0a0c */
[-C--:B------:R-:W-:Y:S02]  /*70d0*/  @!P4 IADD3 R227, R227, -R3.reuse, RZ ;  /* 0x80000003e3e3c210 */ /* 0x080fe40007ffe0ff */
[----:B------:R-:W-:Y:S02]  /*70e0*/  @!P3 IADD3 R52, R52, -R3, RZ ;  /* 0x800000033434b210 */ /* 0x000fe40007ffe0ff */
[C---:B------:R-:W-:Y:S02]  /*70f0*/  ISETP.GT.U32.AND P5, PT, R3.reuse, R227, PT ;  /* 0x000000e30300720c */ /* 0x040fe40003fa4070 */
[----:B------:R-:W-:-:S11]  /*7100*/  ISETP.GT.U32.AND P3, PT, R3, R169, PT ;  /* 0x000000a90300720c */ /* 0x000fd60003f64070 */
[----:B------:R-:W-:Y:S02]  /*7110*/  @!P5 IADD3 R227, R227, -R3, RZ ;  /* 0x80000003e3e3d210 */ /* 0x000fe40007ffe0ff */
[----:B------:R-:W-:Y:S01]  /*7120*/  @!P3 IMAD.IADD R169, R169, 0x1, -R3 ;  /* 0x00000001a9a9b824 */ /* 0x000fe200078e0a03 */
[----:B------:R-:W-:Y:S02]  /*7130*/  ISETP.GE.AND P5, PT, R151, RZ, PT ;  /* 0x000000ff9700720c */ /* 0x000fe40003fa6270 */
[----:B------:R-:W-:Y:S01]  /*7140*/  ISETP.GE.AND P3, PT, R155, RZ, PT ;  /* 0x000000ff9b00720c */ /* 0x000fe20003f66270 */
[----:B------:R-:W4:Y:S04]  /*7150*/  LDL R151, [R1+0x1bbc] ;  /* 0x001bbc0001977983 */ /* 0x000f280000100800 */
[----:B------:R-:W4:Y:S06]  /*7160*/  LDL R155, [R1+0x1bc0] ;  /* 0x001bc000019b7983 */ /* 0x000f2c0000100800 */
[----:B------:R-:W-:Y:S01]  /*7170*/  @!P5 IMAD.MOV R52, RZ, RZ, -R52 ;  /* 0x000000ffff34d224 */ /* 0x000fe200078e0a34 */
[C---:B------:R-:W-:Y:S01]  /*7180*/  ISETP.GT.U32.AND P5, PT, R3.reuse, R169, PT ;  /* 0x000000a90300720c */ /* 0x040fe20003fa4070 */
[----:B------:R-:W-:Y:S01]  /*7190*/  @!P3 IMAD.MOV R48, RZ, RZ, -R48 ;  /* 0x000000ffff30b224 */ /* 0x000fe200078e0a30 */
[----:B------:R-:W-:Y:S01]  /*71a0*/  ISETP.GT.U32.AND P3, PT, R3, R54, PT ;  /* 0x000000360300720c */ /* 0x000fe20003f64070 */
[----:B------:R-:W-:-:S10]  /*71b0*/  @!P2 IMAD.MOV R167, RZ, RZ, -R167 ;  /* 0x000000ffffa7a224 */ /* 0x000fd400078e0aa7 */
[----:B------:R-:W-:Y:S01]  /*71c0*/  @!P5 IMAD.IADD R169, R169, 0x1, -R3 ;  /* 0x00000001a9a9d824 */ /* 0x000fe200078e0a03 */
[C---:B------:R-:W-:Y:S02]  /*71d0*/  ISETP.GT.U32.AND P5, PT, R3.reuse, R60, PT ;  /* 0x0000003c0300720c */ /* 0x040fe40003fa4070 */
[----:B------:R-:W-:Y:S02]  /*71e0*/  @!P3 IADD3 R54, R54, -R3, RZ ;  /* 0x800000033636b210 */ /* 0x000fe40007ffe0ff */
[C---:B------:R-:W-:Y:S02]  /*71f0*/  ISETP.GT.U32.AND P2, PT, R3.reuse, R40, PT ;  /* 0x000000280300720c */ /* 0x040fe40003f44070 */
[----:B------:R-:W-:-:S07]  /*7200*/  ISETP.GT.U32.AND P3, PT, R3, R173, PT ;  /* 0x000000ad0300720c */ /* 0x000fce0003f64070 */
[----:B------:R-:W-:-:S04]  /*7210*/  @!P5 IMAD.IADD R60, R60, 0x1, -R3 ;  /* 0x000000013c3cd824 */ /* 0x000fc800078e0a03 */
[--C-:B------:R-:W-:Y:S01]  /*7220*/  @!P2 IMAD.IADD R40, R40, 0x1, -R3.reuse ;  /* 0x000000012828a824 */ /* 0x100fe200078e0a03 */
[----:B------:R-:W-:Y:S01]  /*7230*/  ISETP.GT.U32.AND P2, PT, R3, R62, PT ;  /* 0x0000003e0300720c */ /* 0x000fe20003f44070 */
[----:B------:R-:W-:Y:S01]  /*7240*/  @!P3 IMAD.IADD R173, R173, 0x1, -R3 ;  /* 0x00000001adadb824 */ /* 0x000fe200078e0a03 */
[----:B--2---:R-:W-:Y:S02]  /*7250*/  ISETP.GE.AND P5, PT, R166, RZ, PT ;  /* 0x000000ffa600720c */ /* 0x004fe40003fa6270 */
[----:B------:R-:W2:Y:S09]  /*7260*/  LDL R166, [R1+0x1bdc] ;  /* 0x001bdc0001a67983 */ /* 0x000eb20000100800 */
[----:B------:R-:W-:-:S02]  /*7270*/  @!P2 IADD3 R62, R62, -R3, RZ ;  /* 0x800000033e3ea210 */ /* 0x000fc40007ffe0ff */
[----:B---3--:R-:W-:Y:S02]  /*7280*/  ISETP.GE.AND P3, PT, R248, RZ, PT ;  /* 0x000000fff800720c */ /* 0x008fe40003f66270 */
[----:B------:R-:W3:Y:S01]  /*7290*/  LDL R248, [R1+0x1be0] ;  /* 0x001be00001f87983 */ /* 0x000ee20000100800 */
[----:B----4-:R-:W-:-:S03]  /*72a0*/  ISETP.GE.AND P2, PT, R249, RZ, PT ;  /* 0x000000fff900720c */ /* 0x010fc60003f46270 */
[----:B------:R-:W4:Y:S01]  /*72b0*/  LDL R249, [R1+0x1be4] ;  /* 0x001be40001f97983 */ /* 0x000f220000100800 */
[C---:B------:R-:W-:Y:S01]  /*72c0*/  ISETP.GT.U32.AND P4, PT, R3.reuse, R47, PT ;  /* 0x0000002f0300720c */ /* 0x040fe20003f84070 */
[----:B------:R-:W-:Y:S01]  /*72d0*/  @!P6 IMAD.MOV R165, RZ, RZ, -R165 ;  /* 0x000000ffffa5e224 */ /* 0x000fe200078e0aa5 */
[----:B------:R-:W-:-:S11]  /*72e0*/  ISETP.GT.U32.AND P6, PT, R3, R244, PT ;  /* 0x000000f40300720c */ /* 0x000fd60003fc4070 */
[--C-:B------:R-:W-:Y:S01]  /*72f0*/  @!P4 IMAD.IADD R47, R47, 0x1, -R3.reuse ;  /* 0x000000012f2fc824 */ /* 0x100fe200078e0a03 */
[----:B------:R-:W-:Y:S01]  /*7300*/  ISETP.GE.AND P4, PT, R11, RZ, PT ;  /* 0x000000ff0b00720c */ /* 0x000fe20003f86270 */
[----:B------:R-:W-:Y:S01]  /*7310*/  @!P6 IMAD.IADD R244, R244, 0x1, -R3 ;  /* 0x00000001f4f4e824 */ /* 0x000fe200078e0a03 */
[----:B------:R-:W-:-:S11]  /*7320*/  ISETP.GT.U32.AND P6, PT, R3, R171, PT ;  /* 0x000000ab0300720c */ /* 0x000fd60003fc4070 */
[----:B------:R-:W-:Y:S02]  /*7330*/  @!P4 IADD3 R47, -R47, RZ, RZ ;  /* 0x000000ff2f2fc210 */ /* 0x000fe40007ffe1ff */
[----:B------:R-:W-:Y:S01]  /*7340*/  ISETP.GT.U32.AND P4, PT, R3, R244, PT ;  /* 0x000000f40300720c */ /* 0x000fe20003f84070 */
[----:B------:R-:W-:Y:S02]  /*7350*/  @!P6 IMAD.IADD R171, R171, 0x1, -R3 ;  /* 0x00000001ababe824 */ /* 0x000fe400078e0a03 */
[----:B------:R-:W-:Y:S01]  /*7360*/  @!P0 IMAD.MOV R227, RZ, RZ, -R227 ;  /* 0x000000ffffe38224 */ /* 0x000fe200078e0ae3 */
[C---:B------:R-:W-:Y:S02]  /*7370*/  ISETP.GT.U32.AND P0, PT, R3.reuse, R13, PT ;  /* 0x0000000d0300720c */ /* 0x040fe40003f04070 */
[----:B------:R-:W-:-:S07]  /*7380*/  ISETP.GT.U32.AND P6, PT, R3, R171, PT ;  /* 0x000000ab0300720c */ /* 0x000fce0003fc4070 */
[----:B------:R-:W-:Y:S01]  /*7390*/  @!P4 IMAD.IADD R244, R244, 0x1, -R3 ;  /* 0x00000001f4f4c824 */ /* 0x000fe200078e0a03 */
[----:B------:R-:W-:-:S03]  /*73a0*/  ISETP.GT.U32.AND P4, PT, R3, R228, PT ;  /* 0x000000e40300720c */ /* 0x000fc60003f84070 */
[----:B------:R-:W-:Y:S02]  /*73b0*/  @!P0 IADD3 R13, R13, -R3, RZ ;  /* 0x800000030d0d8210 */ /* 0x000fe40007ffe0ff */
[--C-:B------:R-:W-:Y:S01]  /*73c0*/  @!P6 IMAD.IADD R171, R171, 0x1, -R3.reuse ;  /* 0x00000001ababe824 */ /* 0x100fe200078e0a03 */
[----:B------:R-:W-:Y:S02]  /*73d0*/  ISETP.GE.AND P6, PT, R157, RZ, PT ;  /* 0x000000ff9d00720c */ /* 0x000fe40003fc6270 */
[----:B------:R-:W-:Y:S01]  /*73e0*/  ISETP.GE.AND P0, PT, R151, RZ, PT ;  /* 0x000000ff9700720c */ /* 0x000fe20003f06270 */
[----:B------:R-:W4:Y:S04]  /*73f0*/  LDL R157, [R1+0x1bd0] ;  /* 0x001bd000019d7983 */ /* 0x000f280000100800 */
[----:B------:R-:W-:Y:S01]  /*7400*/  @!P4 IMAD.IADD R228, R228, 0x1, -R3 ;  /* 0x00000001e4e4c824 */ /* 0x000fe200078e0a03 */
[----:B------:R-:W-:Y:S01]  /*7410*/  ISETP.GE.AND P4, PT, R155, RZ, PT ;  /* 0x000000ff9b00720c */ /* 0x000fe20003f86270 */
[----:B------:R-:W4:Y:S04]  /*7420*/  LDL R151, [R1+0x1bd4] ;  /* 0x001bd40001977983 */ /* 0x000f280000100800 */
[----:B------:R-:W4:Y:S02]  /*7430*/  LDL R155, [R1+0x1bd8] ;  /* 0x001bd800019b7983 */ /* 0x000f240000100800 */
[----:B------:R-:W-:Y:S01]  /*7440*/  @!P0 IMAD.MOV R169, RZ, RZ, -R169 ;  /* 0x000000ffffa98224 */ /* 0x000fe200078e0aa9 */
[----:B------:R-:W-:-:S02]  /*7450*/  ISETP.GT.U32.AND P0, PT, R3, R228, PT ;  /* 0x000000e40300720c */ /* 0x000fc40003f04070 */
[----:B------:R-:W-:-:S03]  /*7460*/  IABS R11, R0 ;  /* 0x00000000000b7213 */ /* 0x000fc60000000000 */
[----:B------:R-:W-:Y:S02]  /*7470*/  @!P4 IADD3 R54, -R54, RZ, RZ ;  /* 0x000000ff3636c210 */ /* 0x000fe40007ffe1ff */
[----:B------:R-:W-:Y:S01]  /*7480*/  ISETP.GT.U32.AND P4, PT, R3, R60, PT ;  /* 0x0000003c0300720c */ /* 0x000fe20003f84070 */
[----:B-1----:R-:W-:-:S05]  /*7490*/  IMAD.HI.U32 R0, R214, R11, RZ ;  /* 0x0000000bd6007227 */ /* 0x002fca00078e00ff */
[----:B------:R-:W-:Y:S01]  /*74a0*/  @!P0 IMAD.IADD R228, R228, 0x1, -R3 ;  /* 0x00000001e4e48824 */ /* 0x000fe200078e0a03 */
[C---:B------:R-:W-:Y:S01]  /*74b0*/  ISETP.GT.U32.AND P0, PT, R3.reuse, R66, PT ;  /* 0x000000420300720c */ /* 0x040fe20003f04070 */
[----:B------:R-:W-:Y:S02]  /*74c0*/  IMAD.MOV R0, RZ, RZ, -R0 ;  /* 0x000000ffff007224 */ /* 0x000fe400078e0a00 */
[----:B------:R-:W-:Y:S01]  /*74d0*/  @!P6 IMAD.MOV R244, RZ, RZ, -R244 ;  /* 0x000000fffff4e224 */ /* 0x000fe200078e0af4 */
[C---:B------:R-:W-:Y:S01]  /*74e0*/  ISETP.GT.U32.AND P6, PT, R3.reuse, R173, PT ;  /* 0x000000ad0300720c */ /* 0x040fe20003fc4070 */
[C---:B------:R-:W-:Y:S01]  /*74f0*/  IMAD R11, R3.reuse, R0, R11 ;  /* 0x00000000030b7224 */ /* 0x040fe200078e020b */
[----:B------:R-:W-:Y:S01]  /*7500*/  IADD3 R0, R210, 0xf4, RZ ;  /* 0x000000f4d2007810 */ /* 0x000fe20007ffe0ff */
[----:B------:R-:W-:Y:S01]  /*7510*/  @!P4 IMAD.IADD R60, R60, 0x1, -R3 ;  /* 0x000000013c3cc824 */ /* 0x000fe200078e0a03 */
[----:B------:R-:W-:-:S03]  /*7520*/  ISETP.GT.U32.AND P4, PT, R3, R229, PT ;  /* 0x000000e50300720c */ /* 0x000fc60003f84070 */
[----:B------:R1:W-:Y:S02]  /*7530*/  STL [R1+0x1c88], R0 ;  /* 0x001c880001007387 */ /* 0x0003e40000100800 */
[----:B------:R-:W-:Y:S02]  /*7540*/  @!P0 IADD3 R66, R66, -R3, RZ ;  /* 0x8000000342428210 */ /* 0x000fe40007ffe0ff */
[----:B--2---:R-:W-:Y:S02]  /*7550*/  ISETP.GE.AND P0, PT, R166, RZ, PT ;  /* 0x000000ffa600720c */ /* 0x004fe40003f06270 */
[----:B------:R-:W2:Y:S01]  /*7560*/  LDL R166, [R1+0x1bfc] ;  /* 0x001bfc0001a67983 */ /* 0x000ea20000100800 */
[--C-:B------:R-:W-:Y:S01]  /*7570*/  @!P6 IMAD.IADD R173, R173, 0x1, -R3.reuse ;  /* 0x00000001adade824 */ /* 0x100fe200078e0a03 */
[----:B------:R-:W-:Y:S02]  /*7580*/  ISETP.GT.U32.AND P6, PT, R3, R68, PT ;  /* 0x000000440300720c */ /* 0x000fe40003fc4070 */
[----:B------:R-:W-:Y:S01]  /*7590*/  @!P4 IMAD.IADD R229, R229, 0x1, -R3 ;  /* 0x00000001e5e5c824 */ /* 0x000fe200078e0a03 */
[----:B---3--:R-:W-:-:S02]  /*75a0*/  ISETP.GE.AND P4, PT, R248, RZ, PT ;  /* 0x000000fff800720c */ /* 0x008fc40003f86270 */
[----:B------:R-:W3:Y:S08]  /*75b0*/  LDL R248, [R1+0x1c00] ;  /* 0x001c000001f87983 */ /* 0x000ef00000100800 */
[----:B------:R-:W-:Y:S01]  /*75c0*/  @!P6 IMAD.IADD R68, R68, 0x1, -R3 ;  /* 0x000000014444e824 */ /* 0x000fe200078e0a03 */
[----:B----4-:R-:W-:Y:S02]  /*75d0*/  ISETP.GE.AND P6, PT, R249, RZ, PT ;  /* 0x000000fff900720c */ /* 0x010fe40003fc6270 */
[----:B------:R-:W4:Y:S01]  /*75e0*/  LDL R249, [R1+0x1c04] ;  /* 0x001c040001f97983 */ /* 0x000f220000100800 */
[----:B------:R-:W-:-:S02]  /*75f0*/  @!P1 IADD3 R50, -R50, RZ, RZ ;  /* 0x000000ff32329210 */ /* 0x000fc40007ffe1ff */
[----:B------:R-:W-:-:S13]  /*7600*/  ISETP.GT.U32.AND P1, PT, R3, R56, PT ;  /* 0x000000380300720c */ /* 0x000fda0003f24070 */
[----:B------:R-:W-:Y:S01]  /*7610*/  @!P1 IMAD.IADD R56, R56, 0x1, -R3 ;  /* 0x0000000138389824 */ /* 0x000fe200078e0a03 */
[----:B------:R-:W-:-:S13]  /*7620*/  ISETP.GT.U32.AND P1, PT, R3, R190, PT ;  /* 0x000000be0300720c */ /* 0x000fda0003f24070 */
[----:B------:R-:W-:Y:S01]  /*7630*/  @!P1 IMAD.IADD R190, R190, 0x1, -R3 ;  /* 0x00000001bebe9824 */ /* 0x000fe200078e0a03 */
[C---:B------:R-:W-:Y:S01]  /*7640*/  ISETP.GT.U32.AND P1, PT, R3.reuse, R13, PT ;  /* 0x0000000d0300720c */ /* 0x040fe20003f24070 */
[----:B------:R-:W-:Y:S02]  /*7650*/  @!P5 IMAD.MOV R40, RZ, RZ, -R40 ;  /* 0x000000ffff28d224 */ /* 0x000fe400078e0a28 */
[----:B------:R-:W-:Y:S01]  /*7660*/  @!P2 IMAD.MOV R171, RZ, RZ, -R171 ;  /* 0x000000ffffaba224 */ /* 0x000fe200078e0aab */
[C---:B------:R-:W-:Y:S02]  /*7670*/  ISETP.GT.U32.AND P5, PT, R3.reuse, R190, PT ;  /* 0x000000be0300720c */ /* 0x040fe40003fa4070 */
[----:B------:R-:W-:-:S07]  /*7680*/  ISETP.GT.U32.AND P2, PT, R3, R175, PT ;  /* 0x000000af0300720c */ /* 0x000fce0003f44070 */
[----:B------:R-:W-:Y:S02]  /*7690*/  @!P1 IADD3 R13, R13, -R3, RZ ;  /* 0x800000030d0d9210 */ /* 0x000fe40007ffe0ff */
[----:B------:R-:W-:Y:S02]  /*76a0*/  ISETP.GT.U32.AND P1, PT, R3, R70, PT ;  /* 0x000000460300720c */ /* 0x000fe40003f24070 */
[--C-:B------:R-:W-:Y:S02]  /*76b0*/  @!P5 IMAD.IADD R190, R190, 0x1, -R3.reuse ;  /* 0x00000001bebed824 */ /* 0x100fe400078e0a03 */
[----:B------:R-:W-:Y:S01]  /*76c0*/  @!P2 IMAD.IADD R175, R175, 0x1, -R3 ;  /* 0x00000001afafa824 */ /* 0x000fe200078e0a03 */
[----:B------:R-:W-:Y:S02]  /*76d0*/  ISETP.GE.AND P5, PT, R157, RZ, PT ;  /* 0x000000ff9d00720c */ /* 0x000fe40003fa6270 */
[----:B------:R-:W4:Y:S01]  /*76e0*/  LDL R157, [R1+0x1be8] ;  /* 0x001be800019d7983 */ /* 0x000f220000100800 */
[----:B------:R-:W-:-:S05]  /*76f0*/  ISETP.GE.AND P2, PT, R151, RZ, PT ;  /* 0x000000ff9700720c */ /* 0x000fca0003f46270 */
[----:B------:R-:W-:Y:S01]  /*7700*/  @!P1 IMAD.IADD R70, R70, 0x1, -R3 ;  /* 0x0000000146469824 */ /* 0x000fe200078e0a03 */
[----:B------:R-:W4:Y:S01]  /*7710*/  LDL R151, [R1+0x1bf0] ;  /* 0x001bf00001977983 */ /* 0x000f220000100800 */
[----:B------:R-:W-:-:S03]  /*7720*/  ISETP.GE.AND P1, PT, R155, RZ, PT ;  /* 0x000000ff9b00720c */ /* 0x000fc60003f26270 */
[----:B------:R-:W4:Y:S01]  /*7730*/  LDL R155, [R1+0x1bf4] ;  /* 0x001bf400019b7983 */ /* 0x000f220000100800 */
[----:B------:R-:W-:Y:S01]  /*7740*/  @!P3 IMAD.MOV R56, RZ, RZ, -R56 ;  /* 0x000000ffff38b224 */ /* 0x000fe200078e0a38 */
[----:B------:R-:W-:-:S08]  /*7750*/  ISETP.GT.U32.AND P3, PT, R3, R62, PT ;  /* 0x0000003e0300720c */ /* 0x000fd00003f64070 */
[----:B------:R-:W-:Y:S01]  /*7760*/  @!P1 IMAD.MOV R60, RZ, RZ, -R60 ;  /* 0x000000ffff3c9224 */ /* 0x000fe200078e0a3c */
[C---:B------:R-:W-:Y:S01]  /*7770*/  ISETP.GT.U32.AND P1, PT, R3.reuse, R66, PT ;  /* 0x000000420300720c */ /* 0x040fe20003f24070 */
[----:B------:R-:W-:Y:S01]  /*7780*/  @!P0 IMAD.MOV R173, RZ, RZ, -R173 ;  /* 0x000000ffffad8224 */ /* 0x000fe200078e0aad */
[----:B------:R-:W-:Y:S02]  /*7790*/  ISETP.GT.U32.AND P0, PT, R3, R229, PT ;  /* 0x000000e50300720c */ /* 0x000fe40003f04070 */
[----:B------:R-:W-:-:S09]  /*77a0*/  @!P3 IADD3 R62, R62, -R3, RZ ;  /* 0x800000033e3eb210 */ /* 0x000fd20007ffe0ff */
[----:B------:R-:W-:Y:S02]  /*77b0*/  @!P1 IADD3 R66, R66, -R3, RZ ;  /* 0x8000000342429210 */ /* 0x000fe40007ffe0ff */
[----:B------:R-:W-:Y:S01]  /*77c0*/  ISETP.GT.U32.AND P1, PT, R3, R72, PT ;  /* 0x000000480300720c */ /* 0x000fe20003f24070 */
[----:B------:R-:W-:Y:S01]  /*77d0*/  @!P0 IMAD.IADD R229, R229, 0x1, -R3 ;  /* 0x00000001e5e58824 */ /* 0x000fe200078e0a03 */
[----:B------:R-:W-:Y:S02]  /*77e0*/  @!P4 IADD3 R62, -R62, RZ, RZ ;  /* 0x000000ff3e3ec210 */ /* 0x000fe40007ffe1ff */
[C---:B------:R-:W-:Y:S02]  /*77f0*/  ISETP.GT.U32.AND P4, PT, R3.reuse, R68, PT ;  /* 0x000000440300720c */ /* 0x040fe40003f84070 */
[----:B------:R-:W-:-:S07]  /*7800*/  ISETP.GT.U32.AND P0, PT, R3, R179, PT ;  /* 0x000000b30300720c */ /* 0x000fce0003f04070 */
[--C-:B------:R-:W-:Y:S01]  /*7810*/  @!P1 IMAD.IADD R72, R72, 0x1, -R3.reuse ;  /* 0x0000000148489824 */ /* 0x100fe200078e0a03 */
[----:B--2---:R-:W-:Y:S02]  /*7820*/  ISETP.GE.AND P1, PT, R166, RZ, PT ;  /* 0x000000ffa600720c */ /* 0x004fe40003f26270 */
[----:B------:R-:W2:Y:S01]  /*7830*/  LDL R166, [R1+0x1c18] ;  /* 0x001c180001a67983 */ /* 0x000ea20000100800 */
[--C-:B------:R-:W-:Y:S01]  /*7840*/  @!P4 IMAD.IADD R68, R68, 0x1, -R3.reuse ;  /* 0x000000014444c824 */ /* 0x100fe200078e0a03 */
[----:B------:R-:W-:Y:S01]  /*7850*/  ISETP.GT.U32.AND P4, PT, R3, R74, PT ;  /* 0x0000004a0300720c */ /* 0x000fe20003f84070 */
[----:B------:R-:W-:Y:S01]  /*7860*/  @!P0 IMAD.IADD R179, R179, 0x1, -R3 ;  /* 0x00000001b3b38824 */ /* 0x000fe200078e0a03 */
[----:B---3--:R-:W-:Y:S02]  /*7870*/  ISETP.GE.AND P0, PT, R248, RZ, PT ;  /* 0x000000fff800720c */ /* 0x008fe40003f06270 */
[----:B------:R-:W3:Y:S09]  /*7880*/  LDL R248, [R1+0x1c20] ;  /* 0x001c200001f87983 */ /* 0x000ef20000100800 */
[----:B------:R-:W-:-:S02]  /*7890*/  @!P4 IADD3 R74, R74, -R3, RZ ;  /* 0x800000034a4ac210 */ /* 0x000fc40007ffe0ff */
[----:B----4-:R-:W-:Y:S02]  /*78a0*/  ISETP.GE.AND P4, PT, R249, RZ, PT ;  /* 0x000000fff900720c */ /* 0x010fe40003f86270 */
[----:B------:R-:W4:Y:S01]  /*78b0*/  LDL R249, [R1+0x1c24] ;  /* 0x001c240001f97983 */ /* 0x000f220000100800 */
[C---:B------:R-:W-:Y:S01]  /*78c0*/  ISETP.GT.U32.AND P3, PT, R3.reuse, R177, PT ;  /* 0x000000b10300720c */ /* 0x040fe20003f64070 */
[----:B------:R-:W-:Y:S01]  /*78d0*/  @!P2 IMAD.MOV R228, RZ, RZ, -R228 ;  /* 0x000000ffffe4a224 */ /* 0x000fe200078e0ae4 */
[----:B------:R-:W-:Y:S02]  /*78e0*/  ISETP.GT.U32.AND P2, PT, R3, R70, PT ;  /* 0x000000460300720c */ /* 0x000fe40003f44070 */
[----:B------:R-:W-:-:S09]  /*78f0*/  @!P5 IADD3 R13, -R13, RZ, RZ ;  /* 0x000000ff0d0dd210 */ /* 0x000fd20007ffe1ff */
[--C-:B------:R-:W-:Y:S01]  /*7900*/  @!P3 IMAD.IADD R177, R177, 0x1, -R3.reuse ;  /* 0x00000001b1b1b824 */ /* 0x100fe200078e0a03 */
[C---:B------:R-:W-:Y:S01]  /*7910*/  ISETP.GT.U32.AND P3, PT, R3.reuse, R175, PT ;  /* 0x000000af0300720c */ /* 0x040fe20003f64070 */
[----:B------:R-:W-:Y:S01]  /*7920*/  @!P2 IMAD.IADD R70, R70, 0x1, -R3 ;  /* 0x000000014646a824 */ /* 0x000fe200078e0a03 */
[C---:B------:R-:W-:Y:S02]  /*7930*/  ISETP.GT.U32.AND P2, PT, R3.reuse, R58, PT ;  /* 0x0000003a0300720c */ /* 0x040fe40003f44070 */
        /* <DEDUP_REMOVED lines=8> */
[----:B------:R-:W-:-:S03]  /*79c0*/  ISETP.GE.AND P2, PT, R155, RZ, PT ;  /* 0x000000ff9b00720c */ /* 0x000fc60003f46270 */
[----:B------:R-:W4:Y:S06]  /*79d0*/  LDL R155, [R1+0x1c14] ;  /* 0x001c1400019b7983 */ /* 0x000f2c0000100800 */
[----:B------:R-:W-:Y:S02]  /*79e0*/  @!P5 IADD3 R70, -R70, RZ, RZ ;  /* 0x000000ff4646d210 */ /* 0x000fe40007ffe1ff */
[C---:B------:R-:W-:Y:S02]  /*79f0*/  ISETP.GT.U32.AND P5, PT, R3.reuse, R58, PT ;  /* 0x0000003a0300720c */ /* 0x040fe40003fa4070 */
[----:B------:R-:W-:Y:S01]  /*7a00*/  @!P2 IMAD.MOV R66, RZ, RZ, -R66 ;  /* 0x000000ffff42a224 */ /* 0x000fe200078e0a42 */
[----:B------:R-:W-:Y:S01]  /*7a10*/  ISETP.GT.U32.AND P2, PT, R3, R72, PT ;  /* 0x000000480300720c */ /* 0x000fe20003f44070 */
[----:B------:R-:W-:-:S09]  /*7a20*/  @!P1 IMAD.MOV R229, RZ, RZ, -R229 ;  /* 0x000000ffffe59224 */ /* 0x000fd200078e0ae5 */
[--C-:B------:R-:W-:Y:S01]  /*7a30*/  @!P5 IMAD.IADD R58, R58, 0x1, -R3.reuse ;  /* 0x000000013a3ad824 */ /* 0x100fe200078e0a03 */
[C---:B------:R-:W-:Y:S02]  /*7a40*/  ISETP.GT.U32.AND P5, PT, R3.reuse, R78, PT ;  /* 0x0000004e0300720c */ /* 0x040fe40003fa4070 */
[----:B------:R-:W-:Y:S01]  /*7a50*/  @!P2 IMAD.IADD R72, R72, 0x1, -R3 ;  /* 0x000000014848a824 */ /* 0x000fe200078e0a03 */
[C---:B------:R-:W-:Y:S02]  /*7a60*/  ISETP.GT.U32.AND P1, PT, R3.reuse, R179, PT ;  /* 0x000000b30300720c */ /* 0x040fe40003f24070 */
[----:B------:R-:W-:-:S08]  /*7a70*/  ISETP.GT.U32.AND P2, PT, R3, R83, PT ;  /* 0x000000530300720c */ /* 0x000fd00003f44070 */
[--C-:B------:R-:W-:Y:S01]  /*7a80*/  @!P5 IMAD.IADD R78, R78, 0x1, -R3.reuse ;  /* 0x000000014e4ed824 */ /* 0x100fe200078e0a03 */
[----:B--2---:R-:W-:Y:S02]  /*7a90*/  ISETP.GE.AND P5, PT, R166, RZ, PT ;  /* 0x000000ffa600720c */ /* 0x004fe40003fa6270 */
[----:B------:R-:W2:Y:S01]  /*7aa0*/  LDL R166, [R1+0x1c38] ;  /* 0x001c380001a67983 */ /* 0x000ea20000100800 */
[----:B------:R-:W-:Y:S01]  /*7ab0*/  @!P1 IADD3 R179, R179, -R3, RZ ;  /* 0x80000003b3b39210 */ /* 0x000fe20007ffe0ff */
[--C-:B------:R-:W-:Y:S01]  /*7ac0*/  @!P2 IMAD.IADD R83, R83, 0x1, -R3.reuse ;  /* 0x000000015353a824 */ /* 0x100fe200078e0a03 */
[----:B------:R-:W-:Y:S02]  /*7ad0*/  ISETP.GT.U32.AND P1, PT, R3, R80, PT ;  /* 0x000000500300720c */ /* 0x000fe40003f24070 */
[----:B---3--:R-:W-:Y:S02]  /*7ae0*/  ISETP.GE.AND P2, PT, R248, RZ, PT ;  /* 0x000000fff800720c */ /* 0x008fe40003f46270 */
[----:B------:R-:W3:Y:S09]  /*7af0*/  LDL R248, [R1+0x1c40] ;  /* 0x001c400001f87983 */ /* 0x000ef20000100800 */
[----:B------:R-:W-:Y:S01]  /*7b00*/  @!P1 IMAD.IADD R80, R80, 0x1, -R3 ;  /* 0x0000000150509824 */ /* 0x000fe200078e0a03 */
[----:B----4-:R-:W-:-:S02]  /*7b10*/  ISETP.GE.AND P1, PT, R249, RZ, PT ;  /* 0x000000fff900720c */ /* 0x010fc40003f26270 */
[----:B------:R-:W4:Y:S01]  /*7b20*/  LDL R249, [R1+0x1c44] ;  /* 0x001c440001f97983 */ /* 0x000f220000100800 */
[----:B------:R-:W-:Y:S01]  /*7b30*/  @!P6 IMAD.MOV R190, RZ, RZ, -R190 ;  /* 0x000000ffffbee224 */ /* 0x000fe200078e0abe */
[----:B------:R-:W-:Y:S01]  /*7b40*/  ISETP.GT.U32.AND P6, PT, R3, R245, PT ;  /* 0x000000f50300720c */ /* 0x000fe20003fc4070 */
[----:B------:R-:W-:-:S12]  /*7b50*/  @!P3 IMAD.MOV R175, RZ, RZ, -R175 ;  /* 0x000000ffffafb224 */ /* 0x000fd800078e0aaf */
[----:B------:R-:W-:Y:S02]  /*7b60*/  @!P6 IADD3 R245, R245, -R3, RZ ;  /* 0x80000003f5f5e210 */ /* 0x000fe40007ffe0ff */
[C---:B------:R-:W-:Y:S02]  /*7b70*/  ISETP.GT.U32.AND P6, PT, R3.reuse, R230, PT ;  /* 0x000000e60300720c */ /* 0x040fe40003fc4070 */
[----:B------:R-:W-:Y:S02]  /*7b80*/  ISETP.GT.U32.AND P3, PT, R3, R245, PT ;  /* 0x000000f50300720c */ /* 0x000fe40003f64070 */
[----:B------:R-:W-:Y:S02]  /*7b90*/  @!P4 IADD3 R177, -R177, RZ, RZ ;  /* 0x000000ffb1b1c210 */ /* 0x000fe40007ffe1ff */
[----:B------:R-:W-:-:S07]  /*7ba0*/  ISETP.GT.U32.AND P4, PT, R3, R14, PT ;  /* 0x0000000e0300720c */ /* 0x000fce0003f84070 */
[--C-:B------:R-:W-:Y:S02]  /*7bb0*/  @!P6 IMAD.IADD R230, R230, 0x1, -R3.reuse ;  /* 0x00000001e6e6e824 */ /* 0x100fe400078e0a03 */
[--C-:B------:R-:W-:Y:S01]  /*7bc0*/  @!P3 IMAD.IADD R245, R245, 0x1, -R3.reuse ;  /* 0x00000001f5f5b824 */ /* 0x100fe200078e0a03 */
[C---:B------:R-:W-:Y:S02]  /*7bd0*/  ISETP.GT.U32.AND P3, PT, R3.reuse, R181, PT ;  /* 0x000000b50300720c */ /* 0x040fe40003f64070 */
[----:B------:R-:W-:Y:S01]  /*7be0*/  ISETP.GT.U32.AND P6, PT, R3, R230, PT ;  /* 0x000000e60300720c */ /* 0x000fe20003fc4070 */
[----:B------:R-:W-:-:S10]  /*7bf0*/  @!P4 IMAD.IADD R14, R14, 0x1, -R3 ;  /* 0x000000010e0ec824 */ /* 0x000fd400078e0a03 */
[----:B------:R-:W-:Y:S02]  /*7c00*/  @!P3 IADD3 R181, R181, -R3, RZ ;  /* 0x80000003b5b5b210 */ /* 0x000fe40007ffe0ff */
[----:B------:R-:W-:Y:S01]  /*7c10*/  @!P6 IMAD.IADD R230, R230, 0x1, -R3 ;  /* 0x00000001e6e6e824 */ /* 0x000fe200078e0a03 */
[----:B------:R-:W-:Y:S02]  /*7c20*/  ISETP.GE.AND P6, PT, R157, RZ, PT ;  /* 0x000000ff9d00720c */ /* 0x000fe40003fc6270 */
[----:B------:R-:W4:Y:S01]  /*7c30*/  LDL R157, [R1+0x1c28] ;  /* 0x001c2800019d7983 */ /* 0x000f220000100800 */
[----:B------:R-:W-:-:S03]  /*7c40*/  ISETP.GE.AND P4, PT, R151, RZ, PT ;  /* 0x000000ff9700720c */ /* 0x000fc60003f86270 */
[----:B------:R-:W4:Y:S01]  /*7c50*/  LDL R151, [R1+0x1c30] ;  /* 0x001c300001977983 */ /* 0x000f220000100800 */
[----:B------:R-:W-:-:S03]  /*7c60*/  ISETP.GE.AND P3, PT, R155, RZ, PT ;  /* 0x000000ff9b00720c */ /* 0x000fc60003f66270 */
[----:B------:R-:W4:Y:S06]  /*7c70*/  LDL R155, [R1+0x1c34] ;  /* 0x001c3400019b7983 */ /* 0x000f2c0000100800 */
[----:B------:R-:W-:Y:S01]  /*7c80*/  @!P4 IMAD.MOV R58, RZ, RZ, -R58 ;  /* 0x000000ffff3ac224 */ /* 0x000fe200078e0a3a */
[C---:B------:R-:W-:Y:S02]  /*7c90*/  ISETP.GT.U32.AND P4, PT, R3.reuse, R181, PT ;  /* 0x000000b50300720c */ /* 0x040fe40003f84070 */
[----:B------:R-:W-:Y:S01]  /*7ca0*/  IABS R30, R0 ;  /* 0x00000000001e7213 */ /* 0x000fe20000000000 */
[----:B------:R-:W-:Y:S01]  /*7cb0*/  @!P3 IMAD.MOV R72, RZ, RZ, -R72 ;  /* 0x000000ffff48b224 */ /* 0x000fe200078e0a48 */
[----:B------:R-:W-:-:S03]  /*7cc0*/  ISETP.GT.U32.AND P3, PT, R3, R78, PT ;  /* 0x0000004e0300720c */ /* 0x000fc60003f64070 */
[----:B-1----:R-:W-:-:S06]  /*7cd0*/  IMAD.HI.U32 R0, R214, R30, RZ ;  /* 0x0000001ed6007227 */ /* 0x002fcc00078e00ff */
[----:B------:R-:W-:Y:S02]  /*7ce0*/  @!P4 IADD3 R181, R181, -R3, RZ ;  /* 0x80000003b5b5c210 */ /* 0x000fe40007ffe0ff */
        /* <DEDUP_REMOVED lines=9> */
[--C-:B------:R-:W-:Y:S01]  /*7d80*/  @!P4 IMAD.IADD R84, R84, 0x1, -R3.reuse ;  /* 0x000000015454c824 */ /* 0x100fe200078e0a03 */
[----:B--2---:R-:W-:Y:S02]  /*7d90*/  ISETP.GE.AND P4, PT, R166, RZ, PT ;  /* 0x000000ffa600720c */ /* 0x004fe40003f86270 */
[----:B------:R-:W2:Y:S01]  /*7da0*/  LDL R166, [R1+0x1c58] ;  /* 0x001c580001a67983 */ /* 0x000ea20000100800 */
[----:B------:R-:W-:-:S04]  /*7db0*/  @!P6 IMAD.IADD R83, R83, 0x1, -R3 ;  /* 0x000000015353e824 */ /* 0x000fc800078e0a03 */
[----:B------:R-:W-:Y:S02]  /*7dc0*/  @!P3 IADD3 R185, R185, -R3, RZ ;  /* 0x80000003b9b9b210 */ /* 0x000fe40007ffe0ff */
[----:B------:R-:W-:Y:S02]  /*7dd0*/  ISETP.GT.U32.AND P6, PT, R3, R86, PT ;  /* 0x000000560300720c */ /* 0x000fe40003fc4070 */
[----:B---3--:R-:W-:Y:S02]  /*7de0*/  ISETP.GE.AND P3, PT, R248, RZ, PT ;  /* 0x000000fff800720c */ /* 0x008fe40003f66270 */
[----:B------:R-:W3:Y:S09]  /*7df0*/  LDL R248, [R1+0x1c5c] ;  /* 0x001c5c0001f87983 */ /* 0x000ef20000100800 */
[----:B------:R-:W-:Y:S01]  /*7e00*/  @!P6 IMAD.IADD R86, R86, 0x1, -R3 ;  /* 0x000000015656e824 */ /* 0x000fe200078e0a03 */
[----:B----4-:R-:W-:-:S02]  /*7e10*/  ISETP.GE.AND P6, PT, R249, RZ, PT ;  /* 0x000000fff900720c */ /* 0x010fc40003fc6270 */
[----:B------:R-:W4:Y:S01]  /*7e20*/  LDL R249, [R1+0x1c64] ;  /* 0x001c640001f97983 */ /* 0x000f220000100800 */
[----:B------:R-:W-:Y:S01]  /*7e30*/  @!P0 IMAD.MOV R68, RZ, RZ, -R68 ;  /* 0x000000ffff448224 */ /* 0x000fe200078e0a44 */
[----:B------:R-:W-:-:S13]  /*7e40*/  ISETP.GT.U32.AND P0, PT, R3, R74, PT ;  /* 0x0000004a0300720c */ /* 0x000fda0003f04070 */
[----:B------:R-:W-:Y:S01]  /*7e50*/  @!P0 IMAD.IADD R74, R74, 0x1, -R3 ;  /* 0x000000014a4a8824 */ /* 0x000fe200078e0a03 */
[----:B------:R-:W-:-:S13]  /*7e60*/  ISETP.GT.U32.AND P0, PT, R3, R183, PT ;  /* 0x000000b70300720c */ /* 0x000fda0003f04070 */
[----:B------:R-:W-:Y:S02]  /*7e70*/  @!P0 IADD3 R183, R183, -R3, RZ ;  /* 0x80000003b7b78210 */ /* 0x000fe40007ffe0ff */
[----:B------:R-:W-:Y:S01]  /*7e80*/  ISETP.GT.U32.AND P0, PT, R3, R14, PT ;  /* 0x0000000e0300720c */ /* 0x000fe20003f04070 */
[----:B------:R-:W-:Y:S01]  /*7e90*/  @!P1 IMAD.MOV R230, RZ, RZ, -R230 ;  /* 0x000000ffffe69224 */ /* 0x000fe200078e0ae6 */
[----:B------:R-:W-:Y:S02]  /*7ea0*/  @!P5 IADD3 R179, -R179, RZ, RZ ;  /* 0x000000ffb3b3d210 */ /* 0x000fe40007ffe1ff */
[C---:B------:R-:W-:Y:S02]  /*7eb0*/  ISETP.GT.U32.AND P5, PT, R3.reuse, R183, PT ;  /* 0x000000b70300720c */ /* 0x040fe40003fa4070 */
[----:B------:R-:W-:-:S07]  /*7ec0*/  ISETP.GT.U32.AND P1, PT, R3, R231, PT ;  /* 0x000000e70300720c */ /* 0x000fce0003f24070 */
[----:B------:R-:W-:Y:S01]  /*7ed0*/  @!P0 IMAD.IADD R14, R14, 0x1, -R3 ;  /* 0x000000010e0e8824 */ /* 0x000fe200078e0a03 */
[----:B------:R-:W-:-:S03]  /*7ee0*/  ISETP.GT.U32.AND P0, PT, R3, R88, PT ;  /* 0x000000580300720c */ /* 0x000fc60003f04070 */
[----:B------:R-:W-:Y:S02]  /*7ef0*/  @!P5 IADD3 R183, R183, -R3, RZ ;  /* 0x80000003b7b7d210 */ /* 0x000fe40007ffe0ff */
[--C-:B------:R-:W-:Y:S01]  /*7f00*/  @!P1 IMAD.IADD R231, R231, 0x1, -R3.reuse ;  /* 0x00000001e7e79824 */ /* 0x100fe200078e0a03 */
[----:B------:R-:W-:Y:S02]  /*7f10*/  ISETP.GE.AND P5, PT, R157, RZ, PT ;  /* 0x000000ff9d00720c */ /* 0x000fe40003fa6270 */
[----:B------:R-:W4:Y:S05]  /*7f20*/  LDL R157, [R1+0x1c4c] ;  /* 0x001c4c00019d7983 */ /* 0x000f2a0000100800 */
[----:B------:R-:W-:Y:S01]  /*7f30*/  @!P0 IMAD.IADD R88, R88, 0x1, -R3 ;  /* 0x0000000158588824 */ /* 0x000fe200078e0a03 */
[----:B------:R-:W-:-:S02]  /*7f40*/  ISETP.GE.AND P1, PT, R151, RZ, PT ;  /* 0x000000ff9700720c */ /* 0x000fc40003f26270 */
        /* <DEDUP_REMOVED lines=9> */
[----:B------:R-:W-:-:S09]  /*7fe0*/  @!P2 IMAD.IADD R80, R80, 0x1, -R3 ;  /* 0x000000015050a824 */ /* 0x000fd200078e0a03 */
[----:B------:R-:W-:Y:S01]  /*7ff0*/  @!P0 IMAD.IADD R84, R84, 0x1, -R3 ;  /* 0x0000000154548824 */ /* 0x000fe200078e0a03 */
[----:B------:R-:W-:Y:S01]  /*8000*/  ISETP.GT.U32.AND P0, PT, R3, R90, PT ;  /* 0x0000005a0300720c */ /* 0x000fe20003f04070 */
[----:B------:R-:W-:Y:S01]  /*8010*/  @!P3 IMAD.MOV R80, RZ, RZ, -R80 ;  /* 0x000000ffff50b224 */ /* 0x000fe200078e0a50 */
[----:B------:R-:W-:Y:S02]  /*8020*/  @!P4 IADD3 R185, R185, -R3, RZ ;  /* 0x80000003b9b9c210 */ /* 0x000fe40007ffe0ff */
[C---:B------:R-:W-:Y:S02]  /*8030*/  ISETP.GT.U32.AND P3, PT, R3.reuse, R86, PT ;  /* 0x000000560300720c */ /* 0x040fe40003f64070 */
[----:B------:R-:W-:-:S07]  /*8040*/  ISETP.GT.U32.AND P4, PT, R3, R232, PT ;  /* 0x000000e80300720c */ /* 0x000fce0003f84070 */
[--C-:B------:R-:W-:Y:S01]  /*8050*/  @!P0 IMAD.IADD R90, R90, 0x1, -R3.reuse ;  /* 0x000000015a5a8824 */ /* 0x100fe200078e0a03 */
[----:B--2---:R-:W-:Y:S02]  /*8060*/  ISETP.GE.AND P0, PT, R166, RZ, PT ;  /* 0x000000ffa600720c */ /* 0x004fe40003f06270 */
[----:B------:R-:W2:Y:S01]  /*8070*/  LDL R166, [R1+0x1c78] ;  /* 0x001c780001a67983 */ /* 0x000ea20000100800 */
[--C-:B------:R-:W-:Y:S01]  /*8080*/  @!P3 IMAD.IADD R86, R86, 0x1, -R3.reuse ;  /* 0x000000015656b824 */ /* 0x100fe200078e0a03 */
[----:B------:R-:W-:Y:S01]  /*8090*/  ISETP.GT.U32.AND P3, PT, R3, R92, PT ;  /* 0x0000005c0300720c */ /* 0x000fe20003f64070 */
[--C-:B------:R-:W-:Y:S01]  /*80a0*/  @!P4 IMAD.IADD R232, R232, 0x1, -R3.reuse ;  /* 0x00000001e8e8c824 */ /* 0x100fe200078e0a03 */
[----:B---3--:R-:W-:Y:S02]  /*80b0*/  ISETP.GE.AND P4, PT, R248, RZ, PT ;  /* 0x000000fff800720c */ /* 0x008fe40003f86270 */
[----:B------:R-:W3:Y:S09]  /*80c0*/  LDL R248, [R1+0x1c80] ;  /* 0x001c800001f87983 */ /* 0x000ef20000100800 */
[----:B------:R-:W-:Y:S01]  /*80d0*/  @!P3 IMAD.IADD R92, R92, 0x1, -R3 ;  /* 0x000000015c5cb824 */ /* 0x000fe200078e0a03 */
[----:B----4-:R-:W-:-:S02]  /*80e0*/  ISETP.GE.AND P3, PT, R249, RZ, PT ;  /* 0x000000fff900720c */ /* 0x010fc40003f66270 */
[----:B------:R-:W4:Y:S01]  /*80f0*/  LDL R249, [R1+0x1c84] ;  /* 0x001c840001f97983 */ /* 0x000f220000100800 */
[----:B------:R-:W-:Y:S02]  /*8100*/  ISETP.GT.U32.AND P2, PT, R3, R76, PT ;  /* 0x0000004c0300720c */ /* 0x000fe40003f44070 */
[----:B------:R-:W-:Y:S02]  /*8110*/  @!P1 IADD3 R181, -R181, RZ, RZ ;  /* 0x000000ffb5b59210 */ /* 0x000fe40007ffe1ff */
[----:B------:R-:W-:Y:S01]  /*8120*/  ISETP.GT.U32.AND P1, PT, R3, R88, PT ;  /* 0x000000580300720c */ /* 0x000fe20003f24070 */
[----:B------:R-:W-:-:S08]  /*8130*/  @!P5 IMAD.MOV R14, RZ, RZ, -R14 ;  /* 0x000000ffff0ed224 */ /* 0x000fd000078e0a0e */
[----:B------:R-:W-:Y:S01]  /*8140*/  @!P2 IMAD.IADD R76, R76, 0x1, -R3 ;  /* 0x000000014c4ca824 */ /* 0x000fe200078e0a03 */
[----:B------:R-:W-:-:S03]  /*8150*/  ISETP.GT.U32.AND P2, PT, R3, R231, PT ;  /* 0x000000e70300720c */ /* 0x000fc60003f44070 */
[----:B------:R-:W-:Y:S01]  /*8160*/  @!P1 IMAD.IADD R88, R88, 0x1, -R3 ;  /* 0x0000000158589824 */ /* 0x000fe200078e0a03 */
[C---:B------:R-:W-:Y:S02]  /*8170*/  ISETP.GT.U32.AND P5, PT, R3.reuse, R76, PT ;  /* 0x0000004c0300720c */ /* 0x040fe40003fa4070 */
[----:B------:R-:W-:-:S07]  /*8180*/  ISETP.GT.U32.AND P1, PT, R3, R187, PT ;  /* 0x000000bb0300720c */ /* 0x000fce0003f24070 */
[----:B------:R-:W-:-:S04]  /*8190*/  @!P2 IMAD.IADD R231, R231, 0x1, -R3 ;  /* 0x00000001e7e7a824 */ /* 0x000fc800078e0a03 */
[----:B------:R-:W-:Y:S02]  /*81a0*/  @!P5 IMAD.IADD R76, R76, 0x1, -R3 ;  /* 0x000000014c4cd824 */ /* 0x000fe400078e0a03 */
[----:B------:R-:W-:Y:S02]  /*81b0*/  @!P1 IADD3 R187, R187, -R3, RZ ;  /* 0x80000003bbbb9210 */ /* 0x000fe40007ffe0ff */
[----:B------:R-:W-:Y:S02]  /*81c0*/  ISETP.GE.AND P2, PT, R157, RZ, PT ;  /* 0x000000ff9d00720c */ /* 0x000fe40003f46270 */
[----:B------:R-:W4:Y:S01]  /*81d0*/  LDL R157, [R1+0x1c68] ;  /* 0x001c6800019d7983 */ /* 0x000f220000100800 */
[----:B------:R-:W-:-:S03]  /*81e0*/  ISETP.GE.AND P5, PT, R151, RZ, PT ;  /* 0x000000ff9700720c */ /* 0x000fc60003fa6270 */
[----:B------:R-:W4:Y:S01]  /*81f0*/  LDL R151, [R1+0x1c70] ;  /* 0x001c700001977983 */ /* 0x000f220000100800 */
[----:B------:R-:W-:-:S03]  /*8200*/  ISETP.GE.AND P1, PT, R155, RZ, PT ;  /* 0x000000ff9b00720c */ /* 0x000fc60003f26270 */
[----:B------:R-:W4:Y:S06]  /*8210*/  LDL R155, [R1+0x1c74] ;  /* 0x001c7400019b7983 */ /* 0x000f2c0000100800 */
[----:B------:R-:W-:Y:S01]  /*8220*/  @!P5 IMAD.MOV R88, RZ, RZ, -R88 ;  /* 0x000000ffff58d224 */ /* 0x000fe200078e0a58 */
[----:B------:R-:W-:-:S03]  /*8230*/  ISETP.GT.U32.AND P5, PT, R3, R187, PT ;  /* 0x000000bb0300720c */ /* 0x000fc60003fa4070 */
[----:B------:R-:W-:Y:S02]  /*8240*/  @!P1 IADD3 R84, -R84, RZ, RZ ;  /* 0x000000ff54549210 */ /* 0x000fe40007ffe1ff */
[----:B------:R-:W-:-:S08]  /*8250*/  ISETP.GT.U32.AND P1, PT, R3, R90, PT ;  /* 0x0000005a0300720c */ /* 0x000fd00003f24070 */
[----:B------:R-:W-:Y:S01]  /*8260*/  @!P5 IMAD.IADD R187, R187, 0x1, -R3 ;  /* 0x00000001bbbbd824 */ /* 0x000fe200078e0a03 */
[C---:B------:R-:W-:Y:S01]  /*8270*/  ISETP.GT.U32.AND P5, PT, R3.reuse, R96, PT ;  /* 0x000000600300720c */ /* 0x040fe20003fa4070 */
[----:B------:R-:W-:Y:S01]  /*8280*/  @!P0 IMAD.MOV R185, RZ, RZ, -R185 ;  /* 0x000000ffffb98224 */ /* 0x000fe200078e0ab9 */
[C---:B------:R-:W-:Y:S02]  /*8290*/  ISETP.GT.U32.AND P0, PT, R3.reuse, R232, PT ;  /* 0x000000e80300720c */ /* 0x040fe40003f04070 */
[----:B------:R-:W-:Y:S01]  /*82a0*/  @!P1 IMAD.IADD R90, R90, 0x1, -R3 ;  /* 0x000000015a5a9824 */ /* 0x000fe200078e0a03 */
[----:B------:R-:W-:-:S08]  /*82b0*/  ISETP.GT.U32.AND P1, PT, R3, R191, PT ;  /* 0x000000bf0300720c */ /* 0x000fd00003f24070 */
[----:B------:R-:W-:Y:S02]  /*82c0*/  @!P5 IADD3 R96, R96, -R3, RZ ;  /* 0x800000036060d210 */ /* 0x000fe40007ffe0ff */
        /* <DEDUP_REMOVED lines=10> */
[----:B------:R-:W-:Y:S02]  /*8370*/  @!P6 IADD3 R183, -R183, RZ, RZ ;  /* 0x000000ffb7b7e210 */ /* 0x000fe40007ffe1ff */
[----:B------:R-:W-:Y:S01]  /*8380*/  ISETP.GT.U32.AND P6, PT, R3, R247, PT ;  /* 0x000000f70300720c */ /* 0x000fe20003fc4070 */
[----:B------:R-:W-:-:S12]  /*8390*/  @!P2 IMAD.MOV R231, RZ, RZ, -R231 ;  /* 0x000000ffffe7a224 */ /* 0x000fd800078e0ae7 */
[----:B------:R-:W-:Y:S01]  /*83a0*/  @!P6 IMAD.IADD R247, R247, 0x1, -R3 ;  /* 0x00000001f7f7e824 */ /* 0x000fe200078e0a03 */
[----:B------:R-:W-:-:S04]  /*83b0*/  ISETP.GT.U32.AND P6, PT, R3, R189, PT ;  /* 0x000000bd0300720c */ /* 0x000fc80003fc4070 */
[C---:B------:R-:W-:Y:S01]  /*83c0*/  ISETP.GT.U32.AND P2, PT, R3.reuse, R247, PT ;  /* 0x000000f70300720c */ /* 0x040fe20003f44070 */
[----:B------:R-:W-:Y:S01]  /*83d0*/  @!P3 IMAD.MOV R76, RZ, RZ, -R76 ;  /* 0x000000ffff4cb224 */ /* 0x000fe200078e0a4c */
[----:B------:R-:W-:-:S07]  /*83e0*/  ISETP.GT.U32.AND P3, PT, R3, R15, PT ;  /* 0x0000000f0300720c */ /* 0x000fce0003f64070 */
[----:B------:R-:W-:-:S04]  /*83f0*/  @!P6 IMAD.IADD R189, R189, 0x1, -R3 ;  /* 0x00000001bdbde824 */ /* 0x000fc800078e0a03 */
[----:B------:R-:W-:Y:S02]  /*8400*/  @!P2 IADD3 R247, R247, -R3, RZ ;  /* 0x80000003f7f7a210 */ /* 0x000fe40007ffe0ff */
[C---:B------:R-:W-:Y:S02]  /*8410*/  ISETP.GT.U32.AND P6, PT, R3.reuse, R189, PT ;  /* 0x000000bd0300720c */ /* 0x040fe40003fc4070 */
[----:B------:R-:W-:Y:S01]  /*8420*/  ISETP.GT.U32.AND P2, PT, R3, R59, PT ;  /* 0x0000003b0300720c */ /* 0x000fe20003f44070 */
[----:B------:R-:W-:-:S10]  /*8430*/  @!P3 IMAD.IADD R15, R15, 0x1, -R3 ;  /* 0x000000010f0fb824 */ /* 0x000fd400078e0a03 */
        /* <DEDUP_REMOVED lines=14> */
[----:B------:R-:W-:Y:S01]  /*8520*/  @!P3 IMAD.IADD R59, R59, 0x1, -R3 ;  /* 0x000000013b3bb824 */ /* 0x000fe200078e0a03 */
[----:B------:R-:W-:Y:S02]  /*8530*/  ISETP.GT.U32.AND P3, PT, R3, R101, PT ;  /* 0x000000650300720c */ /* 0x000fe40003f64070 */
[----:B------:R-:W-:Y:S02]  /*8540*/  IADD3 R0, -R0, RZ, RZ ;  /* 0x000000ff00007210 */ /* 0x000fe40007ffe1ff */
[----:B------:R-:W-:Y:S02]  /*8550*/  @!P6 IADD3 R247, -R247, RZ, RZ ;  /* 0x000000fff7f7e210 */ /* 0x000fe40007ffe1ff */
[----:B------:R-:W-:Y:S01]  /*8560*/  @!P2 IADD3 R96, R96, -R3, RZ ;  /* 0x800000036060a210 */ /* 0x000fe20007ffe0ff */
[C---:B------:R-:W-:Y:S01]  /*8570*/  IMAD R32, R3.reuse, R0, R32 ;  /* 0x0000000003207224 */ /* 0x040fe200078e0220 */
[----:B------:R-:W-:Y:S02]  /*8580*/  ISETP.GT.U32.AND P6, PT, R3, R191, PT ;  /* 0x000000bf0300720c */ /* 0x000fe40003fc4070 */
[----:B------:R-:W-:-:S02]  /*8590*/  IADD3 R0, R210, 0xf6, RZ ;  /* 0x000000f6d2007810 */ /* 0x000fc40007ffe0ff */
[----:B------:R-:W-:Y:S01]  /*85a0*/  ISETP.GT.U32.AND P2, PT, R3, R94, PT ;  /* 0x0000005e0300720c */ /* 0x000fe20003f44070 */
[----:B------:R-:W-:Y:S02]  /*85b0*/  @!P3 IMAD.IADD R101, R101, 0x1, -R3 ;  /* 0x000000016565b824 */ /* 0x000fe400078e0a03 */
[----:B------:R1:W-:Y:S01]  /*85c0*/  STL [R1+0x1c6c], R0 ;  /* 0x001c6c0001007387 */ /* 0x0003e20000100800 */
[----:B--2---:R-:W-:-:S03]  /*85d0*/  ISETP.GE.AND P3, PT, R166, RZ, PT ;  /* 0x000000ffa600720c */ /* 0x004fc60003f66270 */
[----:B------:R-:W2:Y:S02]  /*85e0*/  LDL R166, [R1+0x1cb8] ;  /* 0x001cb80001a67983 */ /* 0x000ea40000100800 */
[----:B------:R-:W-:Y:S01]  /*85f0*/  @!P6 IMAD.IADD R191, R191, 0x1, -R3 ;  /* 0x00000001bfbfe824 */ /* 0x000fe200078e0a03 */
[----:B------:R-:W-:-:S03]  /*8600*/  ISETP.GT.U32.AND P6, PT, R3, R103, PT ;  /* 0x000000670300720c */ /* 0x000fc60003fc4070 */
[----:B------:R-:W-:Y:S01]  /*8610*/  @!P2 IMAD.IADD R94, R94, 0x1, -R3 ;  /* 0x000000015e5ea824 */ /* 0x000fe200078e0a03 */
[----:B---3--:R-:W-:Y:S02]  /*8620*/  ISETP.GE.AND P2, PT, R248, RZ, PT ;  /* 0x000000fff800720c */ /* 0x008fe40003f46270 */
[----:B------:R-:W3:Y:S07]  /*8630*/  LDL R248, [R1+0x1cc4] ;  /* 0x001cc40001f87983 */ /* 0x000eee0000100800 */
[----:B------:R-:W-:-:S02]  /*8640*/  @!P6 IADD3 R103, R103, -R3, RZ ;  /* 0x800000036767e210 */ /* 0x000fc40007ffe0ff */
[----:B----4-:R-:W-:Y:S02]  /*8650*/  ISETP.GE.AND P6, PT, R249, RZ, PT ;  /* 0x000000fff900720c */ /* 0x010fe40003fc6270 */
[----:B------:R-:W4:Y:S01]  /*8660*/  LDL R249, [R1+0x1cd0] ;  /* 0x001cd00001f97983 */ /* 0x000f220000100800 */
[----:B------:R-:W-:Y:S01]  /*8670*/  @!P4 IMAD.MOV R86, RZ, RZ, -R86 ;  /* 0x000000ffff56c224 */ /* 0x000fe200078e0a56 */
[----:B------:R-:W-:-:S13]  /*8680*/  ISETP.GT.U32.AND P4, PT, R3, R92, PT ;  /* 0x0000005c0300720c */ /* 0x000fda0003f84070 */
[----:B------:R-:W-:Y:S02]  /*8690*/  @!P4 IADD3 R92, R92, -R3, RZ ;  /* 0x800000035c5cc210 */ /* 0x000fe40007ffe0ff */
[----:B------:R-:W-:-:S13]  /*86a0*/  ISETP.GT.U32.AND P4, PT, R3, R234, PT ;  /* 0x000000ea0300720c */ /* 0x000fda0003f84070 */
[----:B------:R-:W-:Y:S01]  /*86b0*/  @!P4 IMAD.IADD R234, R234, 0x1, -R3 ;  /* 0x00000001eaeac824 */ /* 0x000fe200078e0a03 */
[C---:B------:R-:W-:Y:S01]  /*86c0*/  ISETP.GT.U32.AND P4, PT, R3.reuse, R15, PT ;  /* 0x0000000f0300720c */ /* 0x040fe20003f84070 */
[----:B------:R-:W-:Y:S02]  /*86d0*/  @!P5 IMAD.MOV R232, RZ, RZ, -R232 ;  /* 0x000000ffffe8d224 */ /* 0x000fe400078e0ae8 */
[----:B------:R-:W-:Y:S01]  /*86e0*/  @!P0 IMAD.MOV R189, RZ, RZ, -R189 ;  /* 0x000000ffffbd8224 */ /* 0x000fe200078e0abd */
[C---:B------:R-:W-:Y:S02]  /*86f0*/  ISETP.GT.U32.AND P5, PT, R3.reuse, R234, PT ;  /* 0x000000ea0300720c */ /* 0x040fe40003fa4070 */
[----:B------:R-:W-:-:S07]  /*8700*/  ISETP.GT.U32.AND P0, PT, R3, R193, PT ;  /* 0x000000c10300720c */ /* 0x000fce0003f04070 */
[----:B------:R-:W-:Y:S01]  /*8710*/  @!P4 IMAD.IADD R15, R15, 0x1, -R3 ;  /* 0x000000010f0fc824 */ /* 0x000fe200078e0a03 */
[----:B------:R-:W-:-:S03]  /*8720*/  ISETP.GT.U32.AND P4, PT, R3, R105, PT ;  /* 0x000000690300720c */ /* 0x000fc60003f84070 */
[--C-:B------:R-:W-:Y:S02]  /*8730*/  @!P5 IMAD.IADD R234, R234, 0x1, -R3.reuse ;  /* 0x00000001eaead824 */ /* 0x100fe400078e0a03 */
[----:B------:R-:W-:Y:S02]  /*8740*/  @!P0 IADD3 R193, R193, -R3, RZ ;  /* 0x80000003c1c18210 */ /* 0x000fe40007ffe0ff */
[----:B------:R-:W-:Y:S02]  /*8750*/  ISETP.GE.AND P5, PT, R157, RZ, PT ;  /* 0x000000ff9d00720c */ /* 0x000fe40003fa6270 */
[----:B------:R-:W4:Y:S04]  /*8760*/  LDL R157, [R1+0x1ca8] ;  /* 0x001ca800019d7983 */ /* 0x000f280000100800 */
[----:B------:R-:W-:Y:S01]  /*8770*/  @!P4 IMAD.IADD R105, R105, 0x1, -R3 ;  /* 0x000000016969c824 */ /* 0x000fe200078e0a03 */
[----:B------:R-:W-:-:S02]  /*8780*/  ISETP.GE.AND P0, PT, R151, RZ, PT ;  /* 0x000000ff9700720c */ /* 0x000fc40003f06270 */
[----:B------:R-:W4:Y:S01]  /*8790*/  LDL R151, [R1+0x1cb0] ;  /* 0x001cb00001977983 */ /* 0x000f220000100800 */
[----:B------:R-:W-:-:S03]  /*87a0*/  ISETP.GE.AND P4, PT, R155, RZ, PT ;  /* 0x000000ff9b00720c */ /* 0x000fc60003f86270 */
[----:B------:R-:W4:Y:S01]  /*87b0*/  LDL R155, [R1+0x1cb4] ;  /* 0x001cb400019b7983 */ /* 0x000f220000100800 */
[----:B------:R-:W-:Y:S02]  /*87c0*/  @!P1 IADD3 R92, -R92, RZ, RZ ;  /* 0x000000ff5c5c9210 */ /* 0x000fe40007ffe1ff */
[----:B------:R-:W-:-:S07]  /*87d0*/  ISETP.GT.U32.AND P1, PT, R3, R98, PT ;  /* 0x000000620300720c */ /* 0x000fce0003f24070 */
[----:B------:R-:W-:Y:S02]  /*87e0*/  @!P4 IADD3 R96, -R96, RZ, RZ ;  /* 0x000000ff6060c210 */ /* 0x000fe40007ffe1ff */
[C---:B------:R-:W-:Y:S01]  /*87f0*/  ISETP.GT.U32.AND P4, PT, R3.reuse, R101, PT ;  /* 0x000000650300720c */ /* 0x040fe20003f84070 */
[----:B------:R-:W-:Y:S01]  /*8800*/  @!P3 IMAD.MOV R191, RZ, RZ, -R191 ;  /* 0x000000ffffbfb224 */ /* 0x000fe200078e0abf */
[----:B------:R-:W-:Y:S02]  /*8810*/  ISETP.GT.U32.AND P3, PT, R3, R94, PT ;  /* 0x0000005e0300720c */ /* 0x000fe40003f64070 */
[----:B------:R-:W-:-:S09]  /*8820*/  @!P1 IMAD.IADD R98, R98, 0x1, -R3 ;  /* 0x0000000162629824 */ /* 0x000fd200078e0a03 */
[--C-:B------:R-:W-:Y:S01]  /*8830*/  @!P4 IMAD.IADD R101, R101, 0x1, -R3.reuse ;  /* 0x000000016565c824 */ /* 0x100fe200078e0a03 */
[C---:B------:R-:W-:Y:S01]  /*8840*/  ISETP.GT.U32.AND P4, PT, R3.reuse, R107, PT ;  /* 0x0000006b0300720c */ /* 0x040fe20003f84070 */
[----:B------:R-:W-:Y:S01]  /*8850*/  @!P2 IMAD.MOV R98, RZ, RZ, -R98 ;  /* 0x000000ffff62a224 */ /* 0x000fe200078e0a62 */
[C---:B------:R-:W-:Y:S01]  /*8860*/  ISETP.GT.U32.AND P2, PT, R3.reuse, R103, PT ;  /* 0x000000670300720c */ /* 0x040fe20003f44070 */
[----:B------:R-:W-:Y:S01]  /*8870*/  @!P3 IMAD.IADD R94, R94, 0x1, -R3 ;  /* 0x000000015e5eb824 */ /* 0x000fe200078e0a03 */
[----:B------:R-:W-:-:S09]  /*8880*/  ISETP.GT.U32.AND P3, PT, R3, R197, PT ;  /* 0x000000c50300720c */ /* 0x000fd20003f64070 */
[-C--:B------:R-:W-:Y:S02]  /*8890*/  @!P4 IADD3 R107, R107, -R3.reuse, RZ ;  /* 0x800000036b6bc210 */ /* 0x080fe40007ffe0ff */
        /* <DEDUP_REMOVED lines=10> */
[C---:B------:R-:W-:Y:S01]  /*8940*/  ISETP.GT.U32.AND P1, PT, R3.reuse, R195, PT ;  /* 0x000000c30300720c */ /* 0x040fe20003f24070 */
[----:B------:R-:W-:Y:S01]  /*8950*/  @!P0 IMAD.MOV R59, RZ, RZ, -R59 ;  /* 0x000000ffff3b8224 */ /* 0x000fe200078e0a3b */
[----:B------:R-:W-:Y:S01]  /*8960*/  ISETP.GT.U32.AND P0, PT, R3, R105, PT ;  /* 0x000000690300720c */ /* 0x000fe20003f04070 */
[----:B------:R-:W-:-:S10]  /*8970*/  @!P5 IMAD.MOV R15, RZ, RZ, -R15 ;  /* 0x000000ffff0fd224 */ /* 0x000fd400078e0a0f */
[--C-:B------:R-:W-:Y:S01]  /*8980*/  @!P1 IMAD.IADD R195, R195, 0x1, -R3.reuse ;  /* 0x00000001c3c39824 */ /* 0x100fe200078e0a03 */
[----:B------:R-:W-:Y:S01]  /*8990*/  ISETP.GT.U32.AND P1, PT, R3, R193, PT ;  /* 0x000000c10300720c */ /* 0x000fe20003f24070 */
[----:B------:R-:W-:Y:S01]  /*89a0*/  @!P0 IMAD.IADD R105, R105, 0x1, -R3 ;  /* 0x0000000169698824 */ /* 0x000fe200078e0a03 */
[C---:B------:R-:W-:Y:S02]  /*89b0*/  ISETP.GT.U32.AND P0, PT, R3.reuse, R236, PT ;  /* 0x000000ec0300720c */ /* 0x040fe40003f04070 */
[----:B------:R-:W-:-:S09]  /*89c0*/  ISETP.GT.U32.AND P5, PT, R3, R195, PT ;  /* 0x000000c30300720c */ /* 0x000fd20003fa4070 */
[----:B------:R-:W-:Y:S02]  /*89d0*/  @!P1 IADD3 R193, R193, -R3, RZ ;  /* 0x80000003c1c19210 */ /* 0x000fe40007ffe0ff */
        /* <DEDUP_REMOVED lines=10> */
[----:B------:R-:W-:Y:S01]  /*8a80*/  @!P0 IMAD.MOV R101, RZ, RZ, -R101 ;  /* 0x000000ffff658224 */ /* 0x000fe200078e0a65 */
[----:B------:R-:W-:-:S09]  /*8a90*/  ISETP.GT.U32.AND P0, PT, R3, R107, PT ;  /* 0x0000006b0300720c */ /* 0x000fd20003f04070 */
[----:B------:R-:W-:Y:S02]  /*8aa0*/  @!P5 IADD3 R236, R236, -R3, RZ ;  /* 0x80000003ececd210 */ /* 0x000fe40007ffe0ff */
[----:B------:R-:W-:Y:S02]  /*8ab0*/  ISETP.GT.U32.AND P5, PT, R3, R113, PT ;  /* 0x000000710300720c */ /* 0x000fe40003fa4070 */
[----:B------:R-:W-:Y:S01]  /*8ac0*/  @!P4 IADD3 R94, -R94, RZ, RZ ;  /* 0x000000ff5e5ec210 */ /* 0x000fe20007ffe1ff */
[----:B------:R-:W-:Y:S01]  /*8ad0*/  @!P0 IMAD.IADD R107, R107, 0x1, -R3 ;  /* 0x000000016b6b8824 */ /* 0x000fe200078e0a03 */
[C---:B------:R-:W-:Y:S02]  /*8ae0*/  ISETP.GT.U32.AND P4, PT, R3.reuse, R197, PT ;  /* 0x000000c50300720c */ /* 0x040fe40003f84070 */
[----:B------:R-:W-:-:S07]  /*8af0*/  ISETP.GT.U32.AND P0, PT, R3, R238, PT ;  /* 0x000000ee0300720c */ /* 0x000fce0003f04070 */
[--C-:B------:R-:W-:Y:S01]  /*8b00*/  @!P5 IMAD.IADD R113, R113, 0x1, -R3.reuse ;  /* 0x000000017171d824 */ /* 0x100fe200078e0a03 */
[----:B--2---:R-:W-:Y:S02]  /*8b10*/  ISETP.GE.AND P5, PT, R166, RZ, PT ;  /* 0x000000ffa600720c */ /* 0x004fe40003fa6270 */
[----:B------:R-:W2:Y:S01]  /*8b20*/  LDL R166, [R1+0x1d1c] ;  /* 0x001d1c0001a67983 */ /* 0x000ea20000100800 */
[----:B------:R-:W-:Y:S02]  /*8b30*/  @!P4 IMAD.IADD R197, R197, 0x1, -R3 ;  /* 0x00000001c5c5c824 */ /* 0x000fe400078e0a03 */
[----:B------:R-:W-:Y:S02]  /*8b40*/  @!P0 IADD3 R238, R238, -R3, RZ ;  /* 0x80000003eeee8210 */ /* 0x000fe40007ffe0ff */
[----:B------:R-:W-:Y:S02]  /*8b50*/  ISETP.GT.U32.AND P4, PT, R3, R115, PT ;  /* 0x000000730300720c */ /* 0x000fe40003f84070 */
[----:B---3--:R-:W-:-:S02]  /*8b60*/  ISETP.GE.AND P0, PT, R248, RZ, PT ;  /* 0x000000fff800720c */ /* 0x008fc40003f06270 */
[----:B------:R-:W3:Y:S09]  /*8b70*/  LDL R248, [R1+0x1d20] ;  /* 0x001d200001f87983 */ /* 0x000ef20000100800 */
[----:B------:R-:W-:Y:S01]  /*8b80*/  @!P4 IMAD.IADD R115, R115, 0x1, -R3 ;  /* 0x000000017373c824 */ /* 0x000fe200078e0a03 */
[----:B----4-:R-:W-:-:S02]  /*8b90*/  ISETP.GE.AND P4, PT, R249, RZ, PT ;  /* 0x000000fff900720c */ /* 0x010fc40003f86270 */
[----:B------:R-:W4:Y:S01]  /*8ba0*/  LDL R249, [R1+0x1d34] ;  /* 0x001d340001f97983 */ /* 0x000f220000100800 */
[----:B------:R-:W-:Y:S01]  /*8bb0*/  @!P6 IMAD.MOV R234, RZ, RZ, -R234 ;  /* 0x000000ffffeae224 */ /* 0x000fe200078e0aea */
[----:B------:R-:W-:Y:S01]  /*8bc0*/  ISETP.GT.U32.AND P6, PT, R3, R28, PT ;  /* 0x0000001c0300720c */ /* 0x000fe20003fc4070 */
[----:B------:R-:W-:-:S12]  /*8bd0*/  @!P1 IMAD.MOV R193, RZ, RZ, -R193 ;  /* 0x000000ffffc19224 */ /* 0x000fd800078e0ac1 */
[----:B------:R-:W-:Y:S01]  /*8be0*/  @!P6 IMAD.IADD R28, R28, 0x1, -R3 ;  /* 0x000000011c1ce824 */ /* 0x000fe200078e0a03 */
[----:B------:R-:W-:-:S04]  /*8bf0*/  ISETP.GT.U32.AND P6, PT, R3, R118, PT ;  /* 0x000000760300720c */ /* 0x000fc80003fc4070 */
[C---:B------:R-:W-:Y:S01]  /*8c00*/  ISETP.GT.U32.AND P1, PT, R3.reuse, R28, PT ;  /* 0x0000001c0300720c */ /* 0x040fe20003f24070 */
[----:B------:R-:W-:Y:S01]  /*8c10*/  @!P2 IMAD.MOV R195, RZ, RZ, -R195 ;  /* 0x000000ffffc3a224 */ /* 0x000fe200078e0ac3 */
[----:B------:R-:W-:-:S07]  /*8c20*/  ISETP.GT.U32.AND P2, PT, R3, R16, PT ;  /* 0x000000100300720c */ /* 0x000fce0003f44070 */
[----:B------:R-:W-:-:S04]  /*8c30*/  @!P6 IADD3 R118, R118, -R3, RZ ;  /* 0x800000037676e210 */ /* 0x000fc80007ffe0ff */
        /* <DEDUP_REMOVED lines=8> */
[----:B------:R-:W-:Y:S02]  /*8cc0*/  ISETP.GE.AND P2, PT, R151, RZ, PT ;  /* 0x000000ff9700720c */ /* 0x000fe40003f46270 */
[----:B------:R-:W-:Y:S01]  /*8cd0*/  IABS R34, R0 ;  /* 0x0000000000227213 */ /* 0x000fe20000000000 */
[----:B------:R-:W4:Y:S01]  /*8ce0*/  LDL R151, [R1+0x1d08] ;  /* 0x001d080001977983 */ /* 0x000f220000100800 */
[----:B------:R-:W-:-:S03]  /*8cf0*/  ISETP.GE.AND P1, PT, R155, RZ, PT ;  /* 0x000000ff9b00720c */ /* 0x000fc60003f26270 */
[----:B------:R-:W4:Y:S06]  /*8d00*/  LDL R155, [R1+0x1d18] ;  /* 0x001d1800019b7983 */ /* 0x000f2c0000100800 */
[----:B------:R-:W-:Y:S02]  /*8d10*/  @!P2 IADD3 R236, -R236, RZ, RZ ;  /* 0x000000ffececa210 */ /* 0x000fe40007ffe1ff */
[C---:B------:R-:W-:Y:S02]  /*8d20*/  ISETP.GT.U32.AND P2, PT, R3.reuse, R199, PT ;  /* 0x000000c70300720c */ /* 0x040fe40003f44070 */
[----:B------:R-:W-:Y:S01]  /*8d30*/  @!P1 IMAD.MOV R107, RZ, RZ, -R107 ;  /* 0x000000ffff6b9224 */ /* 0x000fe200078e0a6b */
[----:B------:R-:W-:Y:S01]  /*8d40*/  ISETP.GT.U32.AND P1, PT, R3, R113, PT ;  /* 0x000000710300720c */ /* 0x000fe20003f24070 */
[----:B-1----:R-:W-:-:S04]  /*8d50*/  IMAD.HI.U32 R0, R214, R34, RZ ;  /* 0x00000022d6007227 */ /* 0x002fc800078e00ff */
[----:B------:R-:W-:-:S05]  /*8d60*/  IMAD.MOV R0, RZ, RZ, -R0 ;  /* 0x000000ffff007224 */ /* 0x000fca00078e0a00 */
[--C-:B------:R-:W-:Y:S01]  /*8d70*/  @!P2 IMAD.IADD R199, R199, 0x1, -R3.reuse ;  /* 0x00000001c7c7a824 */ /* 0x100fe200078e0a03 */
[C---:B------:R-:W-:Y:S01]  /*8d80*/  ISETP.GT.U32.AND P2, PT, R3.reuse, R119, PT ;  /* 0x000000770300720c */ /* 0x040fe20003f44070 */
[C---:B------:R-:W-:Y:S01]  /*8d90*/  IMAD R34, R3.reuse, R0, R34 ;  /* 0x0000000003227224 */ /* 0x040fe200078e0222 */
[----:B------:R-:W-:Y:S01]  /*8da0*/  IADD3 R0, R210, 0xf7, RZ ;  /* 0x000000f7d2007810 */ /* 0x000fe20007ffe0ff */
[----:B------:R-:W-:Y:S01]  /*8db0*/  @!P6 IMAD.MOV R28, RZ, RZ, -R28 ;  /* 0x000000ffff1ce224 */ /* 0x000fe200078e0a1c */
[----:B------:R-:W-:Y:S01]  /*8dc0*/  ISETP.GT.U32.AND P6, PT, R3, R238, PT ;  /* 0x000000ee0300720c */ /* 0x000fe20003fc4070 */
[----:B------:R-:W-:Y:S01]  /*8dd0*/  @!P1 IMAD.IADD R113, R113, 0x1, -R3 ;  /* 0x0000000171719824 */ /* 0x000fe200078e0a03 */
[----:B------:R-:W-:Y:S01]  /*8de0*/  ISETP.GT.U32.AND P1, PT, R3, R203, PT ;  /* 0x000000cb0300720c */ /* 0x000fe20003f24070 */
[----:B------:R1:W-:Y:S01]  /*8df0*/  STL [R1+0x1c60], R0 ;  /* 0x001c600001007387 */ /* 0x0003e20000100800 */
[----:B------:R-:W-:-:S05]  /*8e00*/  @!P3 IMAD.MOV R103, RZ, RZ, -R103 ;  /* 0x000000ffff67b224 */ /* 0x000fca00078e0a67 */
[----:B------:R-:W-:Y:S01]  /*8e10*/  @!P2 IMAD.IADD R119, R119, 0x1, -R3 ;  /* 0x000000017777a824 */ /* 0x000fe200078e0a03 */
[----:B------:R-:W4:Y:S01]  /*8e20*/  LDL R226, [R1+0x1d68] ;  /* 0x001d680001e27983 */ /* 0x000f220000100800 */
[----:B--2---:R-:W-:-:S03]  /*8e30*/  ISETP.GE.AND P2, PT, R166, RZ, PT ;  /* 0x000000ffa600720c */ /* 0x004fc60003f46270 */
        /* <DEDUP_REMOVED lines=9> */
[----:B------:R-:W-:-:S13]  /*8ed0*/  ISETP.GT.U32.AND P3, PT, R3, R109, PT ;  /* 0x0000006d0300720c */ /* 0x000fda0003f64070 */
[----:B------:R-:W-:Y:S01]  /*8ee0*/  @!P3 IMAD.IADD R109, R109, 0x1, -R3 ;  /* 0x000000016d6db824 */ /* 0x000fe200078e0a03 */
[----:B------:R-:W-:-:S13]  /*8ef0*/  ISETP.GT.U32.AND P3, PT, R3, R201, PT ;  /* 0x000000c90300720c */ /* 0x000fda0003f64070 */
[----:B------:R-:W-:Y:S01]  /*8f00*/  @!P3 IMAD.IADD R201, R201, 0x1, -R3 ;  /* 0x00000001c9c9b824 */ /* 0x000fe200078e0a03 */
[----:B------:R-:W-:Y:S01]  /*8f10*/  ISETP.GT.U32.AND P3, PT, R3, R16, PT ;  /* 0x000000100300720c */ /* 0x000fe20003f64070 */
[----:B------:R-:W-:-:S03]  /*8f20*/  @!P5 IMAD.MOV R197, RZ, RZ, -R197 ;  /* 0x000000ffffc5d224 */ /* 0x000fc600078e0ac5 */
[----:B------:R-:W-:-:S09]  /*8f30*/  ISETP.GT.U32.AND P5, PT, R3, R201, PT ;  /* 0x000000c90300720c */ /* 0x000fd20003fa4070 */
[----:B------:R-:W-:Y:S01]  /*8f40*/  @!P3 IMAD.IADD R16, R16, 0x1, -R3 ;  /* 0x000000011010b824 */ /* 0x000fe200078e0a03 */
[----:B------:R-:W-:-:S03]  /*8f50*/  ISETP.GT.U32.AND P3, PT, R3, R123, PT ;  /* 0x0000007b0300720c */ /* 0x000fc60003f64070 */
[----:B------:R-:W-:Y:S01]  /*8f60*/  @!P5 IMAD.IADD R201, R201, 0x1, -R3 ;  /* 0x00000001c9c9d824 */ /* 0x000fe200078e0a03 */
[----:B------:R-:W-:Y:S02]  /*8f70*/  ISETP.GE.AND P5, PT, R157, RZ, PT ;  /* 0x000000ff9d00720c */ /* 0x000fe40003fa6270 */
[----:B------:R-:W4:Y:S07]  /*8f80*/  LDL R157, [R1+0x1d40] ;  /* 0x001d4000019d7983 */ /* 0x000f2e0000100800 */
[----:B------:R-:W-:-:S02]  /*8f90*/  @!P3 IADD3 R123, R123, -R3, RZ ;  /* 0x800000037b7bb210 */ /* 0x000fc40007ffe0ff */
[----:B------:R-:W-:Y:S02]  /*8fa0*/  ISETP.GE.AND P3, PT, R155, RZ, PT ;  /* 0x000000ff9b00720c */ /* 0x000fe40003f66270 */
[----:B------:R-:W4:Y:S01]  /*8fb0*/  LDL R155, [R1+0x1d44] ;  /* 0x001d4400019b7983 */ /* 0x000f220000100800 */
[----:B------:R-:W-:Y:S01]  /*8fc0*/  @!P0 IMAD.MOV R109, RZ, RZ, -R109 ;  /* 0x000000ffff6d8224 */ /* 0x000fe200078e0a6d */
[----:B------:R-:W-:-:S09]  /*8fd0*/  ISETP.GT.U32.AND P0, PT, R3, R115, PT ;  /* 0x000000730300720c */ /* 0x000fd20003f04070 */
[----:B------:R-:W-:Y:S01]  /*8fe0*/  @!P3 IMAD.MOV R113, RZ, RZ, -R113 ;  /* 0x000000ffff71b224 */ /* 0x000fe200078e0a71 */
[C---:B------:R-:W-:Y:S02]  /*8ff0*/  ISETP.GT.U32.AND P3, PT, R3.reuse, R119, PT ;  /* 0x000000770300720c */ /* 0x040fe40003f64070 */
[----:B------:R-:W-:Y:S02]  /*9000*/  @!P2 IADD3 R238, -R238, RZ, RZ ;  /* 0x000000ffeeeea210 */ /* 0x000fe40007ffe1ff */
[----:B------:R-:W-:Y:S01]  /*9010*/  ISETP.GT.U32.AND P2, PT, R3, R203, PT ;  /* 0x000000cb0300720c */ /* 0x000fe20003f44070 */
[----:B------:R-:W-:-:S08]  /*9020*/  @!P0 IMAD.IADD R115, R115, 0x1, -R3 ;  /* 0x0000000173738824 */ /* 0x000fd000078e0a03 */
[----:B------:R-:W-:Y:S01]  /*9030*/  @!P3 IMAD.IADD R119, R119, 0x1, -R3 ;  /* 0x000000017777b824 */ /* 0x000fe200078e0a03 */
[C---:B------:R-:W-:Y:S01]  /*9040*/  ISETP.GT.U32.AND P3, PT, R3.reuse, R125, PT ;  /* 0x0000007d0300720c */ /* 0x040fe20003f64070 */
[----:B------:R-:W-:Y:S01]  /*9050*/  @!P1 IMAD.MOV R115, RZ, RZ, -R115 ;  /* 0x000000ffff739224 */ /* 0x000fe200078e0a73 */
[----:B------:R-:W-:Y:S01]  /*9060*/  ISETP.GT.U32.AND P1, PT, R3, R121, PT ;  /* 0x000000790300720c */ /* 0x000fe20003f24070 */
[----:B------:R-:W-:Y:S01]  /*9070*/  @!P2 IMAD.IADD R203, R203, 0x1, -R3 ;  /* 0x00000001cbcba824 */ /* 0x000fe200078e0a03 */
[----:B------:R-:W-:-:S09]  /*9080*/  ISETP.GT.U32.AND P2, PT, R3, R246, PT ;  /* 0x000000f60300720c */ /* 0x000fd20003f44070 */
[--C-:B------:R-:W-:Y:S01]  /*9090*/  @!P3 IMAD.IADD R125, R125, 0x1, -R3.reuse ;  /* 0x000000017d7db824 */ /* 0x100fe200078e0a03 */
[----:B--2---:R-:W-:Y:S02]  /*90a0*/  ISETP.GE.AND P3, PT, R166, RZ, PT ;  /* 0x000000ffa600720c */ /* 0x004fe40003f66270 */
[----:B------:R-:W2:Y:S01]  /*90b0*/  LDL R166, [R1+0x1d88] ;  /* 0x001d880001a67983 */ /* 0x000ea20000100800 */
[--C-:B------:R-:W-:Y:S01]  /*90c0*/  @!P1 IMAD.IADD R121, R121, 0x1, -R3.reuse ;  /* 0x0000000179799824 */ /* 0x100fe200078e0a03 */
[----:B------:R-:W-:Y:S02]  /*90d0*/  @!P2 IADD3 R246, R246, -R3, RZ ;  /* 0x80000003f6f6a210 */ /* 0x000fe40007ffe0ff */
[----:B------:R-:W-:Y:S02]  /*90e0*/  ISETP.GT.U32.AND P1, PT, R3, R127, PT ;  /* 0x0000007f0300720c */ /* 0x000fe40003f24070 */
[----:B---3--:R-:W-:Y:S02]  /*90f0*/  ISETP.GE.AND P2, PT, R248, RZ, PT ;  /* 0x000000fff800720c */ /* 0x008fe40003f46270 */
[----:B------:R-:W3:Y:S09]  /*9100*/  LDL R248, [R1+0x1d8c] ;  /* 0x001d8c0001f87983 */ /* 0x000ef20000100800 */
[----:B------:R-:W-:Y:S01]  /*9110*/  @!P1 IMAD.IADD R127, R127, 0x1, -R3 ;  /* 0x000000017f7f9824 */ /* 0x000fe200078e0a03 */
[----:B----4-:R-:W-:-:S02]  /*9120*/  ISETP.GE.AND P1, PT, R249, RZ, PT ;  /* 0x000000fff900720c */ /* 0x010fc40003f26270 */
[----:B------:R-:W4:Y:S01]  /*9130*/  LDL R249, [R1+0x1d90] ;  /* 0x001d900001f97983 */ /* 0x000f220000100800 */
[----:B------:R-:W-:Y:S02]  /*9140*/  @!P4 IADD3 R118, -R118, RZ, RZ ;  /* 0x000000ff7676c210 */ /* 0x000fe40007ffe1ff */
[----:B------:R-:W-:-:S13]  /*9150*/  ISETP.GT.U32.AND P4, PT, R3, R111, PT ;  /* 0x0000006f0300720c */ /* 0x000fda0003f84070 */
[----:B------:R-:W-:Y:S01]  /*9160*/  @!P4 IMAD.IADD R111, R111, 0x1, -R3 ;  /* 0x000000016f6fc824 */ /* 0x000fe200078e0a03 */
[----:B------:R-:W-:Y:S02]  /*9170*/  ISETP.GE.AND P4, PT, R151, RZ, PT ;  /* 0x000000ff9700720c */ /* 0x000fe40003f86270 */
[----:B------:R-:W4:Y:S01]  /*9180*/  LDL R151, [R1+0x1d38] ;  /* 0x001d380001977983 */ /* 0x000f220000100800 */
[----:B------:R-:W-:-:S10]  /*9190*/  ISETP.GT.U32.AND P0, PT, R3, R240, PT ;  /* 0x000000f00300720c */ /* 0x000fd40003f04070 */
[----:B------:R-:W-:Y:S01]  /*91a0*/  @!P4 IMAD.MOV R199, RZ, RZ, -R199 ;  /* 0x000000ffffc7c224 */ /* 0x000fe200078e0ac7 */
[----:B------:R-:W-:Y:S02]  /*91b0*/  ISETP.GT.U32.AND P4, PT, R3, R123, PT ;  /* 0x0000007b0300720c */ /* 0x000fe40003f84070 */
[----:B------:R-:W-:Y:S01]  /*91c0*/  @!P0 IADD3 R240, R240, -R3, RZ ;  /* 0x80000003f0f08210 */ /* 0x000fe20007ffe0ff */
[----:B------:R-:W-:-:S03]  /*91d0*/  @!P5 IMAD.MOV R16, RZ, RZ, -R16 ;  /* 0x000000ffff10d224 */ /* 0x000fc600078e0a10 */
[----:B------:R-:W-:-:S07]  /*91e0*/  ISETP.GT.U32.AND P5, PT, R3, R240, PT ;  /* 0x000000f00300720c */ /* 0x000fce0003fa4070 */
[----:B------:R-:W-:Y:S02]  /*91f0*/  @!P4 IADD3 R123, R123, -R3, RZ ;  /* 0x800000037b7bc210 */ /* 0x000fe40007ffe0ff */
[----:B------:R-:W-:-:S04]  /*9200*/  ISETP.GT.U32.AND P4, PT, R3, R205, PT ;  /* 0x000000cd0300720c */ /* 0x000fc80003f84070 */
[----:B------:R-:W-:Y:S02]  /*9210*/  @!P5 IADD3 R240, R240, -R3, RZ ;  /* 0x80000003f0f0d210 */ /* 0x000fe40007ffe0ff */
[----:B------:R-:W-:Y:S02]  /*9220*/  ISETP.GE.AND P5, PT, R157, RZ, PT ;  /* 0x000000ff9d00720c */ /* 0x000fe40003fa6270 */
[----:B------:R-:W4:Y:S05]  /*9230*/  LDL R157, [R1+0x1d6c] ;  /* 0x001d6c00019d7983 */ /* 0x000f2a0000100800 */
[----:B------:R-:W-:Y:S01]  /*9240*/  @!P4 IMAD.IADD R205, R205, 0x1, -R3 ;  /* 0x00000001cdcdc824 */ /* 0x000fe200078e0a03 */
[----:B------:R-:W-:-:S02]  /*9250*/  ISETP.GE.AND P4, PT, R155, RZ, PT ;  /* 0x000000ff9b00720c */ /* 0x000fc40003f86270 */
[----:B------:R-:W4:Y:S01]  /*9260*/  LDL R155, [R1+0x1d70] ;  /* 0x001d7000019b7983 */ /* 0x000f220000100800 */
[----:B------:R-:W-:Y:S01]  /*9270*/  @!P6 IMAD.MOV R201, RZ, RZ, -R201 ;  /* 0x000000ffffc9e224 */ /* 0x000fe200078e0ac9 */
[C---:B------:R-:W-:Y:S01]  /*9280*/  ISETP.GT.U32.AND P6, PT, R3.reuse, R46, PT ;  /* 0x0000002e0300720c */ /* 0x040fe20003fc4070 */
[----:B------:R-:W-:Y:S01]  /*9290*/  @!P5 IMAD.MOV R123, RZ, RZ, -R123 ;  /* 0x000000ffff7bd224 */ /* 0x000fe200078e0a7b */
[----:B------:R-:W-:-:S07]  /*92a0*/  ISETP.GT.U32.AND P5, PT, R3, R205, PT ;  /* 0x000000cd0300720c */ /* 0x000fce0003fa4070 */
[----:B------:R-:W-:-:S04]  /*92b0*/  @!P4 IMAD.MOV R119, RZ, RZ, -R119 ;  /* 0x000000ffff77c224 */ /* 0x000fc800078e0a77 */
[--C-:B------:R-:W-:Y:S01]  /*92c0*/  @!P6 IMAD.IADD R46, R46, 0x1, -R3.reuse ;  /* 0x000000012e2ee824 */ /* 0x100fe200078e0a03 */
[C---:B------:R-:W-:Y:S02]  /*92d0*/  ISETP.GT.U32.AND P6, PT, R3.reuse, R207, PT ;  /* 0x000000cf0300720c */ /* 0x040fe40003fc4070 */
[----:B------:R-:W-:Y:S01]  /*92e0*/  ISETP.GT.U32.AND P4, PT, R3, R125, PT ;  /* 0x0000007d0300720c */ /* 0x000fe20003f84070 */
[----:B------:R-:W-:Y:S01]  /*92f0*/  @!P5 IMAD.IADD R205, R205, 0x1, -R3 ;  /* 0x00000001cdcdd824 */ /* 0x000fe200078e0a03 */
[C---:B------:R-:W-:Y:S01]  /*9300*/  ISETP.GT.U32.AND P5, PT, R3.reuse, R131, PT ;  /* 0x000000830300720c */ /* 0x040fe20003fa4070 */
[----:B------:R-:W-:Y:S01]  /*9310*/  @!P3 IMAD.MOV R203, RZ, RZ, -R203 ;  /* 0x000000ffffcbb224 */ /* 0x000fe200078e0acb */
[----:B------:R-:W-:-:S07]  /*9320*/  ISETP.GT.U32.AND P3, PT, R3, R246, PT ;  /* 0x000000f60300720c */ /* 0x000fce0003f64070 */
[--C-:B------:R-:W-:Y:S02]  /*9330*/  @!P6 IMAD.IADD R207, R207, 0x1, -R3.reuse ;  /* 0x00000001cfcfe824 */ /* 0x100fe400078e0a03 */
[----:B------:R-:W-:Y:S02]  /*9340*/  @!P4 IADD3 R125, R125, -R3, RZ ;  /* 0x800000037d7dc210 */ /* 0x000fe40007ffe0ff */
[C---:B------:R-:W-:Y:S02]  /*9350*/  ISETP.GT.U32.AND P4, PT, R3.reuse, R209, PT ;  /* 0x000000d10300720c */ /* 0x040fe40003f84070 */
[----:B------:R-:W-:Y:S01]  /*9360*/  ISETP.GT.U32.AND P6, PT, R3, R207, PT ;  /* 0x000000cf0300720c */ /* 0x000fe20003fc4070 */
[--C-:B------:R-:W-:Y:S01]  /*9370*/  @!P5 IMAD.IADD R131, R131, 0x1, -R3.reuse ;  /* 0x000000018383d824 */ /* 0x100fe200078e0a03 */
[----:B--2---:R-:W-:Y:S02]  /*9380*/  ISETP.GE.AND P5, PT, R166, RZ, PT ;  /* 0x000000ffa600720c */ /* 0x004fe40003fa6270 */
[----:B------:R-:W2:Y:S01]  /*9390*/  LDL R166, [R1+0x1db4] ;  /* 0x001db40001a67983 */ /* 0x000ea20000100800 */
[----:B------:R-:W-:Y:S01]  /*93a0*/  @!P3 IMAD.IADD R246, R246, 0x1, -R3 ;  /* 0x00000001f6f6b824 */ /* 0x000fe200078e0a03 */
[----:B------:R-:W-:-:S05]  /*93b0*/  ISETP.GT.U32.AND P3, PT, R3, R133, PT ;  /* 0x000000850300720c */ /* 0x000fca0003f64070 */
[--C-:B------:R-:W-:Y:S02]  /*93c0*/  @!P4 IMAD.IADD R209, R209, 0x1, -R3.reuse ;  /* 0x00000001d1d1c824 */ /* 0x100fe400078e0a03 */
[----:B------:R-:W-:Y:S01]  /*93d0*/  @!P6 IMAD.IADD R207, R207, 0x1, -R3 ;  /* 0x00000001cfcfe824 */ /* 0x000fe200078e0a03 */
[----:B------:R-:W-:Y:S02]  /*93e0*/  ISETP.GE.AND P6, PT, R226, RZ, PT ;  /* 0x000000ffe200720c */ /* 0x000fe40003fc6270 */
[----:B------:R-:W2:Y:S01]  /*93f0*/  LDL R226, [R1+0x1d94] ;  /* 0x001d940001e27983 */ /* 0x000ea20000100800 */
[----:B---3--:R-:W-:-:S03]  /*9400*/  ISETP.GE.AND P4, PT, R248, RZ, PT ;  /* 0x000000fff800720c */ /* 0x008fc60003f86270 */
[----:B------:R-:W3:Y:S01]  /*9410*/  LDL R248, [R1+0x1db8] ;  /* 0x001db80001f87983 */ /* 0x000ee20000100800 */
[----:B------:R-:W-:Y:S02]  /*9420*/  @!P3 IADD3 R133, R133, -R3, RZ ;  /* 0x800000038585b210 */ /* 0x000fe40007ffe0ff */
[----:B----4-:R-:W-:Y:S02]  /*9430*/  ISETP.GE.AND P3, PT, R249, RZ, PT ;  /* 0x000000fff900720c */ /* 0x010fe40003f66270 */
[----:B------:R-:W4:Y:S01]  /*9440*/  LDL R249, [R1+0x1dbc] ;  /* 0x001dbc0001f97983 */ /* 0x000f220000100800 */
[----:B------:R-:W-:-:S13]  /*9450*/  ISETP.GT.U32.AND P0, PT, R3, R111, PT ;  /* 0x0000006f0300720c */ /* 0x000fda0003f04070 */
[----:B------:R-:W-:Y:S01]  /*9460*/  @!P0 IMAD.IADD R111, R111, 0x1, -R3 ;  /* 0x000000016f6f8824 */ /* 0x000fe200078e0a03 */
[----:B------:R-:W-:-:S13]  /*9470*/  ISETP.GE.AND P0, PT, R151, RZ, PT ;  /* 0x000000ff9700720c */ /* 0x000fda0003f06270 */
[----:B------:R-:W-:Y:S02]  /*9480*/  @!P0 IADD3 R111, -R111, RZ, RZ ;  /* 0x000000ff6f6f8210 */ /* 0x000fe40007ffe1ff */
[C---:B------:R-:W-:Y:S01]  /*9490*/  ISETP.GT.U32.AND P0, PT, R3.reuse, R46, PT ;  /* 0x0000002e0300720c */ /* 0x040fe20003f04070 */
[----:B------:R-:W-:Y:S01]  /*94a0*/  @!P1 IMAD.MOV R240, RZ, RZ, -R240 ;  /* 0x000000fffff09224 */ /* 0x000fe200078e0af0 */
[----:B------:R-:W-:-:S11]  /*94b0*/  ISETP.GT.U32.AND P1, PT, R3, R17, PT ;  /* 0x000000110300720c */ /* 0x000fd60003f24070 */
[--C-:B------:R-:W-:Y:S01]  /*94c0*/  @!P0 IMAD.IADD R46, R46, 0x1, -R3.reuse ;  /* 0x000000012e2e8824 */ /* 0x100fe200078e0a03 */
[----:B------:R-:W-:Y:S02]  /*94d0*/  ISETP.GT.U32.AND P0, PT, R3, R241, PT ;  /* 0x000000f10300720c */ /* 0x000fe40003f04070 */
[----:B------:R-:W-:Y:S02]  /*94e0*/  @!P1 IADD3 R17, R17, -R3, RZ ;  /* 0x8000000311119210 */ /* 0x000fe40007ffe0ff */
[----:B------:R-:W-:Y:S02]  /*94f0*/  ISETP.GE.AND P1, PT, R157, RZ, PT ;  /* 0x000000ff9d00720c */ /* 0x000fe40003f26270 */
[----:B------:R-:W4:Y:S07]  /*9500*/  LDL R157, [R1+0x1d98] ;  /* 0x001d9800019d7983 */ /* 0x000f2e0000100800 */
[----:B------:R-:W-:Y:S01]  /*9510*/  @!P0 IMAD.IADD R241, R241, 0x1, -R3 ;  /* 0x00000001f1f18824 */ /* 0x000fe200078e0a03 */
[----:B------:R-:W-:-:S02]  /*9520*/  ISETP.GE.AND P0, PT, R155, RZ, PT ;  /* 0x000000ff9b00720c */ /* 0x000fc40003f06270 */
[----:B------:R-:W4:Y:S01]  /*9530*/  LDL R155, [R1+0x1db0] ;  /* 0x001db000019b7983 */ /* 0x000f220000100800 */
[----:B------:R-:W-:Y:S02]  /*9540*/  @!P2 IADD3 R121, -R121, RZ, RZ ;  /* 0x000000ff7979a210 */ /* 0x000fe40007ffe1ff */
[C---:B------:R-:W-:Y:S01]  /*9550*/  ISETP.GT.U32.AND P2, PT, R3.reuse, R127, PT ;  /* 0x0000007f0300720c */ /* 0x040fe20003f44070 */
[----:B------:R-:W-:Y:S01]  /*9560*/  @!P1 IMAD.MOV R205, RZ, RZ, -R205 ;  /* 0x000000ffffcd9224 */ /* 0x000fe200078e0acd */
[----:B------:R-:W-:Y:S02]  /*9570*/  ISETP.GT.U32.AND P1, PT, R3, R241, PT ;  /* 0x000000f10300720c */ /* 0x000fe40003f24070 */
[----:B------:R-:W-:-:S04]  /*9580*/  IABS R151, R0 ;  /* 0x0000000000977213 */ /* 0x000fc80000000000 */
[----:B------:R-:W-:-:S05]  /*9590*/  @!P0 IADD3 R125, -R125, RZ, RZ ;  /* 0x000000ff7d7d8210 */ /* 0x000fca0007ffe1ff */
[--C-:B------:R-:W-:Y:S01]  /*95a0*/  @!P2 IMAD.IADD R127, R127, 0x1, -R3.reuse ;  /* 0x000000017f7fa824 */ /* 0x100fe200078e0a03 */
[C---:B------:R-:W-:Y:S02]  /*95b0*/  ISETP.GT.U32.AND P2, PT, R3.reuse, R129, PT ;  /* 0x000000810300720c */ /* 0x040fe40003f44070 */
[----:B------:R-:W-:Y:S01]  /*95c0*/  ISETP.GT.U32.AND P0, PT, R3, R131, PT ;  /* 0x000000830300720c */ /* 0x000fe20003f04070 */
[----:B------:R-:W-:Y:S01]  /*95d0*/  @!P1 IMAD.IADD R241, R241, 0x1, -R3 ;  /* 0x00000001f1f19824 */ /* 0x000fe200078e0a03 */
[----:B------:R-:W-:Y:S01]  /*95e0*/  ISETP.GT.U32.AND P1, PT, R3, R137, PT ;  /* 0x000000890300720c */ /* 0x000fe20003f24070 */
[----:B-1----:R-:W-:-:S04]  /*95f0*/  IMAD.HI.U32 R0, R214, R151, RZ ;  /* 0x00000097d6007227 */ /* 0x002fc800078e00ff */
[----:B------:R-:W-:-:S04]  /*9600*/  IMAD.MOV R0, RZ, RZ, -R0 ;  /* 0x000000ffff007224 */ /* 0x000fc800078e0a00 */
[----:B------:R-:W-:Y:S02]  /*9610*/  @!P2 IMAD.IADD R129, R129, 0x1, -R3 ;  /* 0x000000018181a824 */ /* 0x000fe400078e0a03 */
[C---:B------:R-:W-:Y:S01]  /*9620*/  IMAD R151, R3.reuse, R0, R151 ;  /* 0x0000000003977224 */ /* 0x040fe200078e0297 */
[----:B------:R-:W-:Y:S01]  /*9630*/  IADD3 R0, R210, 0xf8, RZ ;  /* 0x000000f8d2007810 */ /* 0x000fe20007ffe0ff */
[----:B------:R-:W-:Y:S01]  /*9640*/  @!P6 IMAD.MOV R46, RZ, RZ, -R46 ;  /* 0x000000ffff2ee224 */ /* 0x000fe200078e0a2e */
[----:B------:R-:W-:Y:S01]  /*9650*/  ISETP.GT.U32.AND P6, PT, R3, R209, PT ;  /* 0x000000d10300720c */ /* 0x000fe20003fc4070 */
[----:B------:R-:W-:Y:S01]  /*9660*/  @!P0 IMAD.IADD R131, R131, 0x1, -R3 ;  /* 0x0000000183838824 */ /* 0x000fe200078e0a03 */
[C---:B------:R-:W-:Y:S01]  /*9670*/  ISETP.GT.U32.AND P0, PT, R3.reuse, R243, PT ;  /* 0x000000f30300720c */ /* 0x040fe20003f04070 */
[----:B------:R-:W-:Y:S01]  /*9680*/  @!P5 IMAD.MOV R246, RZ, RZ, -R246 ;  /* 0x000000fffff6d224 */ /* 0x000fe200078e0af6 */
[----:B------:R-:W-:Y:S01]  /*9690*/  ISETP.GT.U32.AND P5, PT, R3, R129, PT ;  /* 0x000000810300720c */ /* 0x000fe20003fa4070 */
[----:B------:R1:W-:Y:S01]  /*96a0*/  STL [R1+0x1c48], R0 ;  /* 0x001c480001007387 */ /* 0x0003e20000100800 */
[----:B------:R-:W-:-:S02]  /*96b0*/  @!P1 IADD3 R137, R137, -R3, RZ ;  /* 0x8000000389899210 */ /* 0x000fc40007ffe0ff */
[----:B--2---:R-:W-:Y:S01]  /*96c0*/  ISETP.GE.AND P1, PT, R166, RZ, PT ;  /* 0x000000ffa600720c */ /* 0x004fe20003f26270 */
[----:B------:R-:W-:Y:S01]  /*96d0*/  @!P3 IMAD.MOV R207, RZ, RZ, -R207 ;  /* 0x000000ffffcfb224 */ /* 0x000fe200078e0acf */
[----:B------:R-:W2:Y:S03]  /*96e0*/  LDL R166, [R1+0x1de0] ;  /* 0x001de00001a67983 */ /* 0x000ea60000100800 */
[--C-:B------:R-:W-:Y:S01]  /*96f0*/  @!P6 IMAD.IADD R209, R209, 0x1, -R3.reuse ;  /* 0x00000001d1d1e824 */ /* 0x100fe200078e0a03 */
[----:B------:R-:W-:Y:S01]  /*9700*/  ISETP.GT.U32.AND P6, PT, R3, R139, PT ;  /* 0x0000008b0300720c */ /* 0x000fe20003fc4070 */
[--C-:B------:R-:W-:Y:S01]  /*9710*/  @!P0 IMAD.IADD R243, R243, 0x1, -R3.reuse ;  /* 0x00000001f3f38824 */ /* 0x100fe200078e0a03 */
[----:B------:R-:W-:Y:S01]  /*9720*/  ISETP.GT.U32.AND P2, PT, R3, R17, PT ;  /* 0x000000110300720c */ /* 0x000fe20003f44070 */
[----:B------:R-:W-:Y:S01]  /*9730*/  @!P5 IMAD.IADD R129, R129, 0x1, -R3 ;  /* 0x000000018181d824 */ /* 0x000fe200078e0a03 */
[----:B------:R-:W-:Y:S01]  /*9740*/  ISETP.GE.AND P5, PT, R226, RZ, PT ;  /* 0x000000ffe200720c */ /* 0x000fe20003fa6270 */
[----:B------:R-:W-:Y:S01]  /*9750*/  @!P4 IMAD.MOV R127, RZ, RZ, -R127 ;  /* 0x000000ffff7fc224 */ /* 0x000fe200078e0a7f */
[----:B---3--:R-:W-:Y:S01]  /*9760*/  ISETP.GE.AND P0, PT, R248, RZ, PT ;  /* 0x000000fff800720c */ /* 0x008fe20003f06270 */
[----:B------:R-:W3:Y:S04]  /*9770*/  LDL R226, [R1+0x1dd8] ;  /* 0x001dd80001e27983 */ /* 0x000ee80000100800 */
[----:B------:R-:W3:Y:S02]  /*9780*/  LDL R248, [R1+0x1de4] ;  /* 0x001de40001f87983 */ /* 0x000ee40000100800 */
[----:B------:R-:W-:-:S02]  /*9790*/  @!P6 IMAD.IADD R139, R139, 0x1, -R3 ;  /* 0x000000018b8be824 */ /* 0x000fc400078e0a03 */
[----:B------:R-:W3:Y:S04]  /*97a0*/  LDL R252, [R1+0x1e00] ;  /* 0x001e000001fc7983 */ /* 0x000ee80000100800 */
[----:B------:R-:W3:Y:S01]  /*97b0*/  LDL R159, [R1+0x1e40] ;  /* 0x001e4000019f7983 */ /* 0x000ee20000100800 */
[----:B----4-:R-:W-:-:S03]  /*97c0*/  ISETP.GE.AND P6, PT, R249, RZ, PT ;  /* 0x000000fff900720c */ /* 0x010fc60003fc6270 */
[----:B------:R-:W4:Y:S01]  /*97d0*/  LDL R249, [R1+0x1de8] ;  /* 0x001de80001f97983 */ /* 0x000f220000100800 */
[----:B------:R-:W-:Y:S02]  /*97e0*/  @!P2 IADD3 R17, R17, -R3, RZ ;  /* 0x800000031111a210 */ /* 0x000fe40007ffe0ff */
[C---:B------:R-:W-:Y:S02]  /*97f0*/  ISETP.GT.U32.AND P3, PT, R3.reuse, R211, PT ;  /* 0x000000d30300720c */ /* 0x040fe40003f64070 */
[C---:B------:R-:W-:Y:S02]  /*9800*/  ISETP.GT.U32.AND P2, PT, R3.reuse, R141, PT ;  /* 0x0000008d0300720c */ /* 0x040fe40003f44070 */
[----:B------:R-:W-:-:S09]  /*9810*/  ISETP.GT.U32.AND P4, PT, R3, R133, PT ;  /* 0x000000850300720c */ /* 0x000fd20003f84070 */
[--C-:B------:R-:W-:Y:S02]  /*9820*/  @!P3 IMAD.IADD R211, R211, 0x1, -R3.reuse ;  /* 0x00000001d3d3b824 */ /* 0x100fe400078e0a03 */
[----:B------:R-:W-:Y:S02]  /*9830*/  @!P2 IMAD.IADD R141, R141, 0x1, -R3 ;  /* 0x000000018d8da824 */ /* 0x000fe400078e0a03 */
[----:B------:R-:W-:Y:S02]  /*9840*/  @!P4 IADD3 R133, R133, -R3, RZ ;  /* 0x800000038585c210 */ /* 0x000fe40007ffe0ff */
[C---:B------:R-:W-:Y:S01]  /*9850*/  ISETP.GT.U32.AND P4, PT, R3.reuse, R213, PT ;  /* 0x000000d50300720c */ /* 0x040fe20003f84070 */
[----:B------:R-:W-:Y:S01]  /*9860*/  @!P1 IMAD.MOV R209, RZ, RZ, -R209 ;  /* 0x000000ffffd19224 */ /* 0x000fe200078e0ad1 */
[----:B------:R-:W-:Y:S02]  /*9870*/  ISETP.GT.U32.AND P1, PT, R3, R243, PT ;  /* 0x000000f30300720c */ /* 0x000fe40003f24070 */
[----:B------:R-:W-:-:S02]  /*9880*/  ISETP.GE.AND P3, PT, R157, RZ, PT ;  /* 0x000000ff9d00720c */ /* 0x000fc40003f66270 */
[----:B------:R-:W4:Y:S01]  /*9890*/  LDL R157, [R1+0x1ddc] ;  /* 0x001ddc00019d7983 */ /* 0x000f220000100800 */
[----:B------:R-:W-:-:S06]  /*98a0*/  ISETP.GE.AND P2, PT, R155, RZ, PT ;  /* 0x000000ff9b00720c */ /* 0x000fcc0003f46270 */
[--C-:B------:R-:W-:Y:S01]  /*98b0*/  @!P4 IMAD.IADD R213, R213, 0x1, -R3.reuse ;  /* 0x00000001d5d5c824 */ /* 0x100fe200078e0a03 */
[----:B------:R-:W-:Y:S01]  /*98c0*/  @!P0 IADD3 R133, -R133, RZ, RZ ;  /* 0x000000ff85858210 */ /* 0x000fe20007ffe1ff */
[----:B------:R-:W-:Y:S01]  /*98d0*/  @!P1 IMAD.IADD R243, R243, 0x1, -R3 ;  /* 0x00000001f3f39824 */ /* 0x000fe200078e0a03 */
[----:B------:R-:W-:Y:S01]  /*98e0*/  @!P5 IADD3 R17, -R17, RZ, RZ ;  /* 0x000000ff1111d210 */ /* 0x000fe20007ffe1ff */
[----:B------:R-:W4:Y:S03]  /*98f0*/  LDL R155, [R1+0x1dc0] ;  /* 0x001dc000019b7983 */ /* 0x000f260000100800 */
[----:B------:R-:W-:Y:S01]  /*9900*/  @!P2 IMAD.MOV R131, RZ, RZ, -R131 ;  /* 0x000000ffff83a224 */ /* 0x000fe200078e0a83 */
[C---:B------:R-:W-:Y:S02]  /*9910*/  ISETP.GT.U32.AND P2, PT, R3.reuse, R137, PT ;  /* 0x000000890300720c */ /* 0x040fe40003f44070 */
[----:B------:R-:W-:-:S11]  /*9920*/  ISETP.GT.U32.AND P0, PT, R3, R139, PT ;  /* 0x0000008b0300720c */ /* 0x000fd60003f04070 */
[----:B------:R-:W-:Y:S02]  /*9930*/  @!P2 IADD3 R137, R137, -R3, RZ ;  /* 0x800000038989a210 */ /* 0x000fe40007ffe0ff */
[C---:B------:R-:W-:Y:S02]  /*9940*/  ISETP.GT.U32.AND P2, PT, R3.reuse, R143, PT ;  /* 0x0000008f0300720c */ /* 0x040fe40003f44070 */
[C---:B------:R-:W-:Y:S02]  /*9950*/  ISETP.GT.U32.AND P1, PT, R3.reuse, R215, PT ;  /* 0x000000d70300720c */ /* 0x040fe40003f24070 */
[----:B------:R-:W-:-:S09]  /*9960*/  ISETP.GT.U32.AND P5, PT, R3, R213, PT ;  /* 0x000000d50300720c */ /* 0x000fd20003fa4070 */
[--C-:B------:R-:W-:Y:S01]  /*9970*/  @!P2 IMAD.IADD R143, R143, 0x1, -R3.reuse ;  /* 0x000000018f8fa824 */ /* 0x100fe200078e0a03 */
[----:B--2---:R-:W-:Y:S02]  /*9980*/  ISETP.GE.AND P2, PT, R166, RZ, PT ;  /* 0x000000ffa600720c */ /* 0x004fe40003f46270 */
[----:B------:R-:W2:Y:S01]  /*9990*/  LDL R166, [R1+0x1e0c] ;  /* 0x001e0c0001a67983 */ /* 0x000ea20000100800 */
[--C-:B------:R-:W-:Y:S01]  /*99a0*/  @!P0 IMAD.IADD R139, R139, 0x1, -R3.reuse ;  /* 0x000000018b8b8824 */ /* 0x100fe200078e0a03 */
[----:B------:R-:W-:Y:S01]  /*99b0*/  ISETP.GT.U32.AND P0, PT, R3, R145, PT ;  /* 0x000000910300720c */ /* 0x000fe20003f04070 */
[--C-:B------:R-:W-:Y:S02]  /*99c0*/  @!P1 IMAD.IADD R215, R215, 0x1, -R3.reuse ;  /* 0x00000001d7d79824 */ /* 0x100fe400078e0a03 */
[----:B------:R-:W-:Y:S01]  /*99d0*/  @!P5 IMAD.IADD R213, R213, 0x1, -R3 ;  /* 0x00000001d5d5d824 */ /* 0x000fe200078e0a03 */
[----:B---3--:R-:W-:Y:S02]  /*99e0*/  ISETP.GE.AND P5, PT, R226, RZ, PT ;  /* 0x000000ffe200720c */ /* 0x008fe40003fa6270 */
[----:B------:R-:W3:Y:S01]  /*99f0*/  LDL R226, [R1+0x1e04] ;  /* 0x001e040001e27983 */ /* 0x000ee20000100800 */
[----:B------:R-:W-:-:S03]  /*9a00*/  ISETP.GE.AND P1, PT, R248, RZ, PT ;  /* 0x000000fff800720c */ /* 0x000fc60003f26270 */
[----:B------:R-:W3:Y:S03]  /*9a10*/  LDL R248, [R1+0x1e18] ;  /* 0x001e180001f87983 */ /* 0x000ee60000100800 */
[----:B------:R-:W-:Y:S02]  /*9a20*/  @!P0 IADD3 R145, R145, -R3, RZ ;  /* 0x8000000391918210 */ /* 0x000fe40007ffe0ff */
[----:B----4-:R-:W-:Y:S02]  /*9a30*/  ISETP.GE.AND P0, PT, R249, RZ, PT ;  /* 0x000000fff900720c */ /* 0x010fe40003f06270 */
[----:B------:R-:W4:Y:S01]  /*9a40*/  LDL R249, [R1+0x1e3c] ;  /* 0x001e3c0001f97983 */ /* 0x000f220000100800 */
[----:B------:R-:W-:Y:S01]  /*9a50*/  @!P3 IMAD.MOV R241, RZ, RZ, -R241 ;  /* 0x000000fffff1b224 */ /* 0x000fe200078e0af1 */
[----:B------:R-:W-:-:S13]  /*9a60*/  ISETP.GT.U32.AND P3, PT, R3, R141, PT ;  /* 0x0000008d0300720c */ /* 0x000fda0003f64070 */
[----:B------:R-:W-:Y:S01]  /*9a70*/  @!P3 IMAD.IADD R141, R141, 0x1, -R3 ;  /* 0x000000018d8db824 */ /* 0x000fe200078e0a03 */
[----:B------:R-:W-:-:S13]  /*9a80*/  ISETP.GT.U32.AND P3, PT, R3, R154, PT ;  /* 0x0000009a0300720c */ /* 0x000fda0003f64070 */
[----:B------:R-:W-:Y:S01]  /*9a90*/  @!P3 IMAD.IADD R154, R154, 0x1, -R3 ;  /* 0x000000019a9ab824 */ /* 0x000fe200078e0a03 */
[----:B------:R-:W-:-:S04]  /*9aa0*/  @!P5 IADD3 R141, -R141, RZ, RZ ;  /* 0x000000ff8d8dd210 */ /* 0x000fc80007ffe1ff */
[----:B------:R-:W-:Y:S02]  /*9ab0*/  ISETP.GT.U32.AND P5, PT, R3, R154, PT ;  /* 0x0000009a0300720c */ /* 0x000fe40003fa4070 */
[----:B------:R-:W-:Y:S02]  /*9ac0*/  ISETP.GE.AND P3, PT, R157, RZ, PT ;  /* 0x000000ff9d00720c */ /* 0x000fe40003f66270 */
[----:B------:R-:W4:Y:S09]  /*9ad0*/  LDL R157, [R1+0x1e08] ;  /* 0x001e0800019d7983 */ /* 0x000f320000100800 */
[----:B------:R-:W-:Y:S01]  /*9ae0*/  @!P5 IMAD.IADD R154, R154, 0x1, -R3 ;  /* 0x000000019a9ad824 */ /* 0x000fe200078e0a03 */
[C---:B------:R-:W-:Y:S01]  /*9af0*/  ISETP.GT.U32.AND P5, PT, R3.reuse, R24, PT ;  /* 0x000000180300720c */ /* 0x040fe20003fa4070 */
[----:B------:R-:W-:Y:S01]  /*9b00*/  @!P3 IMAD.MOV R137, RZ, RZ, -R137 ;  /* 0x000000ffff89b224 */ /* 0x000fe200078e0a89 */
[C---:B------:R-:W-:Y:S01]  /*9b10*/  ISETP.GT.U32.AND P3, PT, R3.reuse, R143, PT ;  /* 0x0000008f0300720c */ /* 0x040fe20003f64070 */
[----:B------:R-:W-:Y:S01]  /*9b20*/  @!P2 IMAD.MOV R243, RZ, RZ, -R243 ;  /* 0x000000fffff3a224 */ /* 0x000fe200078e0af3 */
[----:B------:R-:W-:-:S02]  /*9b30*/  ISETP.GT.U32.AND P2, PT, R3, R215, PT ;  /* 0x000000d70300720c */ /* 0x000fc40003f44070 */
[----:B------:R-:W-:Y:S02]  /*9b40*/  @!P0 IADD3 R213, -R213, RZ, RZ ;  /* 0x000000ffd5d58210 */ /* 0x000fe40007ffe1ff */
[----:B------:R-:W-:-:S05]  /*9b50*/  ISETP.GT.U32.AND P0, PT, R3, R18, PT ;  /* 0x000000120300720c */ /* 0x000fca0003f04070 */
[--C-:B------:R-:W-:Y:S02]  /*9b60*/  @!P5 IMAD.IADD R24, R24, 0x1, -R3.reuse ;  /* 0x000000011818d824 */ /* 0x100fe400078e0a03 */
[--C-:B------:R-:W-:Y:S01]  /*9b70*/  @!P3 IMAD.IADD R143, R143, 0x1, -R3.reuse ;  /* 0x000000018f8fb824 */ /* 0x100fe200078e0a03 */
[----:B------:R-:W-:Y:S02]  /*9b80*/  ISETP.GT.U32.AND P3, PT, R3, R147, PT ;  /* 0x000000930300720c */ /* 0x000fe40003f64070 */
[----:B------:R-:W-:Y:S02]  /*9b90*/  @!P2 IADD3 R215, R215, -R3, RZ ;  /* 0x80000003d7d7a210 */ /* 0x000fe40007ffe0ff */
[----:B------:R-:W-:Y:S01]  /*9ba0*/  ISETP.GT.U32.AND P2, PT, R3, R25, PT ;  /* 0x000000190300720c */ /* 0x000fe20003f44070 */
[----:B------:R-:W-:-:S08]  /*9bb0*/  @!P0 IMAD.IADD R18, R18, 0x1, -R3 ;  /* 0x0000000112128824 */ /* 0x000fd000078e0a03 */
[----:B------:R-:W-:Y:S01]  /*9bc0*/  @!P3 IMAD.IADD R147, R147, 0x1, -R3 ;  /* 0x000000019393b824 */ /* 0x000fe200078e0a03 */
[----:B--2---:R-:W-:Y:S02]  /*9bd0*/  ISETP.GE.AND P5, PT, R166, RZ, PT ;  /* 0x000000ffa600720c */ /* 0x004fe40003fa6270 */
[----:B------:R-:W2:Y:S01]  /*9be0*/  LDL R166, [R1+0x1e38] ;  /* 0x001e380001a67983 */ /* 0x000ea20000100800 */
[----:B---3--:R-:W-:-:S03]  /*9bf0*/  ISETP.GE.AND P0, PT, R226, RZ, PT ;  /* 0x000000ffe200720c */ /* 0x008fc60003f06270 */
[----:B------:R-:W3:Y:S01]  /*9c00*/  LDL R226, [R1+0x1e14] ;  /* 0x001e140001e27983 */ /* 0x000ee20000100800 */
[----:B------:R-:W-:-:S03]  /*9c10*/  ISETP.GE.AND P3, PT, R248, RZ, PT ;  /* 0x000000fff800720c */ /* 0x000fc60003f66270 */
[----:B------:R-:W3:Y:S01]  /*9c20*/  LDL R248, [R1+0x1e54] ;  /* 0x001e540001f87983 */ /* 0x000ee20000100800 */
[----:B------:R-:W-:Y:S01]  /*9c30*/  @!P2 IMAD.IADD R25, R25, 0x1, -R3 ;  /* 0x000000011919a824 */ /* 0x000fe200078e0a03 */
[----:B----4-:R-:W-:Y:S02]  /*9c40*/  ISETP.GE.AND P2, PT, R249, RZ, PT ;  /* 0x000000fff900720c */ /* 0x010fe40003f46270 */
[----:B------:R-:W4:Y:S01]  /*9c50*/  LDL R249, [R1+0x1e58] ;  /* 0x001e580001f97983 */ /* 0x000f220000100800 */
[C---:B------:R-:W-:Y:S01]  /*9c60*/  ISETP.GT.U32.AND P4, PT, R3.reuse, R211, PT ;  /* 0x000000d30300720c */ /* 0x040fe20003f84070 */
[----:B------:R-:W-:Y:S01]  /*9c70*/  @!P6 IMAD.MOV R129, RZ, RZ, -R129 ;  /* 0x000000ffff81e224 */ /* 0x000fe200078e0a81 */
[----:B------:R-:W-:-:S11]  /*9c80*/  ISETP.GT.U32.AND P6, PT, R3, R64, PT ;  /* 0x000000400300720c */ /* 0x000fd60003fc4070 */
[----:B------:R-:W-:Y:S01]  /*9c90*/  @!P4 IMAD.IADD R211, R211, 0x1, -R3 ;  /* 0x00000001d3d3c824 */ /* 0x000fe200078e0a03 */
[----:B------:R-:W-:Y:S02]  /*9ca0*/  ISETP.GE.AND P4, PT, R155, RZ, PT ;  /* 0x000000ff9b00720c */ /* 0x000fe40003f86270 */
[----:B------:R-:W-:-:S11]  /*9cb0*/  @!P6 IADD3 R64, R64, -R3, RZ ;  /* 0x800000034040e210 */ /* 0x000fd60007ffe0ff */
[----:B------:R-:W-:Y:S01]  /*9cc0*/  @!P4 IMAD.MOV R211, RZ, RZ, -R211 ;  /* 0x000000ffffd3c224 */ /* 0x000fe200078e0ad3 */
[C---:B------:R-:W-:Y:S02]  /*9cd0*/  ISETP.GT.U32.AND P4, PT, R3.reuse, R64, PT ;  /* 0x000000400300720c */ /* 0x040fe40003f84070 */
[----:B------:R-:W-:-:S11]  /*9ce0*/  ISETP.GT.U32.AND P6, PT, R3, R221, PT ;  /* 0x000000dd0300720c */ /* 0x000fd60003fc4070 */
[--C-:B------:R-:W-:Y:S01]  /*9cf0*/  @!P4 IMAD.IADD R64, R64, 0x1, -R3.reuse ;  /* 0x000000014040c824 */ /* 0x100fe200078e0a03 */
[----:B------:R-:W-:Y:S01]  /*9d00*/  ISETP.GT.U32.AND P4, PT, R3, R217, PT ;  /* 0x000000d90300720c */ /* 0x000fe20003f84070 */
[----:B------:R-:W-:-:S12]  /*9d10*/  @!P6 IMAD.IADD R221, R221, 0x1, -R3 ;  /* 0x00000001dddde824 */ /* 0x000fd800078e0a03 */
[----:B------:R-:W-:Y:S02]  /*9d20*/  @!P4 IADD3 R217, R217, -R3, RZ ;  /* 0x80000003d9d9c210 */ /* 0x000fe40007ffe0ff */
[----:B------:R-:W-:Y:S02]  /*9d30*/  ISETP.GE.AND P4, PT, R157, RZ, PT ;  /* 0x000000ff9d00720c */ /* 0x000fe40003f86270 */
[----:B------:R-:W4:Y:S01]  /*9d40*/  LDL R157, [R1+0x1e24] ;  /* 0x001e2400019d7983 */ /* 0x000f220000100800 */
[C---:B------:R-:W-:Y:S01]  /*9d50*/  ISETP.GT.U32.AND P6, PT, R3.reuse, R221, PT ;  /* 0x000000dd0300720c */ /* 0x040fe20003fc4070 */
[----:B------:R-:W-:Y:S01]  /*9d60*/  @!P0 IMAD.MOV R154, RZ, RZ, -R154 ;  /* 0x000000ffff9a8224 */ /* 0x000fe200078e0a9a */
[----:B------:R-:W-:-:S08]  /*9d70*/  ISETP.GT.U32.AND P0, PT, R3, R217, PT ;  /* 0x000000d90300720c */ /* 0x000fd00003f04070 */
[----:B------:R-:W-:Y:S01]  /*9d80*/  @!P4 IMAD.MOV R143, RZ, RZ, -R143 ;  /* 0x000000ffff8fc224 */ /* 0x000fe200078e0a8f */
[----:B------:R-:W-:Y:S02]  /*9d90*/  ISETP.GT.U32.AND P4, PT, R3, R24, PT ;  /* 0x000000180300720c */ /* 0x000fe40003f84070 */
[----:B------:R-:W-:Y:S01]  /*9da0*/  @!P6 IMAD.IADD R221, R221, 0x1, -R3 ;  /* 0x00000001dddde824 */ /* 0x000fe200078e0a03 */
[----:B------:R-:W-:Y:S02]  /*9db0*/  ISETP.GE.AND P6, PT, R252, RZ, PT ;  /* 0x000000fffc00720c */ /* 0x000fe40003fc6270 */
[----:B------:R-:W-:Y:S02]  /*9dc0*/  @!P0 IADD3 R217, R217, -R3, RZ ;  /* 0x80000003d9d98210 */ /* 0x000fe40007ffe0ff */
[----:B------:R-:W-:Y:S01]  /*9dd0*/  ISETP.GT.U32.AND P0, PT, R3, R27, PT ;  /* 0x0000001b0300720c */ /* 0x000fe20003f04070 */
[----:B------:R-:W-:Y:S01]  /*9de0*/  @!P2 IMAD.MOV R221, RZ, RZ, -R221 ;  /* 0x000000ffffdda224 */ /* 0x000fe200078e0add */
[----:B------:R-:W-:-:S02]  /*9df0*/  IADD3 R252, R210, 0xf9, RZ ;  /* 0x000000f9d2fc7810 */ /* 0x000fc40007ffe0ff */
[C---:B------:R-:W-:Y:S02]  /*9e00*/  ISETP.GT.U32.AND P2, PT, R3.reuse, R26, PT ;  /* 0x0000001a0300720c */ /* 0x040fe40003f44070 */
[--C-:B------:R-:W-:Y:S01]  /*9e10*/  @!P4 IMAD.IADD R24, R24, 0x1, -R3.reuse ;  /* 0x000000011818c824 */ /* 0x100fe200078e0a03 */
[C---:B------:R-:W-:Y:S02]  /*9e20*/  ISETP.GT.U32.AND P4, PT, R3.reuse, R29, PT ;  /* 0x0000001d0300720c */ /* 0x040fe40003f84070 */
[----:B------:R-:W-:Y:S01]  /*9e30*/  @!P6 IMAD.MOV R64, RZ, RZ, -R64 ;  /* 0x000000ffff40e224 */ /* 0x000fe200078e0a40 */
[----:B------:R-:W-:Y:S01]  /*9e40*/  ISETP.GT.U32.AND P6, PT, R3, R147, PT ;  /* 0x000000930300720c */ /* 0x000fe20003fc4070 */
[----:B------:R-:W-:Y:S02]  /*9e50*/  STL [R1+0x1c3c], R252 ;  /* 0x001c3cfc01007387 */ /* 0x000fe40000100800 */
[----:B------:R-:W-:Y:S02]  /*9e60*/  @!P0 IMAD.IADD R27, R27, 0x1, -R3 ;  /* 0x000000011b1b8824 */ /* 0x000fe400078e0a03 */
[----:B------:R-:W-:Y:S01]  /*9e70*/  @!P1 IMAD.MOV R139, RZ, RZ, -R139 ;  /* 0x000000ffff8b9224 */ /* 0x000fe200078e0a8b */
[----:B------:R-:W-:Y:S01]  /*9e80*/  @!P5 IADD3 R215, -R215, RZ, RZ ;  /* 0x000000ffd7d7d210 */ /* 0x000fe20007ffe1ff */
[----:B------:R-:W-:Y:S01]  /*9e90*/  @!P2 IMAD.IADD R26, R26, 0x1, -R3 ;  /* 0x000000011a1aa824 */ /* 0x000fe200078e0a03 */
[----:B------:R-:W4:Y:S02]  /*9ea0*/  LDL R251, [R1+0x1e4c] ;  /* 0x001e4c0001fb7983 */ /* 0x000f240000100800 */
[----:B------:R-:W-:-:S02]  /*9eb0*/  @!P4 IADD3 R29, R29, -R3, RZ ;  /* 0x800000031d1dc210 */ /* 0x000fc40007ffe0ff */
[----:B------:R-:W4:Y:S01]  /*9ec0*/  LDL R250, [R1+0x1e78] ;  /* 0x001e780001fa7983 */ /* 0x000f220000100800 */
[----:B--2---:R-:W-:-:S03]  /*9ed0*/  ISETP.GE.AND P0, PT, R166, RZ, PT ;  /* 0x000000ffa600720c */ /* 0x004fc60003f06270 */
[----:B------:R-:W2:Y:S01]  /*9ee0*/  LDL R166, [R1+0x1e68] ;  /* 0x001e680001a67983 */ /* 0x000ea20000100800 */
[----:B------:R-:W-:Y:S01]  /*9ef0*/  @!P6 IMAD.IADD R147, R147, 0x1, -R3 ;  /* 0x000000019393e824 */ /* 0x000fe200078e0a03 */
[----:B------:R-:W-:Y:S02]  /*9f00*/  ISETP.GT.U32.AND P6, PT, R3, R31, PT ;  /* 0x0000001f0300720c */ /* 0x000fe40003fc4070 */
[----:B---3--:R-:W-:Y:S02]  /*9f10*/  ISETP.GE.AND P2, PT, R226, RZ, PT ;  /* 0x000000ffe200720c */ /* 0x008fe40003f46270 */
[----:B------:R-:W3:Y:S01]  /*9f20*/  LDL R226, [R1+0x1e50] ;  /* 0x001e500001e27983 */ /* 0x000ee20000100800 */
[----:B------:R-:W-:-:S03]  /*9f30*/  ISETP.GE.AND P4, PT, R248, RZ, PT ;  /* 0x000000fff800720c */ /* 0x000fc60003f86270 */
[----:B------:R-:W3:Y:S05]  /*9f40*/  LDL R248, [R1+0x1e6c] ;  /* 0x001e6c0001f87983 */ /* 0x000eea0000100800 */
[----:B------:R-:W-:Y:S01]  /*9f50*/  @!P6 IMAD.IADD R31, R31, 0x1, -R3 ;  /* 0x000000011f1fe824 */ /* 0x000fe200078e0a03 */
[----:B----4-:R-:W-:Y:S02]  /*9f60*/  ISETP.GE.AND P6, PT, R249, RZ, PT ;  /* 0x000000fff900720c */ /* 0x010fe40003fc6270 */
[----:B------:R-:W4:Y:S01]  /*9f70*/  LDL R249, [R1+0x1e30] ;  /* 0x001e300001f97983 */ /* 0x000f220000100800 */
[----:B------:R-:W-:-:S13]  /*9f80*/  ISETP.GT.U32.AND P1, PT, R3, R145, PT ;  /* 0x000000910300720c */ /* 0x000fda0003f24070 */
[----:B------:R-:W-:Y:S01]  /*9f90*/  @!P1 IMAD.IADD R145, R145, 0x1, -R3 ;  /* 0x0000000191919824 */ /* 0x000fe200078e0a03 */
[----:B------:R-:W-:-:S13]  /*9fa0*/  ISETP.GT.U32.AND P1, PT, R3, R219, PT ;  /* 0x000000db0300720c */ /* 0x000fda0003f24070 */
[----:B------:R-:W-:Y:S02]  /*9fb0*/  @!P1 IADD3 R219, R219, -R3, RZ ;  /* 0x80000003dbdb9210 */ /* 0x000fe40007ffe0ff */
[C---:B------:R-:W-:Y:S02]  /*9fc0*/  ISETP.GT.U32.AND P1, PT, R3.reuse, R18, PT ;  /* 0x000000120300720c */ /* 0x040fe40003f24070 */
        /* <DEDUP_REMOVED lines=9> */
[----:B------:R-:W-:Y:S01]  /*a060*/  @!P3 IMAD.MOV R145, RZ, RZ, -R145 ;  /* 0x000000ffff91b224 */ /* 0x000fe200078e0a91 */
[----:B------:R-:W-:-:S09]  /*a070*/  ISETP.GT.U32.AND P3, PT, R3, R25, PT ;  /* 0x000000190300720c */ /* 0x000fd20003f64070 */
[----:B------:R-:W-:Y:S01]  /*a080*/  @!P1 IMAD.MOV R24, RZ, RZ, -R24 ;  /* 0x000000ffff189224 */ /* 0x000fe200078e0a18 */
[----:B------:R-:W-:Y:S01]  /*a090*/  ISETP.GT.U32.AND P1, PT, R3, R27, PT ;  /* 0x0000001b0300720c */ /* 0x000fe20003f24070 */
[----:B------:R-:W-:Y:S01]  /*a0a0*/  @!P0 IMAD.MOV R147, RZ, RZ, -R147 ;  /* 0x000000ffff938224 */ /* 0x000fe200078e0a93 */
[----:B------:R-:W-:Y:S02]  /*a0b0*/  @!P2 IADD3 R217, -R217, RZ, RZ ;  /* 0x000000ffd9d9a210 */ /* 0x000fe40007ffe1ff */
[C---:B------:R-:W-:Y:S02]  /*a0c0*/  ISETP.GT.U32.AND P0, PT, R3.reuse, R29, PT ;  /* 0x0000001d0300720c */ /* 0x040fe40003f04070 */
[----:B------:R-:W-:Y:S01]  /*a0d0*/  ISETP.GT.U32.AND P2, PT, R3, R35, PT ;  /* 0x000000230300720c */ /* 0x000fe20003f44070 */
[----:B------:R-:W-:-:S06]  /*a0e0*/  @!P3 IMAD.IADD R25, R25, 0x1, -R3 ;  /* 0x000000011919b824 */ /* 0x000fcc00078e0a03 */
[----:B------:R-:W-:Y:S01]  /*a0f0*/  @!P1 IMAD.IADD R27, R27, 0x1, -R3 ;  /* 0x000000011b1b9824 */ /* 0x000fe200078e0a03 */
[C---:B------:R-:W-:Y:S01]  /*a100*/  ISETP.GT.U32.AND P1, PT, R3.reuse, R39, PT ;  /* 0x000000270300720c */ /* 0x040fe20003f24070 */
[----:B------:R-:W-:Y:S01]  /*a110*/  @!P4 IMAD.MOV R25, RZ, RZ, -R25 ;  /* 0x000000ffff19c224 */ /* 0x000fe200078e0a19 */
[----:B------:R-:W-:Y:S02]  /*a120*/  ISETP.GT.U32.AND P4, PT, R3, R31, PT ;  /* 0x0000001f0300720c */ /* 0x000fe40003f84070 */
[----:B------:R-:W-:Y:S01]  /*a130*/  @!P0 IADD3 R29, R29, -R3, RZ ;  /* 0x800000031d1d8210 */ /* 0x000fe20007ffe0ff */
[----:B------:R-:W-:Y:S01]  /*a140*/  @!P2 IMAD.IADD R35, R35, 0x1, -R3 ;  /* 0x000000012323a824 */ /* 0x000fe200078e0a03 */
[C---:B------:R-:W-:Y:S02]  /*a150*/  ISETP.GT.U32.AND P0, PT, R3.reuse, R41, PT ;  /* 0x000000290300720c */ /* 0x040fe40003f04070 */
[----:B------:R-:W-:-:S05]  /*a160*/  ISETP.GT.U32.AND P2, PT, R3, R37, PT ;  /* 0x000000250300720c */ /* 0x000fca0003f44070 */
[--C-:B------:R-:W-:Y:S02]  /*a170*/  @!P1 IMAD.IADD R39, R39, 0x1, -R3.reuse ;  /* 0x0000000127279824 */ /* 0x100fe400078e0a03 */
[--C-:B------:R-:W-:Y:S01]  /*a180*/  @!P4 IMAD.IADD R31, R31, 0x1, -R3.reuse ;  /* 0x000000011f1fc824 */ /* 0x100fe200078e0a03 */
[----:B--2---:R-:W-:Y:S02]  /*a190*/  ISETP.GE.AND P1, PT, R166, RZ, PT ;  /* 0x000000ffa600720c */ /* 0x004fe40003f26270 */
[----:B------:R-:W2:Y:S01]  /*a1a0*/  LDL R166, [R1+0x1e80] ;  /* 0x001e800001a67983 */ /* 0x000ea20000100800 */
[----:B------:R-:W-:Y:S01]  /*a1b0*/  @!P0 IMAD.IADD R41, R41, 0x1, -R3 ;  /* 0x0000000129298824 */ /* 0x000fe200078e0a03 */
[----:B------:R-:W-:Y:S02]  /*a1c0*/  ISETP.GT.U32.AND P4, PT, R3, R43, PT ;  /* 0x0000002b0300720c */ /* 0x000fe40003f84070 */
[----:B------:R-:W-:Y:S02]  /*a1d0*/  @!P2 IADD3 R37, R37, -R3, RZ ;  /* 0x800000032525a210 */ /* 0x000fe40007ffe0ff */
[----:B---3--:R-:W-:-:S02]  /*a1e0*/  ISETP.GE.AND P2, PT, R226, RZ, PT ;  /* 0x000000ffe200720c */ /* 0x008fc40003f46270 */
[----:B------:R-:W3:Y:S01]  /*a1f0*/  LDL R226, [R1+0x1e7c] ;  /* 0x001e7c0001e27983 */ /* 0x000ee20000100800 */
[----:B------:R-:W-:-:S03]  /*a200*/  ISETP.GE.AND P0, PT, R248, RZ, PT ;  /* 0x000000fff800720c */ /* 0x000fc60003f06270 */
[----:B------:R-:W3:Y:S03]  /*a210*/  LDL R248, [R1+0x1e48] ;  /* 0x001e480001f87983 */ /* 0x000ee60000100800 */
[----:B------:R-:W-:Y:S01]  /*a220*/  @!P4 IMAD.IADD R43, R43, 0x1, -R3 ;  /* 0x000000012b2bc824 */ /* 0x000fe200078e0a03 */
[----:B----4-:R-:W-:Y:S02]  /*a230*/  ISETP.GE.AND P4, PT, R249, RZ, PT ;  /* 0x000000fff900720c */ /* 0x010fe40003f86270 */
[----:B------:R-:W4:Y:S01]  /*a240*/  LDL R249, [R1+0x1e60] ;  /* 0x001e600001f97983 */ /* 0x000f220000100800 */
[----:B------:R-:W-:Y:S01]  /*a250*/  ISETP.GT.U32.AND P3, PT, R3, R33, PT ;  /* 0x000000210300720c */ /* 0x000fe20003f64070 */
[----:B------:R-:W-:-:S12]  /*a260*/  @!P5 IMAD.MOV R18, RZ, RZ, -R18 ;  /* 0x000000ffff12d224 */ /* 0x000fd800078e0a12 */
[----:B------:R-:W-:-:S05]  /*a270*/  @!P3 IMAD.IADD R33, R33, 0x1, -R3 ;  /* 0x000000012121b824 */ /* 0x000fca00078e0a03 */
[C---:B------:R-:W-:Y:S02]  /*a280*/  ISETP.GT.U32.AND P5, PT, R3.reuse, R33, PT ;  /* 0x000000210300720c */ /* 0x040fe40003fa4070 */
[----:B------:R-:W-:Y:S02]  /*a290*/  ISETP.GT.U32.AND P3, PT, R3, R26, PT ;  /* 0x0000001a0300720c */ /* 0x000fe40003f64070 */
[----:B------:R-:W-:Y:S02]  /*a2a0*/  @!P6 IADD3 R219, -R219, RZ, RZ ;  /* 0x000000ffdbdbe210 */ /* 0x000fe40007ffe1ff */
[----:B------:R-:W-:-:S07]  /*a2b0*/  ISETP.GT.U32.AND P6, PT, R3, R233, PT ;  /* 0x000000e90300720c */ /* 0x000fce0003fc4070 */
[--C-:B------:R-:W-:Y:S02]  /*a2c0*/  @!P5 IMAD.IADD R33, R33, 0x1, -R3.reuse ;  /* 0x000000012121d824 */ /* 0x100fe400078e0a03 */
[----:B------:R-:W-:Y:S01]  /*a2d0*/  @!P3 IMAD.IADD R26, R26, 0x1, -R3 ;  /* 0x000000011a1ab824 */ /* 0x000fe200078e0a03 */
[----:B------:R-:W-:Y:S02]  /*a2e0*/  ISETP.GE.AND P5, PT, R159, RZ, PT ;  /* 0x000000ff9f00720c */ /* 0x000fe40003fa6270 */
[----:B------:R-:W4:Y:S01]  /*a2f0*/  LDL R159, [R1+0x1e64] ;  /* 0x001e6400019f7983 */ /* 0x000f220000100800 */
[----:B------:R-:W-:-:S10]  /*a300*/  ISETP.GE.AND P3, PT, R157, RZ, PT ;  /* 0x000000ff9d00720c */ /* 0x000fd40003f66270 */
[----:B------:R-:W-:Y:S01]  /*a310*/  @!P5 IMAD.MOV R35, RZ, RZ, -R35 ;  /* 0x000000ffff23d224 */ /* 0x000fe200078e0a23 */
[----:B------:R-:W-:Y:S01]  /*a320*/  ISETP.GT.U32.AND P5, PT, R3, R37, PT ;  /* 0x000000250300720c */ /* 0x000fe20003fa4070 */
[----:B------:R-:W-:Y:S01]  /*a330*/  @!P6 IMAD.IADD R233, R233, 0x1, -R3 ;  /* 0x00000001e9e9e824 */ /* 0x000fe200078e0a03 */
[----:B------:R-:W-:Y:S02]  /*a340*/  @!P2 IADD3 R27, -R27, RZ, RZ ;  /* 0x000000ff1b1ba210 */ /* 0x000fe40007ffe1ff */
[C---:B------:R-:W-:Y:S01]  /*a350*/  ISETP.GT.U32.AND P2, PT, R3.reuse, R39, PT ;  /* 0x000000270300720c */ /* 0x040fe20003f44070 */
[----:B------:R-:W-:Y:S01]  /*a360*/  @!P3 IMAD.MOV R26, RZ, RZ, -R26 ;  /* 0x000000ffff1ab224 */ /* 0x000fe200078e0a1a */
[----:B------:R-:W-:-:S07]  /*a370*/  ISETP.GT.U32.AND P3, PT, R3, R233, PT ;  /* 0x000000e90300720c */ /* 0x000fce0003f64070 */
[----:B------:R-:W-:Y:S01]  /*a380*/  @!P5 IMAD.IADD R37, R37, 0x1, -R3 ;  /* 0x000000012525d824 */ /* 0x000fe200078e0a03 */
[C---:B------:R-:W-:Y:S01]  /*a390*/  ISETP.GT.U32.AND P5, PT, R3.reuse, R51, PT ;  /* 0x000000330300720c */ /* 0x040fe20003fa4070 */
[----:B------:R-:W-:Y:S01]  /*a3a0*/  @!P1 IMAD.MOV R29, RZ, RZ, -R29 ;  /* 0x000000ffff1d9224 */ /* 0x000fe200078e0a1d */
[----:B------:R-:W-:Y:S01]  /*a3b0*/  ISETP.GT.U32.AND P1, PT, R3, R41, PT ;  /* 0x000000290300720c */ /* 0x000fe20003f24070 */
[----:B------:R-:W-:Y:S01]  /*a3c0*/  @!P2 IMAD.IADD R39, R39, 0x1, -R3 ;  /* 0x000000012727a824 */ /* 0x000fe200078e0a03 */
[----:B------:R-:W-:Y:S02]  /*a3d0*/  ISETP.GT.U32.AND P2, PT, R3, R53, PT ;  /* 0x000000350300720c */ /* 0x000fe40003f44070 */
[----:B------:R-:W-:Y:S02]  /*a3e0*/  @!P3 IADD3 R233, R233, -R3, RZ ;  /* 0x80000003e9e9b210 */ /* 0x000fe40007ffe0ff */
[----:B------:R-:W-:-:S05]  /*a3f0*/  ISETP.GT.U32.AND P3, PT, R3, R49, PT ;  /* 0x000000310300720c */ /* 0x000fca0003f64070 */
[----:B------:R-:W-:Y:S02]  /*a400*/  @!P5 IADD3 R51, R51, -R3, RZ ;  /* 0x800000033333d210 */ /* 0x000fe40007ffe0ff */
[--C-:B------:R-:W-:Y:S01]  /*a410*/  @!P1 IMAD.IADD R41, R41, 0x1, -R3.reuse ;  /* 0x0000000129299824 */ /* 0x100fe200078e0a03 */
[----:B------:R-:W-:Y:S01]  /*a420*/  ISETP.GT.U32.AND P1, PT, R3, R55, PT ;  /* 0x000000370300720c */ /* 0x000fe20003f24070 */
[----:B------:R-:W-:-:S04]  /*a430*/  @!P2 IMAD.IADD R53, R53, 0x1, -R3 ;  /* 0x000000013535a824 */ /* 0x000fc800078e0a03 */
        /* <DEDUP_REMOVED lines=10> */
[----:B------:R-:W-:Y:S01]  /*a4e0*/  @!P4 IMAD.MOV R33, RZ, RZ, -R33 ;  /* 0x000000ffff21c224 */ /* 0x000fe200078e0a21 */
[C---:B------:R-:W-:Y:S02]  /*a4f0*/  ISETP.GT.U32.AND P4, PT, R3.reuse, R19, PT ;  /* 0x000000130300720c */ /* 0x040fe40003f84070 */
[C---:B------:R-:W-:Y:S01]  /*a500*/  ISETP.GT.U32.AND P6, PT, R3.reuse, R45, PT ;  /* 0x0000002d0300720c */ /* 0x040fe20003fc4070 */
[----:B------:R-:W-:Y:S01]  /*a510*/  @!P0 IMAD.MOV R31, RZ, RZ, -R31 ;  /* 0x000000ffff1f8224 */ /* 0x000fe200078e0a1f */
[----:B------:R-:W-:-:S09]  /*a520*/  ISETP.GT.U32.AND P0, PT, R3, R43, PT ;  /* 0x0000002b0300720c */ /* 0x000fd20003f04070 */
[--C-:B------:R-:W-:Y:S02]  /*a530*/  @!P4 IMAD.IADD R19, R19, 0x1, -R3.reuse ;  /* 0x000000011313c824 */ /* 0x100fe400078e0a03 */
[----:B------:R-:W-:Y:S02]  /*a540*/  @!P6 IMAD.IADD R45, R45, 0x1, -R3 ;  /* 0x000000012d2de824 */ /* 0x000fe400078e0a03 */
[----:B------:R-:W-:Y:S02]  /*a550*/  @!P0 IADD3 R43, R43, -R3, RZ ;  /* 0x800000032b2b8210 */ /* 0x000fe40007ffe0ff */
[C---:B------:R-:W-:Y:S02]  /*a560*/  ISETP.GT.U32.AND P0, PT, R3.reuse, R57, PT ;  /* 0x000000390300720c */ /* 0x040fe40003f04070 */
[C---:B------:R-:W-:Y:S01]  /*a570*/  ISETP.GT.U32.AND P6, PT, R3.reuse, R45, PT ;  /* 0x0000002d0300720c */ /* 0x040fe20003fc4070 */
[----:B------:R-:W-:Y:S01]  /*a580*/  @!P3 IMAD.MOV R39, RZ, RZ, -R39 ;  /* 0x000000ffff27b224 */ /* 0x000fe200078e0a27 */
[----:B------:R-:W-:-:S02]  /*a590*/  ISETP.GT.U32.AND P3, PT, R3, R51, PT ;  /* 0x000000330300720c */ /* 0x000fc40003f64070 */
[----:B------:R-:W-:Y:S02]  /*a5a0*/  ISETP.GE.AND P4, PT, R159, RZ, PT ;  /* 0x000000ff9f00720c */ /* 0x000fe40003f86270 */
[----:B------:R-:W4:Y:S07]  /*a5b0*/  LDL R159, [R1+0x1e90] ;  /* 0x001e9000019f7983 */ /* 0x000f2e0000100800 */
[----:B------:R-:W-:-:S04]  /*a5c0*/  @!P6 IMAD.IADD R45, R45, 0x1, -R3 ;  /* 0x000000012d2de824 */ /* 0x000fc800078e0a03 */
[----:B------:R-:W-:Y:S01]  /*a5d0*/  @!P4 IMAD.MOV R37, RZ, RZ, -R37 ;  /* 0x000000ffff25c224 */ /* 0x000fe200078e0a25 */
[----:B------:R-:W-:Y:S01]  /*a5e0*/  ISETP.GT.U32.AND P4, PT, R3, R49, PT ;  /* 0x000000310300720c */ /* 0x000fe20003f84070 */
[----:B------:R-:W-:Y:S01]  /*a5f0*/  @!P0 IMAD.IADD R57, R57, 0x1, -R3 ;  /* 0x0000000139398824 */ /* 0x000fe200078e0a03 */
[----:B------:R-:W-:Y:S02]  /*a600*/  ISETP.GE.AND P6, PT, R251, RZ, PT ;  /* 0x000000fffb00720c */ /* 0x000fe40003fc6270 */
[----:B------:R-:W-:-:S09]  /*a610*/  ISETP.GT.U32.AND P0, PT, R3, R19, PT ;  /* 0x000000130300720c */ /* 0x000fd20003f04070 */
[--C-:B------:R-:W-:Y:S01]  /*a620*/  @!P4 IMAD.IADD R49, R49, 0x1, -R3.reuse ;  /* 0x000000013131c824 */ /* 0x100fe200078e0a03 */
[----:B------:R-:W-:Y:S02]  /*a630*/  ISETP.GT.U32.AND P4, PT, R3, R63, PT ;  /* 0x0000003f0300720c */ /* 0x000fe40003f84070 */
[----:B------:R-:W-:Y:S01]  /*a640*/  @!P6 IADD3 R233, -R233, RZ, RZ ;  /* 0x000000ffe9e9e210 */ /* 0x000fe20007ffe1ff */
[----:B------:R-:W-:Y:S01]  /*a650*/  @!P0 IMAD.IADD R19, R19, 0x1, -R3 ;  /* 0x0000000113138824 */ /* 0x000fe200078e0a03 */
[----:B------:R-:W-:Y:S02]  /*a660*/  @!P3 IADD3 R51, R51, -R3, RZ ;  /* 0x800000033333b210 */ /* 0x000fe40007ffe0ff */
[C---:B------:R-:W-:Y:S02]  /*a670*/  ISETP.GT.U32.AND P6, PT, R3.reuse, R53, PT ;  /* 0x000000350300720c */ /* 0x040fe40003fc4070 */
[----:B------:R-:W-:Y:S02]  /*a680*/  IADD3 R251, R210, 0xfa, RZ ;  /* 0x000000fad2fb7810 */ /* 0x000fe40007ffe0ff */
[----:B------:R-:W-:-:S02]  /*a690*/  ISETP.GT.U32.AND P3, PT, R3, R65, PT ;  /* 0x000000410300720c */ /* 0x000fc40003f64070 */
[----:B------:R-:W-:Y:S01]  /*a6a0*/  ISETP.GT.U32.AND P0, PT, R3, R71, PT ;  /* 0x000000470300720c */ /* 0x000fe20003f04070 */
[----:B------:R-:W-:Y:S01]  /*a6b0*/  @!P4 IMAD.IADD R63, R63, 0x1, -R3 ;  /* 0x000000013f3fc824 */ /* 0x000fe200078e0a03 */
[----:B------:R-:W-:Y:S01]  /*a6c0*/  STL [R1+0x1c2c], R251 ;  /* 0x001c2cfb01007387 */ /* 0x000fe20000100800 */
[----:B------:R-:W-:-:S04]  /*a6d0*/  @!P5 IMAD.MOV R41, RZ, RZ, -R41 ;  /* 0x000000ffff29d224 */ /* 0x000fc800078e0a29 */
[----:B------:R-:W-:Y:S01]  /*a6e0*/  @!P6 IMAD.IADD R53, R53, 0x1, -R3 ;  /* 0x000000013535e824 */ /* 0x000fe200078e0a03 */
[----:B------:R-:W-:Y:S01]  /*a6f0*/  ISETP.GT.U32.AND P6, PT, R3, R67, PT ;  /* 0x000000430300720c */ /* 0x000fe20003fc4070 */
[----:B------:R-:W-:Y:S01]  /*a700*/  @!P1 IMAD.MOV R45, RZ, RZ, -R45 ;  /* 0x000000ffff2d9224 */ /* 0x000fe200078e0a2d */
[----:B------:R-:W-:Y:S01]  /*a710*/  @!P2 IADD3 R43, -R43, RZ, RZ ;  /* 0x000000ff2b2ba210 */ /* 0x000fe20007ffe1ff */
[--C-:B------:R-:W-:Y:S01]  /*a720*/  @!P3 IMAD.IADD R65, R65, 0x1, -R3.reuse ;  /* 0x000000014141b824 */ /* 0x100fe200078e0a03 */
[----:B------:R-:W4:Y:S01]  /*a730*/  LDL R242, [R1+0x1edc] ;  /* 0x001edc0001f27983 */ /* 0x000f220000100800 */
[----:B------:R-:W-:-:S03]  /*a740*/  @!P0 IMAD.IADD R71, R71, 0x1, -R3 ;  /* 0x0000000147478824 */ /* 0x000fc600078e0a03 */
[----:B------:R-:W4:Y:S01]  /*a750*/  LDL R223, [R1+0x1eac] ;  /* 0x001eac0001df7983 */ /* 0x000f220000100800 */
[----:B--2---:R-:W-:-:S03]  /*a760*/  ISETP.GE.AND P4, PT, R166, RZ, PT ;  /* 0x000000ffa600720c */ /* 0x004fc60003f86270 */
[----:B------:R-:W2:Y:S01]  /*a770*/  LDL R166, [R1+0x1e88] ;  /* 0x001e880001a67983 */ /* 0x000ea20000100800 */
[----:B---3--:R-:W-:-:S03]  /*a780*/  ISETP.GE.AND P0, PT, R226, RZ, PT ;  /* 0x000000ffe200720c */ /* 0x008fc60003f06270 */
[----:B------:R-:W3:Y:S01]  /*a790*/  LDL R226, [R1+0x1e70] ;  /* 0x001e700001e27983 */ /* 0x000ee20000100800 */
[----:B------:R-:W-:-:S03]  /*a7a0*/  ISETP.GE.AND P3, PT, R248, RZ, PT ;  /* 0x000000fff800720c */ /* 0x000fc60003f66270 */
[----:B------:R-:W3:Y:S01]  /*a7b0*/  LDL R248, [R1+0x1eb4] ;  /* 0x001eb40001f87983 */ /* 0x000ee20000100800 */
[----:B------:R-:W-:Y:S02]  /*a7c0*/  @!P6 IADD3 R67, R67, -R3, RZ ;  /* 0x800000034343e210 */ /* 0x000fe40007ffe0ff */
[----:B----4-:R-:W-:Y:S02]  /*a7d0*/  ISETP.GE.AND P6, PT, R249, RZ, PT ;  /* 0x000000fff900720c */ /* 0x010fe40003fc6270 */
[----:B------:R-:W4:Y:S01]  /*a7e0*/  LDL R249, [R1+0x1ecc] ;  /* 0x001ecc0001f97983 */ /* 0x000f220000100800 */
[C---:B------:R-:W-:Y:S02]  /*a7f0*/  ISETP.GT.U32.AND P5, PT, R3.reuse, R57, PT ;  /* 0x000000390300720c */ /* 0x040fe40003fa4070 */
[----:B------:R-:W-:-:S11]  /*a800*/  ISETP.GT.U32.AND P1, PT, R3, R61, PT ;  /* 0x0000003d0300720c */ /* 0x000fd60003f24070 */
[----:B------:R-:W-:Y:S01]  /*a810*/  @!P5 IMAD.IADD R57, R57, 0x1, -R3 ;  /* 0x000000013939d824 */ /* 0x000fe200078e0a03 */
[----:B------:R-:W-:Y:S02]  /*a820*/  ISETP.GE.AND P5, PT, R250, RZ, PT ;  /* 0x000000fffa00720c */ /* 0x000fe40003fa6270 */
[----:B------:R-:W-:Y:S01]  /*a830*/  @!P1 IADD3 R61, R61, -R3, RZ ;  /* 0x800000033d3d9210 */ /* 0x000fe20007ffe0ff */
[----:B------:R-:W4:Y:S01]  /*a840*/  LDL R250, [R1+0x1eb8] ;  /* 0x001eb80001fa7983 */ /* 0x000f220000100800 */
[----:B------:R-:W-:Y:S02]  /*a850*/  @!P0 IADD3 R51, -R51, RZ, RZ ;  /* 0x000000ff33338210 */ /* 0x000fe40007ffe1ff */
[C---:B------:R-:W-:Y:S02]  /*a860*/  ISETP.GT.U32.AND P0, PT, R3.reuse, R63, PT ;  /* 0x0000003f0300720c */ /* 0x040fe40003f04070 */
[C---:B------:R-:W-:Y:S01]  /*a870*/  ISETP.GT.U32.AND P2, PT, R3.reuse, R55, PT ;  /* 0x000000370300720c */ /* 0x040fe20003f44070 */
[----:B------:R-:W-:Y:S01]  /*a880*/  @!P4 IMAD.MOV R53, RZ, RZ, -R53 ;  /* 0x000000ffff35c224 */ /* 0x000fe200078e0a35 */
[----:B------:R-:W-:-:S02]  /*a890*/  ISETP.GT.U32.AND P4, PT, R3, R65, PT ;  /* 0x000000410300720c */ /* 0x000fc40003f84070 */
[----:B------:R-:W-:Y:S02]  /*a8a0*/  ISETP.GE.AND P1, PT, R159, RZ, PT ;  /* 0x000000ff9f00720c */ /* 0x000fe40003f26270 */
[----:B------:R-:W4:Y:S05]  /*a8b0*/  LDL R159, [R1+0x1ec0] ;  /* 0x001ec000019f7983 */ /* 0x000f2a0000100800 */
[----:B------:R-:W-:Y:S01]  /*a8c0*/  @!P0 IMAD.IADD R63, R63, 0x1, -R3 ;  /* 0x000000013f3f8824 */ /* 0x000fe200078e0a03 */
[----:B------:R-:W-:-:S05]  /*a8d0*/  ISETP.GT.U32.AND P0, PT, R3, R75, PT ;  /* 0x0000004b0300720c */ /* 0x000fca0003f04070 */
[----:B------:R-:W-:Y:S01]  /*a8e0*/  @!P1 IMAD.MOV R49, RZ, RZ, -R49 ;  /* 0x000000ffff319224 */ /* 0x000fe200078e0a31 */
[----:B------:R-:W-:Y:S01]  /*a8f0*/  ISETP.GT.U32.AND P1, PT, R3, R71, PT ;  /* 0x000000470300720c */ /* 0x000fe20003f24070 */
[--C-:B------:R-:W-:Y:S02]  /*a900*/  @!P2 IMAD.IADD R55, R55, 0x1, -R3.reuse ;  /* 0x000000013737a824 */ /* 0x100fe400078e0a03 */
[----:B------:R-:W-:Y:S01]  /*a910*/  @!P4 IMAD.IADD R65, R65, 0x1, -R3 ;  /* 0x000000014141c824 */ /* 0x000fe200078e0a03 */
[C---:B------:R-:W-:Y:S01]  /*a920*/  ISETP.GT.U32.AND P4, PT, R3.reuse, R77, PT ;  /* 0x0000004d0300720c */ /* 0x040fe20003f84070 */
[----:B------:R-:W-:Y:S01]  /*a930*/  @!P3 IMAD.MOV R55, RZ, RZ, -R55 ;  /* 0x000000ffff37b224 */ /* 0x000fe200078e0a37 */
[----:B------:R-:W-:Y:S02]  /*a940*/  ISETP.GT.U32.AND P3, PT, R3, R67, PT ;  /* 0x000000430300720c */ /* 0x000fe40003f64070 */
[----:B------:R-:W-:-:S05]  /*a950*/  @!P0 IADD3 R75, R75, -R3, RZ ;  /* 0x800000034b4b8210 */ /* 0x000fca0007ffe0ff */
[----:B------:R-:W-:Y:S01]  /*a960*/  @!P1 IMAD.IADD R71, R71, 0x1, -R3 ;  /* 0x0000000147479824 */ /* 0x000fe200078e0a03 */
[----:B------:R-:W-:-:S03]  /*a970*/  ISETP.GT.U32.AND P1, PT, R3, R73, PT ;  /* 0x000000490300720c */ /* 0x000fc60003f24070 */
[----:B------:R-:W-:Y:S02]  /*a980*/  @!P4 IMAD.IADD R77, R77, 0x1, -R3 ;  /* 0x000000014d4dc824 */ /* 0x000fe400078e0a03 */
[----:B------:R-:W-:Y:S02]  /*a990*/  @!P3 IADD3 R67, R67, -R3, RZ ;  /* 0x800000034343b210 */ /* 0x000fe40007ffe0ff */
[----:B------:R-:W-:-:S06]  /*a9a0*/  ISETP.GT.U32.AND P3, PT, R3, R79, PT ;  /* 0x0000004f0300720c */ /* 0x000fcc0003f64070 */
        /* <DEDUP_REMOVED lines=10> */
[----:B------:R-:W-:Y:S01]  /*aa50*/  ISETP.GT.U32.AND P2, PT, R3, R69, PT ;  /* 0x000000450300720c */ /* 0x000fe20003f44070 */
[----:B------:R-:W-:-:S12]  /*aa60*/  @!P5 IMAD.MOV R19, RZ, RZ, -R19 ;  /* 0x000000ffff13d224 */ /* 0x000fd800078e0a13 */
[----:B------:R-:W-:Y:S01]  /*aa70*/  @!P2 IMAD.IADD R69, R69, 0x1, -R3 ;  /* 0x000000014545a824 */ /* 0x000fe200078e0a03 */
[----:B------:R-:W-:-:S04]  /*aa80*/  ISETP.GT.U32.AND P2, PT, R3, R61, PT ;  /* 0x0000003d0300720c */ /* 0x000fc80003f44070 */
[C---:B------:R-:W-:Y:S01]  /*aa90*/  ISETP.GT.U32.AND P5, PT, R3.reuse, R69, PT ;  /* 0x000000450300720c */ /* 0x040fe20003fa4070 */
[----:B------:R-:W-:Y:S01]  /*aaa0*/  @!P6 IMAD.MOV R57, RZ, RZ, -R57 ;  /* 0x000000ffff39e224 */ /* 0x000fe200078e0a39 */
[----:B------:R-:W-:-:S07]  /*aab0*/  ISETP.GT.U32.AND P6, PT, R3, R153, PT ;  /* 0x000000990300720c */ /* 0x000fce0003fc4070 */
[----:B------:R-:W-:Y:S02]  /*aac0*/  @!P2 IADD3 R61, R61, -R3, RZ ;  /* 0x800000033d3da210 */ /* 0x000fe40007ffe0ff */
[----:B------:R-:W-:Y:S02]  /*aad0*/  ISETP.GE.AND P2, PT, R250, RZ, PT ;  /* 0x000000fffa00720c */ /* 0x000fe40003f46270 */
[--C-:B------:R-:W-:Y:S01]  /*aae0*/  @!P5 IMAD.IADD R69, R69, 0x1, -R3.reuse ;  /* 0x000000014545d824 */ /* 0x100fe200078e0a03 */
[----:B------:R-:W4:Y:S01]  /*aaf0*/  LDL R250, [R1+0x1e84] ;  /* 0x001e840001fa7983 */ /* 0x000f220000100800 */
[----:B------:R-:W-:Y:S01]  /*ab00*/  ISETP.GE.AND P5, PT, R159, RZ, PT ;  /* 0x000000ff9f00720c */ /* 0x000fe20003fa6270 */
[----:B------:R-:W-:Y:S01]  /*ab10*/  @!P6 IMAD.IADD R153, R153, 0x1, -R3 ;  /* 0x000000019999e824 */ /* 0x000fe200078e0a03 */
[----:B------:R-:W-:Y:S01]  /*ab20*/  ISETP.GT.U32.AND P6, PT, R3, R81, PT ;  /* 0x000000510300720c */ /* 0x000fe20003fc4070 */
[----:B------:R-:W-:-:S10]  /*ab30*/  @!P1 IMAD.MOV R63, RZ, RZ, -R63 ;  /* 0x000000ffff3f9224 */ /* 0x000fd400078e0a3f */
[----:B------:R-:W-:Y:S01]  /*ab40*/  @!P5 IMAD.MOV R71, RZ, RZ, -R71 ;  /* 0x000000ffff47d224 */ /* 0x000fe200078e0a47 */
[C---:B------:R-:W-:Y:S01]  /*ab50*/  ISETP.GT.U32.AND P5, PT, R3.reuse, R73, PT ;  /* 0x000000490300720c */ /* 0x040fe20003fa4070 */
[----:B------:R-:W-:Y:S01]  /*ab60*/  @!P2 IMAD.MOV R61, RZ, RZ, -R61 ;  /* 0x000000ffff3da224 */ /* 0x000fe200078e0a3d */
[C---:B------:R-:W-:Y:S02]  /*ab70*/  ISETP.GT.U32.AND P1, PT, R3.reuse, R75, PT ;  /* 0x0000004b0300720c */ /* 0x040fe40003f24070 */
[----:B------:R-:W-:Y:S02]  /*ab80*/  ISETP.GT.U32.AND P2, PT, R3, R153, PT ;  /* 0x000000990300720c */ /* 0x000fe40003f44070 */
[----:B------:R-:W-:-:S07]  /*ab90*/  @!P6 IADD3 R81, R81, -R3, RZ ;  /* 0x800000035151e210 */ /* 0x000fce0007ffe0ff */
[----:B------:R-:W-:Y:S02]  /*aba0*/  @!P5 IADD3 R73, R73, -R3, RZ ;  /* 0x800000034949d210 */ /* 0x000fe40007ffe0ff */
[----:B------:R-:W-:Y:S01]  /*abb0*/  ISETP.GT.U32.AND P5, PT, R3, R87, PT ;  /* 0x000000570300720c */ /* 0x000fe20003fa4070 */
[--C-:B------:R-:W-:Y:S01]  /*abc0*/  @!P1 IMAD.IADD R75, R75, 0x1, -R3.reuse ;  /* 0x000000014b4b9824 */ /* 0x100fe200078e0a03 */
[----:B------:R-:W-:Y:S01]  /*abd0*/  @!P0 IADD3 R65, -R65, RZ, RZ ;  /* 0x000000ff41418210 */ /* 0x000fe20007ffe1ff */
[----:B------:R-:W-:Y:S01]  /*abe0*/  @!P2 IMAD.IADD R153, R153, 0x1, -R3 ;  /* 0x000000019999a824 */ /* 0x000fe200078e0a03 */
[C---:B------:R-:W-:Y:S02]  /*abf0*/  ISETP.GT.U32.AND P0, PT, R3.reuse, R77, PT ;  /* 0x0000004d0300720c */ /* 0x040fe40003f04070 */
[C---:B------:R-:W-:Y:S02]  /*ac00*/  ISETP.GT.U32.AND P6, PT, R3.reuse, R81, PT ;  /* 0x000000510300720c */ /* 0x040fe40003fc4070 */
[----:B------:R-:W-:-:S02]  /*ac10*/  ISETP.GT.U32.AND P1, PT, R3, R89, PT ;  /* 0x000000590300720c */ /* 0x000fc40003f24070 */
[----:B------:R-:W-:-:S03]  /*ac20*/  ISETP.GT.U32.AND P2, PT, R3, R85, PT ;  /* 0x000000550300720c */ /* 0x000fc60003f44070 */
[----:B------:R-:W-:-:S04]  /*ac30*/  @!P5 IMAD.IADD R87, R87, 0x1, -R3 ;  /* 0x000000015757d824 */ /* 0x000fc800078e0a03 */
[--C-:B------:R-:W-:Y:S01]  /*ac40*/  @!P0 IMAD.IADD R77, R77, 0x1, -R3.reuse ;  /* 0x000000014d4d8824 */ /* 0x100fe200078e0a03 */
[----:B------:R-:W-:Y:S02]  /*ac50*/  ISETP.GT.U32.AND P0, PT, R3, R91, PT ;  /* 0x0000005b0300720c */ /* 0x000fe40003f04070 */
[-C--:B------:R-:W-:Y:S02]  /*ac60*/  @!P6 IADD3 R81, R81, -R3.reuse, RZ ;  /* 0x800000035151e210 */ /* 0x080fe40007ffe0ff */
[----:B------:R-:W-:Y:S01]  /*ac70*/  @!P1 IADD3 R89, R89, -R3, RZ ;  /* 0x8000000359599210 */ /* 0x000fe20007ffe0ff */
[----:B------:R-:W-:Y:S01]  /*ac80*/  @!P2 IMAD.IADD R85, R85, 0x1, -R3 ;  /* 0x000000015555a824 */ /* 0x000fe200078e0a03 */
[----:B--2---:R-:W-:Y:S02]  /*ac90*/  ISETP.GE.AND P5, PT, R166, RZ, PT ;  /* 0x000000ffa600720c */ /* 0x004fe40003fa6270 */
[----:B------:R-:W2:Y:S01]  /*aca0*/  LDL R166, [R1+0x1f14] ;  /* 0x001f140001a67983 */ /* 0x000ea20000100800 */
[----:B------:R-:W-:-:S03]  /*acb0*/  ISETP.GE.AND P6, PT, R242, RZ, PT ;  /* 0x000000fff200720c */ /* 0x000fc60003fc6270 */
        /* <DEDUP_REMOVED lines=9> */
[C---:B------:R-:W-:Y:S01]  /*ad50*/  ISETP.GT.U32.AND P3, PT, R3.reuse, R20, PT ;  /* 0x000000140300720c */ /* 0x040fe20003f64070 */
[----:B------:R-:W-:Y:S01]  /*ad60*/  @!P4 IMAD.MOV R67, RZ, RZ, -R67 ;  /* 0x000000ffff43c224 */ /* 0x000fe200078e0a43 */
[----:B------:R-:W-:-:S11]  /*ad70*/  ISETP.GT.U32.AND P4, PT, R3, R79, PT ;  /* 0x0000004f0300720c */ /* 0x000fd60003f84070 */
[--C-:B------:R-:W-:Y:S02]  /*ad80*/  @!P3 IMAD.IADD R20, R20, 0x1, -R3.reuse ;  /* 0x000000011414b824 */ /* 0x100fe400078e0a03 */
[----:B------:R-:W-:Y:S01]  /*ad90*/  @!P4 IMAD.IADD R79, R79, 0x1, -R3 ;  /* 0x000000014f4fc824 */ /* 0x000fe200078e0a03 */
[C---:B------:R-:W-:Y:S02]  /*ada0*/  ISETP.GT.U32.AND P4, PT, R3.reuse, R93, PT ;  /* 0x0000005d0300720c */ /* 0x040fe40003f84070 */
[----:B------:R-:W-:Y:S01]  /*adb0*/  ISETP.GE.AND P3, PT, R250, RZ, PT ;  /* 0x000000fffa00720c */ /* 0x000fe20003f66270 */
[----:B------:R-:W-:Y:S01]  /*adc0*/  @!P2 IMAD.MOV R75, RZ, RZ, -R75 ;  /* 0x000000ffff4ba224 */ /* 0x000fe200078e0a4b */
[----:B------:R-:W-:-:S09]  /*add0*/  ISETP.GT.U32.AND P2, PT, R3, R87, PT ;  /* 0x000000570300720c */ /* 0x000fd20003f44070 */
[----:B------:R-:W-:Y:S02]  /*ade0*/  @!P4 IMAD.IADD R93, R93, 0x1, -R3 ;  /* 0x000000015d5dc824 */ /* 0x000fe400078e0a03 */
[----:B------:R-:W-:Y:S02]  /*adf0*/  @!P3 IADD3 R73, -R73, RZ, RZ ;  /* 0x000000ff4949b210 */ /* 0x000fe40007ffe1ff */
[C---:B------:R-:W-:Y:S02]  /*ae00*/  ISETP.GT.U32.AND P3, PT, R3.reuse, R85, PT ;  /* 0x000000550300720c */ /* 0x040fe40003f64070 */
[----:B------:R-:W-:Y:S01]  /*ae10*/  ISETP.GT.U32.AND P4, PT, R3, R20, PT ;  /* 0x000000140300720c */ /* 0x000fe20003f84070 */
[----:B------:R-:W-:Y:S01]  /*ae20*/  @!P6 IMAD.MOV R153, RZ, RZ, -R153 ;  /* 0x000000ffff99e224 */ /* 0x000fe200078e0a99 */
[----:B------:R-:W-:-:S09]  /*ae30*/  @!P0 IADD3 R81, -R81, RZ, RZ ;  /* 0x000000ff51518210 */ /* 0x000fd20007ffe1ff */
[----:B------:R-:W-:Y:S01]  /*ae40*/  @!P3 IMAD.IADD R85, R85, 0x1, -R3 ;  /* 0x000000015555b824 */ /* 0x000fe200078e0a03 */
[C---:B------:R-:W-:Y:S01]  /*ae50*/  ISETP.GT.U32.AND P3, PT, R3.reuse, R99, PT ;  /* 0x000000630300720c */ /* 0x040fe20003f64070 */
[----:B------:R-:W-:Y:S01]  /*ae60*/  @!P5 IMAD.MOV R77, RZ, RZ, -R77 ;  /* 0x000000ffff4dd224 */ /* 0x000fe200078e0a4d */
[----:B------:R-:W-:Y:S01]  /*ae70*/  ISETP.GT.U32.AND P6, PT, R3, R89, PT ;  /* 0x000000590300720c */ /* 0x000fe20003fc4070 */
[--C-:B------:R-:W-:Y:S01]  /*ae80*/  @!P2 IMAD.IADD R87, R87, 0x1, -R3.reuse ;  /* 0x000000015757a824 */ /* 0x100fe200078e0a03 */
[----:B------:R-:W-:Y:S01]  /*ae90*/  IADD3 R250, R210, 0xfb, RZ ;  /* 0x000000fbd2fa7810 */ /* 0x000fe20007ffe0ff */
[----:B------:R-:W-:Y:S01]  /*aea0*/  @!P4 IMAD.IADD R20, R20, 0x1, -R3 ;  /* 0x000000011414c824 */ /* 0x000fe200078e0a03 */
[C---:B------:R-:W-:Y:S02]  /*aeb0*/  ISETP.GT.U32.AND P5, PT, R3.reuse, R93, PT ;  /* 0x0000005d0300720c */ /* 0x040fe40003fa4070 */
[C---:B------:R-:W-:Y:S02]  /*aec0*/  ISETP.GT.U32.AND P0, PT, R3.reuse, R97, PT ;  /* 0x000000610300720c */ /* 0x040fe40003f04070 */
[----:B------:R-:W-:-:S02]  /*aed0*/  ISETP.GT.U32.AND P2, PT, R3, R100, PT ;  /* 0x000000640300720c */ /* 0x000fc40003f44070 */
[----:B------:R-:W-:Y:S01]  /*aee0*/  ISETP.GT.U32.AND P4, PT, R3, R106, PT ;  /* 0x0000006a0300720c */ /* 0x000fe20003f84070 */
[--C-:B------:R-:W-:Y:S01]  /*aef0*/  @!P3 IMAD.IADD R99, R99, 0x1, -R3.reuse ;  /* 0x000000016363b824 */ /* 0x100fe200078e0a03 */
[----:B------:R-:W-:Y:S01]  /*af00*/  STL [R1+0x1c1c], R250 ;  /* 0x001c1cfa01007387 */ /* 0x000fe20000100800 */
[----:B------:R-:W-:Y:S02]  /*af10*/  @!P6 IADD3 R89, R89, -R3, RZ ;  /* 0x800000035959e210 */ /* 0x000fe40007ffe0ff */
[----:B------:R-:W-:Y:S02]  /*af20*/  ISETP.GT.U32.AND P6, PT, R3, R102, PT ;  /* 0x000000660300720c */ /* 0x000fe40003fc4070 */
[--C-:B------:R-:W-:Y:S01]  /*af30*/  @!P5 IMAD.IADD R93, R93, 0x1, -R3.reuse ;  /* 0x000000015d5dd824 */ /* 0x100fe200078e0a03 */
[----:B------:R-:W-:Y:S01]  /*af40*/  ISETP.GE.AND P5, PT, R223, RZ, PT ;  /* 0x000000ffdf00720c */ /* 0x000fe20003fa6270 */
[--C-:B------:R-:W-:Y:S01]  /*af50*/  @!P0 IMAD.IADD R97, R97, 0x1, -R3.reuse ;  /* 0x0000000161618824 */ /* 0x100fe200078e0a03 */
[----:B------:R-:W4:Y:S01]  /*af60*/  LDL R223, [R1+0x1ee8] ;  /* 0x001ee80001df7983 */ /* 0x000f220000100800 */
[----:B------:R-:W-:-:S02]  /*af70*/  @!P2 IMAD.IADD R100, R100, 0x1, -R3 ;  /* 0x000000016464a824 */ /* 0x000fc400078e0a03 */
[----:B------:R-:W-:Y:S02]  /*af80*/  @!P4 IADD3 R106, R106, -R3, RZ ;  /* 0x800000036a6ac210 */ /* 0x000fe40007ffe0ff */
        /* <DEDUP_REMOVED lines=11> */
[----:B------:R-:W-:Y:S01]  /*b040*/  IABS R155, R0 ;  /* 0x00000000009b7213 */ /* 0x000fe20000000000 */
[----:B------:R-:W-:Y:S01]  /*b050*/  @!P1 IMAD.MOV R79, RZ, RZ, -R79 ;  /* 0x000000ffff4f9224 */ /* 0x000fe200078e0a4f */
[----:B------:R-:W-:-:S03]  /*b060*/  ISETP.GT.U32.AND P1, PT, R3, R91, PT ;  /* 0x0000005b0300720c */ /* 0x000fc60003f24070 */
[----:B-1----:R-:W-:Y:S01]  /*b070*/  IMAD.HI.U32 R0, R214, R155, RZ ;  /* 0x0000009bd6007227 */ /* 0x002fe200078e00ff */
[----:B------:R-:W-:-:S03]  /*b080*/  IABS R157, R252 ;  /* 0x000000fc009d7213 */ /* 0x000fc60000000000 */
[----:B------:R-:W-:Y:S02]  /*b090*/  IMAD.MOV R0, RZ, RZ, -R0 ;  /* 0x000000ffff007224 */ /* 0x000fe400078e0a00 */
[----:B------:R-:W-:Y:S02]  /*b0a0*/  @!P4 IMAD.MOV R87, RZ, RZ, -R87 ;  /* 0x000000ffff57c224 */ /* 0x000fe400078e0a57 */
[C---:B------:R-:W-:Y:S01]  /*b0b0*/  IMAD R155, R3.reuse, R0, R155 ;  /* 0x00000000039b7224 */ /* 0x040fe200078e029b */
[----:B------:R-:W-:Y:S01]  /*b0c0*/  ISETP.GT.U32.AND P4, PT, R3, R99, PT ;  /* 0x000000630300720c */ /* 0x000fe20003f84070 */
[----:B------:R-:W-:Y:S01]  /*b0d0*/  IMAD.HI.U32 R0, R214, R157, RZ ;  /* 0x0000009dd6007227 */ /* 0x000fe200078e00ff */
[----:B------:R-:W-:-:S03]  /*b0e0*/  @!P3 IADD3 R89, -R89, RZ, RZ ;  /* 0x000000ff5959b210 */ /* 0x000fc60007ffe1ff */
[----:B------:R-:W-:Y:S01]  /*b0f0*/  @!P1 IMAD.IADD R91, R91, 0x1, -R3 ;  /* 0x000000015b5b9824 */ /* 0x000fe200078e0a03 */
[----:B------:R-:W-:Y:S02]  /*b100*/  IADD3 R0, -R0, RZ, RZ ;  /* 0x000000ff00007210 */ /* 0x000fe40007ffe1ff */
[C---:B------:R-:W-:Y:S01]  /*b110*/  ISETP.GT.U32.AND P1, PT, R3.reuse, R104, PT ;  /* 0x000000680300720c */ /* 0x040fe20003f24070 */
[----:B------:R-:W-:Y:S01]  /*b120*/  @!P0 IMAD.MOV R85, RZ, RZ, -R85 ;  /* 0x000000ffff558224 */ /* 0x000fe200078e0a55 */
[C---:B------:R-:W-:Y:S01]  /*b130*/  ISETP.GT.U32.AND P3, PT, R3.reuse, R100, PT ;  /* 0x000000640300720c */ /* 0x040fe20003f64070 */
[C---:B------:R-:W-:Y:S01]  /*b140*/  IMAD R157, R3.reuse, R0, R157 ;  /* 0x00000000039d7224 */ /* 0x040fe200078e029d */
[----:B------:R-:W-:Y:S02]  /*b150*/  IABS R0, R251 ;  /* 0x000000fb00007213 */ /* 0x000fe40000000000 */
[----:B------:R-:W-:Y:S01]  /*b160*/  ISETP.GT.U32.AND P0, PT, R3, R106, PT ;  /* 0x0000006a0300720c */ /* 0x000fe20003f04070 */
[----:B------:R-:W-:Y:S01]  /*b170*/  @!P4 IMAD.IADD R99, R99, 0x1, -R3 ;  /* 0x000000016363c824 */ /* 0x000fe200078e0a03 */
[----:B------:R-:W-:Y:S01]  /*b180*/  ISETP.GT.U32.AND P4, PT, R3, R110, PT ;  /* 0x0000006e0300720c */ /* 0x000fe20003f84070 */
[----:B------:R-:W-:-:S04]  /*b190*/  IMAD.HI.U32 R159, R214, R0, RZ ;  /* 0x00000000d69f7227 */ /* 0x000fc800078e00ff */
[----:B------:R-:W-:Y:S01]  /*b1a0*/  IMAD.MOV R159, RZ, RZ, -R159 ;  /* 0x000000ffff9f7224 */ /* 0x000fe200078e0a9f */
[----:B------:R-:W-:Y:S01]  /*b1b0*/  @!P1 IADD3 R104, R104, -R3, RZ ;  /* 0x8000000368689210 */ /* 0x000fe20007ffe0ff */
[----:B------:R-:W-:Y:S01]  /*b1c0*/  @!P5 IMAD.MOV R20, RZ, RZ, -R20 ;  /* 0x000000ffff14d224 */ /* 0x000fe200078e0a14 */
[C---:B------:R-:W-:Y:S01]  /*b1d0*/  ISETP.GT.U32.AND P1, PT, R3.reuse, R97, PT ;  /* 0x000000610300720c */ /* 0x040fe20003f24070 */
[----:B------:R-:W-:Y:S01]  /*b1e0*/  @!P2 IMAD.MOV R91, RZ, RZ, -R91 ;  /* 0x000000ffff5ba224 */ /* 0x000fe200078e0a5b */
[C---:B------:R-:W-:Y:S01]  /*b1f0*/  ISETP.GT.U32.AND P2, PT, R3.reuse, R102, PT ;  /* 0x000000660300720c */ /* 0x040fe20003f44070 */
[----:B------:R-:W-:Y:S01]  /*b200*/  @!P3 IMAD.IADD R100, R100, 0x1, -R3 ;  /* 0x000000016464b824 */ /* 0x000fe200078e0a03 */
[C---:B------:R-:W-:Y:S01]  /*b210*/  ISETP.GT.U32.AND P5, PT, R3.reuse, R104, PT ;  /* 0x000000680300720c */ /* 0x040fe20003fa4070 */
[C---:B------:R-:W-:Y:S01]  /*b220*/  IMAD R159, R3.reuse, R159, R0 ;  /* 0x0000009f039f7224 */ /* 0x040fe200078e0200 */
[----:B------:R-:W-:Y:S02]  /*b230*/  @!P0 IADD3 R106, R106, -R3, RZ ;  /* 0x800000036a6a8210 */ /* 0x000fe40007ffe0ff */
[----:B------:R-:W-:-:S02]  /*b240*/  ISETP.GT.U32.AND P3, PT, R3, R112, PT ;  /* 0x000000700300720c */ /* 0x000fc40003f64070 */
[----:B------:R-:W-:Y:S02]  /*b250*/  ISETP.GT.U32.AND P0, PT, R3, R108, PT ;  /* 0x0000006c0300720c */ /* 0x000fe40003f04070 */
[----:B------:R-:W-:Y:S01]  /*b260*/  IABS R0, R250 ;  /* 0x000000fa00007213 */ /* 0x000fe20000000000 */
[--C-:B------:R-:W-:Y:S02]  /*b270*/  @!P4 IMAD.IADD R110, R110, 0x1, -R3.reuse ;  /* 0x000000016e6ec824 */ /* 0x100fe400078e0a03 */
[--C-:B------:R-:W-:Y:S02]  /*b280*/  @!P1 IMAD.IADD R97, R97, 0x1, -R3.reuse ;  /* 0x0000000161619824 */ /* 0x100fe400078e0a03 */
[----:B------:R-:W-:Y:S01]  /*b290*/  @!P2 IMAD.IADD R102, R102, 0x1, -R3 ;  /* 0x000000016666a824 */ /* 0x000fe200078e0a03 */
[----:B------:R-:W-:Y:S02]  /*b2a0*/  @!P5 IADD3 R104, R104, -R3, RZ ;  /* 0x800000036868d210 */ /* 0x000fe40007ffe0ff */
[----:B------:R-:W-:-:S02]  /*b2b0*/  ISETP.GT.U32.AND P2, PT, R3, R114, PT ;  /* 0x000000720300720c */ /* 0x000fc40003f44070 */
[----:B------:R-:W-:Y:S01]  /*b2c0*/  @!P3 IADD3 R112, R112, -R3, RZ ;  /* 0x800000037070b210 */ /* 0x000fe20007ffe0ff */
[--C-:B------:R-:W-:Y:S01]  /*b2d0*/  @!P0 IMAD.IADD R108, R108, 0x1, -R3.reuse ;  /* 0x000000016c6c8824 */ /* 0x100fe200078e0a03 */
[----:B------:R-:W-:Y:S02]  /*b2e0*/  ISETP.GE.AND P1, PT, R223, RZ, PT ;  /* 0x000000ffdf00720c */ /* 0x000fe40003f26270 */
[----:B------:R-:W4:Y:S07]  /*b2f0*/  LDL R223, [R1+0x1f30] ;  /* 0x001f300001df7983 */ /* 0x000f2e0000100800 */
[----:B------:R-:W-:Y:S01]  /*b300*/  @!P2 IMAD.IADD R114, R114, 0x1, -R3 ;  /* 0x000000017272a824 */ /* 0x000fe200078e0a03 */
[----:B--2---:R-:W-:Y:S01]  /*b310*/  ISETP.GE.AND P4, PT, R166, RZ, PT ;  /* 0x000000ffa600720c */ /* 0x004fe20003f86270 */
[----:B------:R-:W-:-:S04]  /*b320*/  IMAD.HI.U32 R166, R214, R0, RZ ;  /* 0x00000000d6a67227 */ /* 0x000fc800078e00ff */
[----:B------:R-:W-:Y:S01]  /*b330*/  IMAD.MOV R166, RZ, RZ, -R166 ;  /* 0x000000ffffa67224 */ /* 0x000fe200078e0aa6 */
[----:B------:R-:W-:Y:S02]  /*b340*/  ISETP.GE.AND P5, PT, R242, RZ, PT ;  /* 0x000000fff200720c */ /* 0x000fe40003fa6270 */
[----:B------:R-:W2:Y:S01]  /*b350*/  LDL R242, [R1+0x1f44] ;  /* 0x001f440001f27983 */ /* 0x000ea20000100800 */
[----:B------:R-:W-:Y:S01]  /*b360*/  IMAD R166, R3, R166, R0 ;  /* 0x000000a603a67224 */ /* 0x000fe200078e0200 */
[----:B---3--:R-:W-:Y:S02]  /*b370*/  ISETP.GE.AND P0, PT, R226, RZ, PT ;  /* 0x000000ffe200720c */ /* 0x008fe40003f06270 */
[----:B------:R-:W3:Y:S01]  /*b380*/  LDL R0, [R1+0x1f0c] ;  /* 0x001f0c0001007983 */ /* 0x000ee20000100800 */
[----:B------:R-:W-:-:S03]  /*b390*/  ISETP.GE.AND P3, PT, R248, RZ, PT ;  /* 0x000000fff800720c */ /* 0x000fc60003f66270 */
[----:B------:R-:W3:Y:S04]  /*b3a0*/  LDL R226, [R1+0x1ea4] ;  /* 0x001ea40001e27983 */ /* 0x000ee80000100800 */
[----:B------:R-:W3:Y:S01]  /*b3b0*/  LDL R248, [R1+0x1ee0] ;  /* 0x001ee00001f87983 */ /* 0x000ee20000100800 */
[----:B----4-:R-:W-:-:S03]  /*b3c0*/  ISETP.GE.AND P2, PT, R249, RZ, PT ;  /* 0x000000fff900720c */ /* 0x010fc60003f46270 */
[----:B------:R-:W4:Y:S01]  /*b3d0*/  LDL R249, [R1+0x1f08] ;  /* 0x001f080001f97983 */ /* 0x000f220000100800 */
[----:B------:R-:W-:Y:S01]  /*b3e0*/  @!P6 IMAD.MOV R93, RZ, RZ, -R93 ;  /* 0x000000ffff5de224 */ /* 0x000fe200078e0a5d */
[----:B------:R-:W-:Y:S01]  /*b3f0*/  ISETP.GT.U32.AND P6, PT, R3, R117, PT ;  /* 0x000000750300720c */ /* 0x000fe20003fc4070 */
[----:B------:R-:W-:Y:S01]  /*b400*/  @!P0 IMAD.MOV R99, RZ, RZ, -R99 ;  /* 0x000000ffff638224 */ /* 0x000fe200078e0a63 */
[----:B------:R-:W-:Y:S01]  /*b410*/  @!P1 IADD3 R97, -R97, RZ, RZ ;  /* 0x000000ff61619210 */ /* 0x000fe20007ffe1ff */
[----:B------:R-:W-:Y:S01]  /*b420*/  @!P5 IMAD.MOV R106, RZ, RZ, -R106 ;  /* 0x000000ffff6ad224 */ /* 0x000fe200078e0a6a */
[C---:B------:R-:W-:Y:S02]  /*b430*/  ISETP.GT.U32.AND P0, PT, R3.reuse, R110, PT ;  /* 0x0000006e0300720c */ /* 0x040fe40003f04070 */
[----:B------:R-:W-:-:S07]  /*b440*/  ISETP.GT.U32.AND P5, PT, R3, R108, PT ;  /* 0x0000006c0300720c */ /* 0x000fce0003fa4070 */
[----:B------:R-:W-:Y:S01]  /*b450*/  @!P6 IMAD.IADD R117, R117, 0x1, -R3 ;  /* 0x000000017575e824 */ /* 0x000fe200078e0a03 */
[----:B------:R-:W-:-:S04]  /*b460*/  ISETP.GT.U32.AND P6, PT, R3, R116, PT ;  /* 0x000000740300720c */ /* 0x000fc80003fc4070 */
[C---:B------:R-:W-:Y:S01]  /*b470*/  ISETP.GT.U32.AND P1, PT, R3.reuse, R117, PT ;  /* 0x000000750300720c */ /* 0x040fe20003f24070 */
[----:B------:R-:W-:Y:S01]  /*b480*/  @!P4 IMAD.MOV R100, RZ, RZ, -R100 ;  /* 0x000000ffff64c224 */ /* 0x000fe200078e0a64 */
[----:B------:R-:W-:Y:S02]  /*b490*/  @!P3 IADD3 R102, -R102, RZ, RZ ;  /* 0x000000ff6666b210 */ /* 0x000fe40007ffe1ff */
[C---:B------:R-:W-:Y:S02]  /*b4a0*/  ISETP.GT.U32.AND P4, PT, R3.reuse, R112, PT ;  /* 0x000000700300720c */ /* 0x040fe40003f84070 */
[----:B------:R-:W-:-:S03]  /*b4b0*/  ISETP.GT.U32.AND P3, PT, R3, R114, PT ;  /* 0x000000720300720c */ /* 0x000fc60003f64070 */
[--C-:B------:R-:W-:Y:S01]  /*b4c0*/  @!P6 IMAD.IADD R116, R116, 0x1, -R3.reuse ;  /* 0x000000017474e824 */ /* 0x100fe200078e0a03 */
[----:B------:R-:W-:Y:S01]  /*b4d0*/  @!P0 IADD3 R110, R110, -R3, RZ ;  /* 0x800000036e6e8210 */ /* 0x000fe20007ffe0ff */
[----:B------:R-:W-:Y:S01]  /*b4e0*/  @!P2 IMAD.MOV R104, RZ, RZ, -R104 ;  /* 0x000000ffff68a224 */ /* 0x000fe200078e0a68 */
[----:B------:R-:W-:Y:S01]  /*b4f0*/  ISETP.GT.U32.AND P2, PT, R3, R21, PT ;  /* 0x000000150300720c */ /* 0x000fe20003f44070 */
[--C-:B------:R-:W-:Y:S01]  /*b500*/  @!P1 IMAD.IADD R117, R117, 0x1, -R3.reuse ;  /* 0x0000000175759824 */ /* 0x100fe200078e0a03 */
[C---:B------:R-:W-:Y:S01]  /*b510*/  ISETP.GT.U32.AND P6, PT, R3.reuse, R116, PT ;  /* 0x000000740300720c */ /* 0x040fe20003fc4070 */
[--C-:B------:R-:W-:Y:S01]  /*b520*/  @!P5 IMAD.IADD R108, R108, 0x1, -R3.reuse ;  /* 0x000000016c6cd824 */ /* 0x100fe200078e0a03 */
[C---:B------:R-:W-:Y:S02]  /*b530*/  ISETP.GT.U32.AND P1, PT, R3.reuse, R120, PT ;  /* 0x000000780300720c */ /* 0x040fe40003f24070 */
[C---:B------:R-:W-:Y:S02]  /*b540*/  ISETP.GT.U32.AND P0, PT, R3.reuse, R124, PT ;  /* 0x0000007c0300720c */ /* 0x040fe40003f04070 */
[C---:B------:R-:W-:Y:S01]  /*b550*/  ISETP.GT.U32.AND P5, PT, R3.reuse, R122, PT ;  /* 0x0000007a0300720c */ /* 0x040fe20003fa4070 */
[--C-:B------:R-:W-:Y:S01]  /*b560*/  @!P4 IMAD.IADD R112, R112, 0x1, -R3.reuse ;  /* 0x000000017070c824 */ /* 0x100fe200078e0a03 */
[C---:B------:R-:W-:Y:S01]  /*b570*/  ISETP.GT.U32.AND P4, PT, R3.reuse, R126, PT ;  /* 0x0000007e0300720c */ /* 0x040fe20003f84070 */
[----:B------:R-:W-:Y:S01]  /*b580*/  @!P3 IMAD.IADD R114, R114, 0x1, -R3 ;  /* 0x000000017272b824 */ /* 0x000fe200078e0a03 */
[----:B------:R-:W-:-:S02]  /*b590*/  ISETP.GT.U32.AND P3, PT, R3, R128, PT ;  /* 0x000000800300720c */ /* 0x000fc40003f64070 */
[-C--:B------:R-:W-:Y:S01]  /*b5a0*/  @!P2 IADD3 R21, R21, -R3.reuse, RZ ;  /* 0x800000031515a210 */ /* 0x080fe20007ffe0ff */
[--C-:B------:R-:W-:Y:S02]  /*b5b0*/  @!P6 IMAD.IADD R116, R116, 0x1, -R3.reuse ;  /* 0x000000017474e824 */ /* 0x100fe400078e0a03 */
[--C-:B------:R-:W-:Y:S02]  /*b5c0*/  @!P1 IMAD.IADD R120, R120, 0x1, -R3.reuse ;  /* 0x0000000178789824 */ /* 0x100fe400078e0a03 */
[--C-:B------:R-:W-:Y:S02]  /*b5d0*/  @!P0 IMAD.IADD R124, R124, 0x1, -R3.reuse ;  /* 0x000000017c7c8824 */ /* 0x100fe400078e0a03 */
[--C-:B------:R-:W-:Y:S02]  /*b5e0*/  @!P5 IMAD.IADD R122, R122, 0x1, -R3.reuse ;  /* 0x000000017a7ad824 */ /* 0x100fe400078e0a03 */
[----:B------:R-:W-:Y:S02]  /*b5f0*/  @!P4 IADD3 R126, R126, -R3, RZ ;  /* 0x800000037e7ec210 */ /* 0x000fe40007ffe0ff */
[----:B------:R-:W-:Y:S01]  /*b600*/  @!P3 IMAD.IADD R128, R128, 0x1, -R3 ;  /* 0x000000018080b824 */ /* 0x000fe200078e0a03 */
[----:B------:R-:W-:-:S02]  /*b610*/  ISETP.GT.U32.AND P3, PT, R3, R21, PT ;  /* 0x000000150300720c */ /* 0x000fc40003f64070 */
[----:B------:R-:W-:Y:S02]  /*b620*/  ISETP.GE.AND P2, PT, R223, RZ, PT ;  /* 0x000000ffdf00720c */ /* 0x000fe40003f46270 */
[----:B------:R-:W4:Y:S11]  /*b630*/  LDL R223, [R1+0x1ea0] ;  /* 0x001ea00001df7983 */ /* 0x000f360000100800 */
[----:B------:R-:W-:Y:S01]  /*b640*/  @!P2 IMAD.MOV R108, RZ, RZ, -R108 ;  /* 0x000000ffff6ca224 */ /* 0x000fe200078e0a6c */
[----:B------:R-:W-:-:S02]  /*b650*/  ISETP.GT.U32.AND P2, PT, R3, R120, PT ;  /* 0x000000780300720c */ /* 0x000fc40003f44070 */
[----:B--2---:R-:W-:Y:S02]  /*b660*/  ISETP.GE.AND P1, PT, R242, RZ, PT ;  /* 0x000000fff200720c */ /* 0x004fe40003f26270 */
[----:B---3--:R-:W-:Y:S02]  /*b670*/  ISETP.GE.AND P6, PT, R0, RZ, PT ;  /* 0x000000ff0000720c */ /* 0x008fe40003fc6270 */
[----:B------:R-:W-:Y:S01]  /*b680*/  ISETP.GE.AND P5, PT, R226, RZ, PT ;  /* 0x000000ffe200720c */ /* 0x000fe20003fa6270 */
[----:B------:R-:W2:Y:S01]  /*b690*/  LDL R0, [R1+0x1f40] ;  /* 0x001f400001007983 */ /* 0x000ea20000100800 */
[----:B------:R-:W-:-:S03]  /*b6a0*/  ISETP.GE.AND P0, PT, R248, RZ, PT ;  /* 0x000000fff800720c */ /* 0x000fc60003f06270 */
[----:B------:R-:W3:Y:S04]  /*b6b0*/  LDL R226, [R1+0x1ed8] ;  /* 0x001ed80001e27983 */ /* 0x000ee80000100800 */
[----:B------:R-:W-:Y:S02]  /*b6c0*/  @!P1 IADD3 R110, -R110, RZ, RZ ;  /* 0x000000ff6e6e9210 */ /* 0x000fe40007ffe1ff */
[C---:B------:R-:W-:Y:S01]  /*b6d0*/  ISETP.GT.U32.AND P1, PT, R3.reuse, R122, PT ;  /* 0x0000007a0300720c */ /* 0x040fe20003f24070 */
[----:B------:R-:W-:Y:S01]  /*b6e0*/  @!P6 IMAD.MOV R117, RZ, RZ, -R117 ;  /* 0x000000ffff75e224 */ /* 0x000fe200078e0a75 */
[C---:B------:R-:W-:Y:S01]  /*b6f0*/  ISETP.GT.U32.AND P6, PT, R3.reuse, R124, PT ;  /* 0x0000007c0300720c */ /* 0x040fe20003fc4070 */
[----:B------:R-:W2:Y:S01]  /*b700*/  LDL R248, [R1+0x1f04] ;  /* 0x001f040001f87983 */ /* 0x000ea20000100800 */
[----:B------:R-:W-:Y:S01]  /*b710*/  @!P5 IMAD.MOV R112, RZ, RZ, -R112 ;  /* 0x000000ffff70d224 */ /* 0x000fe200078e0a70 */
[C---:B------:R-:W-:Y:S01]  /*b720*/  ISETP.GT.U32.AND P5, PT, R3.reuse, R128, PT ;  /* 0x000000800300720c */ /* 0x040fe20003fa4070 */
[----:B------:R-:W-:Y:S01]  /*b730*/  @!P0 IMAD.MOV R114, RZ, RZ, -R114 ;  /* 0x000000ffff728224 */ /* 0x000fe200078e0a72 */
[----:B------:R-:W-:-:S02]  /*b740*/  ISETP.GT.U32.AND P0, PT, R3, R126, PT ;  /* 0x0000007e0300720c */ /* 0x000fc40003f04070 */
[----:B------:R-:W-:Y:S01]  /*b750*/  IADD3 R242, R210, 0xfc, RZ ;  /* 0x000000fcd2f27810 */ /* 0x000fe20007ffe0ff */
[--C-:B------:R-:W-:Y:S01]  /*b760*/  @!P2 IMAD.IADD R120, R120, 0x1, -R3.reuse ;  /* 0x000000017878a824 */ /* 0x100fe200078e0a03 */
[----:B------:R-:W-:Y:S02]  /*b770*/  @!P3 IADD3 R21, R21, -R3, RZ ;  /* 0x800000031515b210 */ /* 0x000fe40007ffe0ff */
[--C-:B------:R-:W-:Y:S01]  /*b780*/  @!P1 IMAD.IADD R122, R122, 0x1, -R3.reuse ;  /* 0x000000017a7a9824 */ /* 0x100fe200078e0a03 */
[C---:B------:R-:W-:Y:S01]  /*b790*/  ISETP.GT.U32.AND P3, PT, R3.reuse, R142, PT ;  /* 0x0000008e0300720c */ /* 0x040fe20003f64070 */
[--C-:B------:R-:W-:Y:S01]  /*b7a0*/  @!P6 IMAD.IADD R124, R124, 0x1, -R3.reuse ;  /* 0x000000017c7ce824 */ /* 0x100fe200078e0a03 */
[C---:B------:R-:W-:Y:S02]  /*b7b0*/  ISETP.GT.U32.AND P2, PT, R3.reuse, R134, PT ;  /* 0x000000860300720c */ /* 0x040fe40003f44070 */
[----:B------:R-:W-:Y:S01]  /*b7c0*/  @!P5 IMAD.IADD R128, R128, 0x1, -R3 ;  /* 0x000000018080d824 */ /* 0x000fe200078e0a03 */
[----:B------:R-:W-:-:S02]  /*b7d0*/  ISETP.GT.U32.AND P1, PT, R3, R136, PT ;  /* 0x000000880300720c */ /* 0x000fc40003f24070 */
[C---:B------:R-:W-:Y:S02]  /*b7e0*/  ISETP.GT.U32.AND P6, PT, R3.reuse, R138, PT ;  /* 0x0000008a0300720c */ /* 0x040fe40003fc4070 */
[----:B------:R-:W-:Y:S02]  /*b7f0*/  @!P0 IADD3 R126, R126, -R3, RZ ;  /* 0x800000037e7e8210 */ /* 0x000fe40007ffe0ff */
[----:B------:R-:W-:Y:S02]  /*b800*/  ISETP.GT.U32.AND P0, PT, R3, R140, PT ;  /* 0x0000008c0300720c */ /* 0x000fe40003f04070 */
[----:B----4-:R-:W-:Y:S02]  /*b810*/  ISETP.GE.AND P4, PT, R249, RZ, PT ;  /* 0x000000fff900720c */ /* 0x010fe40003f86270 */
[----:B------:R-:W4:Y:S04]  /*b820*/  LDL R249, [R1+0x1f24] ;  /* 0x001f240001f97983 */ /* 0x000f280000100800 */
[----:B------:R-:W-:Y:S07]  /*b830*/  STL [R1+0x1c10], R242 ;  /* 0x001c10f201007387 */ /* 0x000fee0000100800 */
[----:B------:R-:W-:Y:S01]  /*b840*/  @!P4 IMAD.MOV R116, RZ, RZ, -R116 ;  /* 0x000000ffff74c224 */ /* 0x000fe200078e0a74 */
[----:B------:R-:W-:-:S02]  /*b850*/  ISETP.GT.U32.AND P4, PT, R3, R132, PT ;  /* 0x000000840300720c */ /* 0x000fc40003f84070 */
[----:B------:R-:W2:Y:S02]  /*b860*/  LDL R3, [R1+0x1f2c] ;  /* 0x001f2c0001037983 */ /* 0x000ea40000100800 */
[----:B--2---:R-:W-:Y:S02]  /*b870*/  ISETP.GE.AND P5, PT, R3, RZ, PT ;  /* 0x000000ff0300720c */ /* 0x004fe40003fa6270 */
[----:B------:R-:W-:-:S04]  /*b880*/  IABS R3, c[0x0][0x17c] ;  /* 0x00005f0000037a13 */ /* 0x000fc80000000000 */
[----:B------:R-:W-:-:S03]  /*b890*/  @!P2 IADD3 R134, R134, -R3, RZ ;  /* 0x800000038686a210 */ /* 0x000fc60007ffe0ff */
[--C-:B------:R-:W-:Y:S01]  /*b8a0*/  @!P4 IMAD.IADD R132, R132, 0x1, -R3.reuse ;  /* 0x000000018484c824 */ /* 0x100fe200078e0a03 */
[----:B------:R-:W-:Y:S01]  /*b8b0*/  ISETP.GE.AND P4, PT, R0, RZ, PT ;  /* 0x000000ff0000720c */ /* 0x000fe20003f86270 */
[--C-:B------:R-:W-:Y:S01]  /*b8c0*/  @!P3 IMAD.IADD R142, R142, 0x1, -R3.reuse ;  /* 0x000000018e8eb824 */ /* 0x100fe200078e0a03 */
[----:B------:R-:W-:Y:S01]  /*b8d0*/  ISETP.GE.AND P3, PT, R223, RZ, PT ;  /* 0x000000ffdf00720c */ /* 0x000fe20003f66270 */
[--C-:B------:R-:W-:Y:S01]  /*b8e0*/  @!P1 IMAD.IADD R136, R136, 0x1, -R3.reuse ;  /* 0x0000000188889824 */ /* 0x100fe200078e0a03 */
[----:B------:R-:W-:Y:S01]  /*b8f0*/  ISETP.GE.AND P1, PT, R248, RZ, PT ;  /* 0x000000fff800720c */ /* 0x000fe20003f26270 */
[--C-:B------:R-:W-:Y:S01]  /*b900*/  @!P6 IMAD.IADD R138, R138, 0x1, -R3.reuse ;  /* 0x000000018a8ae824 */ /* 0x100fe200078e0a03 */
[----:B---3--:R-:W-:Y:S01]  /*b910*/  ISETP.GE.AND P2, PT, R226, RZ, PT ;  /* 0x000000ffe200720c */ /* 0x008fe20003f46270 */
[----:B------:R-:W-:Y:S01]  /*b920*/  @!P0 IMAD.IADD R140, R140, 0x1, -R3 ;  /* 0x000000018c8c8824 */ /* 0x000fe200078e0a03 */
[----:B------:R-:W-:Y:S01]  /*b930*/  @!P5 IADD3 R21, -R21, RZ, RZ ;  /* 0x000000ff1515d210 */ /* 0x000fe20007ffe1ff */
[----:B------:R-:W2:Y:S01]  /*b940*/  LDL R0, [R1+0x1f3c] ;  /* 0x001f3c0001007983 */ /* 0x000ea20000100800 */
[----:B----4-:R-:W-:-:S02]  /*b950*/  ISETP.GE.AND P6, PT, R249, RZ, PT ;  /* 0x000000fff900720c */ /* 0x010fc40003fc6270 */
[C---:B------:R-:W-:Y:S01]  /*b960*/  ISETP.GT.U32.AND P5, PT, R3.reuse, R136, PT ;  /* 0x000000880300720c */ /* 0x040fe20003fa4070 */
[----:B------:R-:W-:Y:S01]  /*b970*/  @!P4 IMAD.MOV R120, RZ, RZ, -R120 ;  /* 0x000000ffff78c224 */ /* 0x000fe200078e0a78 */
[C---:B------:R-:W-:Y:S01]  /*b980*/  ISETP.GT.U32.AND P4, PT, R3.reuse, R142, PT ;  /* 0x0000008e0300720c */ /* 0x040fe20003f84070 */
[----:B------:R-:W-:Y:S01]  /*b990*/  @!P3 IMAD.MOV R122, RZ, RZ, -R122 ;  /* 0x000000ffff7ab224 */ /* 0x000fe200078e0a7a */
[C---:B------:R-:W-:Y:S01]  /*b9a0*/  ISETP.GT.U32.AND P3, PT, R3.reuse, R134, PT ;  /* 0x000000860300720c */ /* 0x040fe20003f64070 */
[----:B------:R-:W3:Y:S01]  /*b9b0*/  LDL R223, [R1+0x1ed4] ;  /* 0x001ed40001df7983 */ /* 0x000ee20000100800 */
[----:B------:R-:W-:Y:S01]  /*b9c0*/  @!P1 IADD3 R126, -R126, RZ, RZ ;  /* 0x000000ff7e7e9210 */ /* 0x000fe20007ffe1ff */
[----:B------:R-:W-:Y:S01]  /*b9d0*/  @!P2 IMAD.MOV R124, RZ, RZ, -R124 ;  /* 0x000000ffff7ca224 */ /* 0x000fe200078e0a7c */
[C---:B------:R-:W-:Y:S01]  /*b9e0*/  ISETP.GT.U32.AND P1, PT, R3.reuse, R138, PT ;  /* 0x0000008a0300720c */ /* 0x040fe20003f24070 */
[----:B------:R-:W4:Y:S01]  /*b9f0*/  LDL R226, [R1+0x1f00] ;  /* 0x001f000001e27983 */ /* 0x000f220000100800 */
[----:B------:R-:W-:-:S02]  /*ba00*/  ISETP.GT.U32.AND P0, PT, R3, R132, PT ;  /* 0x000000840300720c */ /* 0x000fc40003f04070 */
[C---:B------:R-:W-:Y:S01]  /*ba10*/  ISETP.GT.U32.AND P2, PT, R3.reuse, R140, PT ;  /* 0x0000008c0300720c */ /* 0x040fe20003f44070 */
[----:B------:R-:W-:Y:S01]  /*ba20*/  @!P6 IMAD.MOV R128, RZ, RZ, -R128 ;  /* 0x000000ffff80e224 */ /* 0x000fe200078e0a80 */
[C---:B------:R-:W-:Y:S01]  /*ba30*/  ISETP.GT.U32.AND P6, PT, R3.reuse, R135, PT ;  /* 0x000000870300720c */ /* 0x040fe20003fc4070 */
[--C-:B------:R-:W-:Y:S01]  /*ba40*/  @!P4 IMAD.IADD R142, R142, 0x1, -R3.reuse ;  /* 0x000000018e8ec824 */ /* 0x100fe200078e0a03 */
[C---:B------:R-:W-:Y:S01]  /*ba50*/  ISETP.GT.U32.AND P4, PT, R3.reuse, R144, PT ;  /* 0x000000900300720c */ /* 0x040fe20003f84070 */
[--C-:B------:R-:W-:Y:S01]  /*ba60*/  @!P5 IMAD.IADD R136, R136, 0x1, -R3.reuse ;  /* 0x000000018888d824 */ /* 0x100fe200078e0a03 */
[----:B------:R-:W-:Y:S01]  /*ba70*/  @!P3 IADD3 R134, R134, -R3, RZ ;  /* 0x800000038686b210 */ /* 0x000fe20007ffe0ff */
[----:B------:R-:W3:Y:S01]  /*ba80*/  LDL R248, [R1+0x1f20] ;  /* 0x001f200001f87983 */ /* 0x000ee20000100800 */
[C---:B------:R-:W-:Y:S01]  /*ba90*/  ISETP.GT.U32.AND P3, PT, R3.reuse, R146, PT ;  /* 0x000000920300720c */ /* 0x040fe20003f64070 */
[--C-:B------:R-:W-:Y:S01]  /*baa0*/  @!P1 IMAD.IADD R138, R138, 0x1, -R3.reuse ;  /* 0x000000018a8a9824 */ /* 0x100fe200078e0a03 */
[C---:B------:R-:W-:Y:S01]  /*bab0*/  ISETP.GT.U32.AND P5, PT, R3.reuse, R148, PT ;  /* 0x000000940300720c */ /* 0x040fe20003fa4070 */
[--C-:B------:R-:W-:Y:S01]  /*bac0*/  @!P0 IMAD.IADD R132, R132, 0x1, -R3.reuse ;  /* 0x0000000184848824 */ /* 0x100fe200078e0a03 */
[----:B------:R-:W-:Y:S01]  /*bad0*/  ISETP.GT.U32.AND P1, PT, R3, R150, PT ;  /* 0x000000960300720c */ /* 0x000fe20003f24070 */
[----:B------:R-:W-:Y:S01]  /*bae0*/  @!P2 IMAD.IADD R140, R140, 0x1, -R3 ;  /* 0x000000018c8ca824 */ /* 0x000fe200078e0a03 */
[----:B------:R-:W3:Y:S04]  /*baf0*/  LDL R249, [R1+0x1f38] ;  /* 0x001f380001f97983 */ /* 0x000ee80000100800 */
[----:B------:R-:W3:Y:S01]  /*bb00*/  LDL R3, [R1+0x1e9c] ;  /* 0x001e9c0001037983 */ /* 0x000ee20000100800 */
[----:B--2---:R-:W-:-:S02]  /*bb10*/  ISETP.GE.AND P0, PT, R0, RZ, PT ;  /* 0x000000ff0000720c */ /* 0x004fc40003f06270 */
[----:B------:R-:W-:Y:S02]  /*bb20*/  IABS R0, R242 ;  /* 0x000000f200007213 */ /* 0x000fe40000000000 */
[----:B---3--:R-:W-:Y:S02]  /*bb30*/  ISETP.GE.AND P2, PT, R3, RZ, PT ;  /* 0x000000ff0300720c */ /* 0x008fe40003f46270 */
[----:B------:R-:W-:-:S04]  /*bb40*/  IABS R3, c[0x0][0x17c] ;  /* 0x00005f0000037a13 */ /* 0x000fc80000000000 */
[-C--:B------:R-:W-:Y:S02]  /*bb50*/  @!P6 IADD3 R135, R135, -R3.reuse, RZ ;  /* 0x800000038787e210 */ /* 0x080fe40007ffe0ff */
[----:B------:R-:W-:Y:S01]  /*bb60*/  ISETP.GT.U32.AND P6, PT, R3, R152, PT ;  /* 0x000000980300720c */ /* 0x000fe20003fc4070 */
[--C-:B------:R-:W-:Y:S01]  /*bb70*/  @!P4 IMAD.IADD R144, R144, 0x1, -R3.reuse ;  /* 0x000000019090c824 */ /* 0x100fe200078e0a03 */
[----:B------:R-:W-:Y:S01]  /*bb80*/  ISETP.GE.AND P4, PT, R223, RZ, PT ;  /* 0x000000ffdf00720c */ /* 0x000fe20003f86270 */
[--C-:B------:R-:W-:Y:S01]  /*bb90*/  @!P3 IMAD.IADD R146, R146, 0x1, -R3.reuse ;  /* 0x000000019292b824 */ /* 0x100fe200078e0a03 */
[----:B----4-:R-:W-:Y:S01]  /*bba0*/  ISETP.GE.AND P3, PT, R226, RZ, PT ;  /* 0x000000ffe200720c */ /* 0x010fe20003f66270 */
[--C-:B------:R-:W-:Y:S01]  /*bbb0*/  @!P5 IMAD.IADD R148, R148, 0x1, -R3.reuse ;  /* 0x000000019494d824 */ /* 0x100fe200078e0a03 */
[----:B------:R-:W-:Y:S02]  /*bbc0*/  ISETP.GE.AND P5, PT, R248, RZ, PT ;  /* 0x000000fff800720c */ /* 0x000fe40003fa6270 */
[----:B------:R-:W-:Y:S01]  /*bbd0*/  @!P1 IADD3 R150, R150, -R3, RZ ;  /* 0x8000000396969210 */ /* 0x000fe20007ffe0ff */
[----:B------:R-:W-:Y:S01]  /*bbe0*/  @!P0 IMAD.MOV R132, RZ, RZ, -R132 ;  /* 0x000000ffff848224 */ /* 0x000fe200078e0a84 */
[----:B------:R-:W-:Y:S01]  /*bbf0*/  @!P2 IADD3 R142, -R142, RZ, RZ ;  /* 0x000000ff8e8ea210 */ /* 0x000fe20007ffe1ff */
[----:B------:R-:W2:Y:S02]  /*bc00*/  LDL R223, [R1+0x1f18] ;  /* 0x001f180001df7983 */ /* 0x000ea40000100800 */
[----:B------:R-:W-:Y:S01]  /*bc10*/  @!P6 IMAD.IADD R152, R152, 0x1, -R3 ;  /* 0x000000019898e824 */ /* 0x000fe200078e0a03 */
[----:B------:R-:W-:Y:S01]  /*bc20*/  ISETP.GE.AND P1, PT, R249, RZ, PT ;  /* 0x000000fff900720c */ /* 0x000fe20003f26270 */
[----:B------:R-:W-:Y:S01]  /*bc30*/  @!P4 IMAD.MOV R134, RZ, RZ, -R134 ;  /* 0x000000ffff86c224 */ /* 0x000fe200078e0a86 */
[C---:B------:R-:W-:Y:S01]  /*bc40*/  ISETP.GT.U32.AND P0, PT, R3.reuse, R135, PT ;  /* 0x000000870300720c */ /* 0x040fe20003f04070 */
[----:B------:R-:W-:Y:S01]  /*bc50*/  @!P3 IMAD.MOV R136, RZ, RZ, -R136 ;  /* 0x000000ffff88b224 */ /* 0x000fe200078e0a88 */
[C---:B------:R-:W-:Y:S01]  /*bc60*/  ISETP.GT.U32.AND P2, PT, R3.reuse, R144, PT ;  /* 0x000000900300720c */ /* 0x040fe20003f44070 */
[----:B------:R-:W-:Y:S01]  /*bc70*/  @!P5 IMAD.MOV R138, RZ, RZ, -R138 ;  /* 0x000000ffff8ad224 */ /* 0x000fe200078e0a8a */
[C---:B------:R-:W-:Y:S01]  /*bc80*/  ISETP.GT.U32.AND P4, PT, R3.reuse, R146, PT ;  /* 0x000000920300720c */ /* 0x040fe20003f84070 */
[----:B------:R-:W-:Y:S01]  /*bc90*/  IMAD.HI.U32 R226, R214, R0, RZ ;  /* 0x00000000d6e27227 */ /* 0x000fe200078e00ff */
[C---:B------:R-:W-:Y:S01]  /*bca0*/  ISETP.GT.U32.AND P3, PT, R3.reuse, R148, PT ;  /* 0x000000940300720c */ /* 0x040fe20003f64070 */
[----:B------:R-:W3:Y:S01]  /*bcb0*/  LDL R248, [R1+0x1ef8] ;  /* 0x001ef80001f87983 */ /* 0x000ee20000100800 */
[----:B------:R-:W-:-:S02]  /*bcc0*/  ISETP.GT.U32.AND P5, PT, R3, R150, PT ;  /* 0x000000960300720c */ /* 0x000fc40003fa4070 */
[----:B------:R-:W-:Y:S01]  /*bcd0*/  ISETP.GT.U32.AND P6, PT, R3, R152, PT ;  /* 0x000000980300720c */ /* 0x000fe20003fc4070 */
[----:B------:R-:W-:Y:S01]  /*bce0*/  IMAD.MOV R226, RZ, RZ, -R226 ;  /* 0x000000ffffe27224 */ /* 0x000fe200078e0ae2 */
[----:B------:R-:W-:Y:S01]  /*bcf0*/  @!P1 IADD3 R140, -R140, RZ, RZ ;  /* 0x000000ff8c8c9210 */ /* 0x000fe20007ffe1ff */
[--C-:B------:R-:W-:Y:S01]  /*bd00*/  @!P0 IMAD.IADD R135, R135, 0x1, -R3.reuse ;  /* 0x0000000187878824 */ /* 0x100fe200078e0a03 */
[C---:B------:R-:W-:Y:S01]  /*bd10*/  ISETP.GT.U32.AND P1, PT, R3.reuse, R22, PT ;  /* 0x000000160300720c */ /* 0x040fe20003f24070 */
[--C-:B------:R-:W-:Y:S01]  /*bd20*/  @!P2 IMAD.IADD R144, R144, 0x1, -R3.reuse ;  /* 0x000000019090a824 */ /* 0x100fe200078e0a03 */
[C---:B------:R-:W-:Y:S01]  /*bd30*/  ISETP.GT.U32.AND P0, PT, R3.reuse, R156, PT ;  /* 0x0000009c0300720c */ /* 0x040fe20003f04070 */
[--C-:B------:R-:W-:Y:S01]  /*bd40*/  @!P4 IMAD.IADD R146, R146, 0x1, -R3.reuse ;  /* 0x000000019292c824 */ /* 0x100fe200078e0a03 */
[C---:B------:R-:W-:Y:S01]  /*bd50*/  ISETP.GT.U32.AND P2, PT, R3.reuse, R158, PT ;  /* 0x0000009e0300720c */ /* 0x040fe20003f44070 */
[C---:B------:R-:W-:Y:S01]  /*bd60*/  IMAD R226, R3.reuse, R226, R0 ;  /* 0x000000e203e27224 */ /* 0x040fe200078e0200 */
[----:B------:R-:W-:Y:S01]  /*bd70*/  @!P3 IADD3 R148, R148, -R3, RZ ;  /* 0x800000039494b210 */ /* 0x000fe20007ffe0ff */
[--C-:B------:R-:W-:Y:S01]  /*bd80*/  @!P5 IMAD.IADD R150, R150, 0x1, -R3.reuse ;  /* 0x000000019696d824 */ /* 0x100fe200078e0a03 */
[C---:B------:R-:W-:Y:S01]  /*bd90*/  ISETP.GT.U32.AND P4, PT, R3.reuse, R160, PT ;  /* 0x000000a00300720c */ /* 0x040fe20003f84070 */
[----:B------:R-:W-:Y:S01]  /*bda0*/  @!P6 IMAD.IADD R152, R152, 0x1, -R3 ;  /* 0x000000019898e824 */ /* 0x000fe200078e0a03 */
[C---:B------:R-:W-:Y:S01]  /*bdb0*/  ISETP.GT.U32.AND P3, PT, R3.reuse, R162, PT ;  /* 0x000000a20300720c */ /* 0x040fe20003f64070 */
[----:B------:R-:W4:Y:S01]  /*bdc0*/  LDL R0, [R1+0x1efc] ;  /* 0x001efc0001007983 */ /* 0x000f220000100800 */
[----:B------:R-:W-:-:S03]  /*bdd0*/  ISETP.GT.U32.AND P5, PT, R3, R164, PT ;  /* 0x000000a40300720c */ /* 0x000fc60003fa4070 */
[----:B------:R-:W2:Y:S04]  /*bde0*/  LDL R3, [R1+0x1e98] ;  /* 0x001e980001037983 */ /* 0x000ea80000100800 */
[----:B------:R-:W3:Y:S01]  /*bdf0*/  LDL R249, [R1+0x1e44] ;  /* 0x001e440001f97983 */ /* 0x000ee20000100800 */
[----:B--2---:R-:W-:Y:S02]  /*be00*/  ISETP.GE.AND P6, PT, R3, RZ, PT ;  /* 0x000000ff0300720c */ /* 0x004fe40003fc6270 */
[----:B------:R-:W-:-:S05]  /*be10*/  IABS R3, c[0x0][0x17c] ;  /* 0x00005f0000037a13 */ /* 0x000fca0000000000 */
[----:B------:R-:W-:Y:S02]  /*be20*/  @!P1 IMAD.IADD R22, R22, 0x1, -R3 ;  /* 0x0000000116169824 */ /* 0x000fe400078e0a03 */
[----:B------:R-:W2:Y:S04]  /*be30*/  LDL R3, [R1+0x1ed0] ;  /* 0x001ed00001037983 */ /* 0x000ea80000100800 */
[----:B------:R-:W-:Y:S01]  /*be40*/  @!P6 IMAD.MOV R135, RZ, RZ, -R135 ;  /* 0x000000ffff87e224 */ /* 0x000fe200078e0a87 */
[----:B--2---:R-:W-:Y:S02]  /*be50*/  ISETP.GE.AND P1, PT, R3, RZ, PT ;  /* 0x000000ff0300720c */ /* 0x004fe40003f26270 */
[----:B------:R-:W-:-:S04]  /*be60*/  IABS R3, c[0x0][0x17c] ;  /* 0x00005f0000037a13 */ /* 0x000fc80000000000 */
[-C--:B------:R-:W-:Y:S01]  /*be70*/  @!P0 IADD3 R156, R156, -R3.reuse, RZ ;  /* 0x800000039c9c8210 */ /* 0x080fe20007ffe0ff */
[--C-:B------:R-:W-:Y:S01]  /*be80*/  @!P2 IMAD.IADD R158, R158, 0x1, -R3.reuse ;  /* 0x000000019e9ea824 */ /* 0x100fe200078e0a03 */
[----:B----4-:R-:W-:Y:S01]  /*be90*/  ISETP.GE.AND P0, PT, R0, RZ, PT ;  /* 0x000000ff0000720c */ /* 0x010fe20003f06270 */
[--C-:B------:R-:W-:Y:S01]  /*bea0*/  @!P4 IMAD.IADD R160, R160, 0x1, -R3.reuse ;  /* 0x00000001a0a0c824 */ /* 0x100fe200078e0a03 */
[----:B------:R-:W-:Y:S01]  /*beb0*/  ISETP.GE.AND P2, PT, R223, RZ, PT ;  /* 0x000000ffdf00720c */ /* 0x000fe20003f46270 */
[----:B------:R-:W-:Y:S01]  /*bec0*/  @!P3 IMAD.IADD R162, R162, 0x1, -R3 ;  /* 0x00000001a2a2b824 */ /* 0x000fe200078e0a03 */
[----:B---3--:R-:W-:Y:S01]  /*bed0*/  ISETP.GE.AND P4, PT, R248, RZ, PT ;  /* 0x000000fff800720c */ /* 0x008fe20003f86270 */
[----:B------:R-:W-:Y:S01]  /*bee0*/  @!P1 IMAD.MOV R144, RZ, RZ, -R144 ;  /* 0x000000ffff909224 */ /* 0x000fe200078e0a90 */
[----:B------:R-:W-:Y:S01]  /*bef0*/  @!P5 IADD3 R164, R164, -R3, RZ ;  /* 0x80000003a4a4d210 */ /* 0x000fe20007ffe0ff */
[----:B------:R-:W2:Y:S01]  /*bf00*/  LDL R0, [R1+0x1e1c] ;  /* 0x001e1c0001007983 */ /* 0x000ea20000100800 */
[----:B------:R-:W-:-:S02]  /*bf10*/  ISETP.GE.AND P3, PT, R249, RZ, PT ;  /* 0x000000fff900720c */ /* 0x000fc40003f66270 */
[C---:B------:R-:W-:Y:S01]  /*bf20*/  ISETP.GT.U32.AND P5, PT, R3.reuse, R22, PT ;  /* 0x000000160300720c */ /* 0x040fe20003fa4070 */
[----:B------:R-:W3:Y:S01]  /*bf30*/  LDL R248, [R1+0x1dfc] ;  /* 0x001dfc0001f87983 */ /* 0x000ee20000100800 */
[C---:B------:R-:W-:Y:S01]  /*bf40*/  ISETP.GT.U32.AND P1, PT, R3.reuse, R156, PT ;  /* 0x0000009c0300720c */ /* 0x040fe20003f24070 */
[----:B------:R-:W-:Y:S01]  /*bf50*/  @!P0 IMAD.MOV R146, RZ, RZ, -R146 ;  /* 0x000000ffff928224 */ /* 0x000fe200078e0a92 */
[C---:B------:R-:W-:Y:S01]  /*bf60*/  ISETP.GT.U32.AND P0, PT, R3.reuse, R158, PT ;  /* 0x0000009e0300720c */ /* 0x040fe20003f04070 */
[----:B------:R-:W4:Y:S01]  /*bf70*/  LDL R249, [R1+0x1df8] ;  /* 0x001df80001f97983 */ /* 0x000f220000100800 */
[----:B------:R-:W-:Y:S01]  /*bf80*/  @!P2 IADD3 R148, -R148, RZ, RZ ;  /* 0x000000ff9494a210 */ /* 0x000fe20007ffe1ff */
[----:B------:R-:W-:Y:S01]  /*bf90*/  @!P4 IMAD.MOV R150, RZ, RZ, -R150 ;  /* 0x000000ffff96c224 */ /* 0x000fe200078e0a96 */
[C---:B------:R-:W-:Y:S02]  /*bfa0*/  ISETP.GT.U32.AND P2, PT, R3.reuse, R160, PT ;  /* 0x000000a00300720c */ /* 0x040fe40003f44070 */
[----:B------:R-:W-:-:S02]  /*bfb0*/  ISETP.GT.U32.AND P4, PT, R3, R162, PT ;  /* 0x000000a20300720c */ /* 0x000fc40003f84070 */
[C---:B------:R-:W-:Y:S02]  /*bfc0*/  ISETP.GT.U32.AND P6, PT, R3.reuse, R164, PT ;  /* 0x000000a40300720c */ /* 0x040fe40003fc4070 */
[----:B------:R-:W-:Y:S01]  /*bfd0*/  IADD3 R223, R210, 0xfd, RZ ;  /* 0x000000fdd2df7810 */ /* 0x000fe20007ffe0ff */
[----:B------:R1:W-:Y:S01]  /*bfe0*/  STL [R1+0x1fa8], R146 ;  /* 0x001fa89201007387 */ /* 0x0003e20000100800 */
[----:B------:R-:W-:Y:S01]  /*bff0*/  @!P3 IMAD.MOV R152, RZ, RZ, -R152 ;  /* 0x000000ffff98b224 */ /* 0x000fe200078e0a98 */
[----:B------:R-:W-:Y:S01]  /*c000*/  @!P1 IADD3 R156, R156, -R3, RZ ;  /* 0x800000039c9c9210 */ /* 0x000fe20007ffe0ff */
[--C-:B------:R-:W-:Y:S01]  /*c010*/  @!P5 IMAD.IADD R22, R22, 0x1, -R3.reuse ;  /* 0x000000011616d824 */ /* 0x100fe200078e0a03 */
[C---:B------:R-:W-:Y:S01]  /*c020*/  ISETP.GT.U32.AND P3, PT, R3.reuse, R168, PT ;  /* 0x000000a80300720c */ /* 0x040fe20003f64070 */
[--C-:B------:R-:W-:Y:S01]  /*c030*/  @!P0 IMAD.IADD R158, R158, 0x1, -R3.reuse ;  /* 0x000000019e9e8824 */ /* 0x100fe200078e0a03 */
[C---:B------:R-:W-:Y:S01]  /*c040*/  ISETP.GT.U32.AND P5, PT, R3.reuse, R178, PT ;  /* 0x000000b20300720c */ /* 0x040fe20003fa4070 */
[--C-:B------:R-:W-:Y:S01]  /*c050*/  @!P2 IMAD.IADD R160, R160, 0x1, -R3.reuse ;  /* 0x00000001a0a0a824 */ /* 0x100fe200078e0a03 */
[C---:B------:R-:W-:Y:S01]  /*c060*/  ISETP.GT.U32.AND P1, PT, R3.reuse, R170, PT ;  /* 0x000000aa0300720c */ /* 0x040fe20003f24070 */
[----:B------:R-:W-:Y:S01]  /*c070*/  @!P4 IMAD.IADD R162, R162, 0x1, -R3 ;  /* 0x00000001a2a2c824 */ /* 0x000fe200078e0a03 */
[----:B-1----:R-:W2:Y:S01]  /*c080*/  LDL R146, [R1+0x1e10] ;  /* 0x001e100001927983 */ /* 0x002ea20000100800 */
[----:B------:R-:W-:-:S02]  /*c090*/  ISETP.GT.U32.AND P0, PT, R3, R172, PT ;  /* 0x000000ac0300720c */ /* 0x000fc40003f04070 */
[C---:B------:R-:W-:Y:S01]  /*c0a0*/  ISETP.GT.U32.AND P2, PT, R3.reuse, R174, PT ;  /* 0x000000ae0300720c */ /* 0x040fe20003f44070 */
[----:B------:R-:W-:Y:S01]  /*c0b0*/  STL [R1+0x1bf8], R223 ;  /* 0x001bf8df01007387 */ /* 0x000fe20000100800 */
[----:B------:R-:W-:Y:S02]  /*c0c0*/  ISETP.GT.U32.AND P4, PT, R3, R176, PT ;  /* 0x000000b00300720c */ /* 0x000fe40003f84070 */
[----:B------:R-:W-:Y:S02]  /*c0d0*/  @!P6 IADD3 R164, R164, -R3, RZ ;  /* 0x80000003a4a4e210 */ /* 0x000fe40007ffe0ff */
[----:B------:R-:W2:Y:S02]  /*c0e0*/  LDL R3, [R1+0x1e2c] ;  /* 0x001e2c0001037983 */ /* 0x000ea40000100800 */
[----:B--2---:R-:W-:Y:S02]  /*c0f0*/  ISETP.GE.AND P6, PT, R3, RZ, PT ;  /* 0x000000ff0300720c */ /* 0x004fe40003fc6270 */
[----:B------:R-:W-:-:S05]  /*c100*/  IABS R3, c[0x0][0x17c] ;  /* 0x00005f0000037a13 */ /* 0x000fca0000000000 */
[----:B------:R-:W-:Y:S02]  /*c110*/  @!P3 IMAD.IADD R168, R168, 0x1, -R3 ;  /* 0x00000001a8a8b824 */ /* 0x000fe400078e0a03 */
[----:B------:R-:W2:Y:S04]  /*c120*/  LDL R3, [R1+0x1e28] ;  /* 0x001e280001037983 */ /* 0x000ea80000100800 */
[----:B------:R-:W-:Y:S01]  /*c130*/  @!P6 IMAD.MOV R22, RZ, RZ, -R22 ;  /* 0x000000ffff16e224 */ /* 0x000fe200078e0a16 */
[----:B--2---:R-:W-:Y:S02]  /*c140*/  ISETP.GE.AND P3, PT, R3, RZ, PT ;  /* 0x000000ff0300720c */ /* 0x004fe40003f66270 */
[----:B------:R-:W-:-:S04]  /*c150*/  IABS R3, c[0x0][0x17c] ;  /* 0x00005f0000037a13 */ /* 0x000fc80000000000 */
[----:B------:R-:W-:Y:S01]  /*c160*/  @!P0 IADD3 R172, R172, -R3, RZ ;  /* 0x80000003acac8210 */ /* 0x000fe20007ffe0ff */
[--C-:B------:R-:W-:Y:S01]  /*c170*/  @!P5 IMAD.IADD R178, R178, 0x1, -R3.reuse ;  /* 0x00000001b2b2d824 */ /* 0x100fe200078e0a03 */
[----:B------:R-:W-:Y:S01]  /*c180*/  ISETP.GE.AND P5, PT, R0, RZ, PT ;  /* 0x000000ff0000720c */ /* 0x000fe20003fa6270 */
[--C-:B------:R-:W-:Y:S01]  /*c190*/  @!P1 IMAD.IADD R170, R170, 0x1, -R3.reuse ;  /* 0x00000001aaaa9824 */ /* 0x100fe200078e0a03 */
[----:B---3--:R-:W-:Y:S01]  /*c1a0*/  ISETP.GE.AND P0, PT, R248, RZ, PT ;  /* 0x000000fff800720c */ /* 0x008fe20003f06270 */
[--C-:B------:R-:W-:Y:S01]  /*c1b0*/  @!P2 IMAD.IADD R174, R174, 0x1, -R3.reuse ;  /* 0x00000001aeaea824 */ /* 0x100fe200078e0a03 */
[----:B------:R-:W-:Y:S01]  /*c1c0*/  ISETP.GE.AND P1, PT, R146, RZ, PT ;  /* 0x000000ff9200720c */ /* 0x000fe20003f26270 */
[----:B------:R-:W-:Y:S01]  /*c1d0*/  @!P4 IMAD.IADD R176, R176, 0x1, -R3 ;  /* 0x00000001b0b0c824 */ /* 0x000fe200078e0a03 */
[----:B------:R-:W-:Y:S01]  /*c1e0*/  @!P3 IADD3 R156, -R156, RZ, RZ ;  /* 0x000000ff9c9cb210 */ /* 0x000fe20007ffe1ff */
[----:B------:R-:W2:Y:S01]  /*c1f0*/  LDL R0, [R1+0x1df4] ;  /* 0x001df40001007983 */ /* 0x000ea20000100800 */
[----:B----4-:R-:W-:-:S02]  /*c200*/  ISETP.GE.AND P2, PT, R249, RZ, PT ;  /* 0x000000fff900720c */ /* 0x010fc40003f46270 */
[C---:B------:R-:W-:Y:S01]  /*c210*/  ISETP.GT.U32.AND P3, PT, R3.reuse, R178, PT ;  /* 0x000000b20300720c */ /* 0x040fe20003f64070 */
[----:B------:R-:W3:Y:S01]  /*c220*/  LDL R146, [R1+0x1dd0] ;  /* 0x001dd00001927983 */ /* 0x000ee20000100800 */
[C---:B------:R-:W-:Y:S01]  /*c230*/  ISETP.GT.U32.AND P6, PT, R3.reuse, R170, PT ;  /* 0x000000aa0300720c */ /* 0x040fe20003fc4070 */
[----:B------:R-:W-:Y:S01]  /*c240*/  @!P5 IMAD.MOV R158, RZ, RZ, -R158 ;  /* 0x000000ffff9ed224 */ /* 0x000fe200078e0a9e */
[C---:B------:R-:W-:Y:S01]  /*c250*/  ISETP.GT.U32.AND P5, PT, R3.reuse, R172, PT ;  /* 0x000000ac0300720c */ /* 0x040fe20003fa4070 */
[----:B------:R-:W-:Y:S01]  /*c260*/  @!P0 IMAD.MOV R162, RZ, RZ, -R162 ;  /* 0x000000ffffa28224 */ /* 0x000fe200078e0aa2 */
[C---:B------:R-:W-:Y:S01]  /*c270*/  ISETP.GT.U32.AND P0, PT, R3.reuse, R174, PT ;  /* 0x000000ae0300720c */ /* 0x040fe20003f04070 */
[----:B------:R-:W-:Y:S01]  /*c280*/  @!P1 IMAD.MOV R160, RZ, RZ, -R160 ;  /* 0x000000ffffa09224 */ /* 0x000fe200078e0aa0 */
[C---:B------:R-:W-:Y:S01]  /*c290*/  ISETP.GT.U32.AND P4, PT, R3.reuse, R168, PT ;  /* 0x000000a80300720c */ /* 0x040fe20003f84070 */
[----:B------:R-:W4:Y:S01]  /*c2a0*/  LDL R248, [R1+0x1dd4] ;  /* 0x001dd40001f87983 */ /* 0x000f220000100800 */
[----:B------:R-:W-:-:S02]  /*c2b0*/  ISETP.GT.U32.AND P1, PT, R3, R176, PT ;  /* 0x000000b00300720c */ /* 0x000fc40003f24070 */
[----:B------:R-:W-:Y:S01]  /*c2c0*/  @!P2 IADD3 R164, -R164, RZ, RZ ;  /* 0x000000ffa4a4a210 */ /* 0x000fe20007ffe1ff */
[--C-:B------:R-:W-:Y:S01]  /*c2d0*/  @!P3 IMAD.IADD R178, R178, 0x1, -R3.reuse ;  /* 0x00000001b2b2b824 */ /* 0x100fe200078e0a03 */
[C---:B------:R-:W-:Y:S01]  /*c2e0*/  ISETP.GT.U32.AND P2, PT, R3.reuse, R95, PT ;  /* 0x0000005f0300720c */ /* 0x040fe20003f44070 */
[--C-:B------:R-:W-:Y:S01]  /*c2f0*/  @!P6 IMAD.IADD R170, R170, 0x1, -R3.reuse ;  /* 0x00000001aaaae824 */ /* 0x100fe200078e0a03 */
[C---:B------:R-:W-:Y:S01]  /*c300*/  ISETP.GT.U32.AND P3, PT, R3.reuse, R180, PT ;  /* 0x000000b40300720c */ /* 0x040fe20003f64070 */
[----:B------:R-:W2:Y:S01]  /*c310*/  LDL R249, [R1+0x1dcc] ;  /* 0x001dcc0001f97983 */ /* 0x000ea20000100800 */
[----:B------:R-:W-:Y:S01]  /*c320*/  @!P5 IADD3 R172, R172, -R3, RZ ;  /* 0x80000003acacd210 */ /* 0x000fe20007ffe0ff */
[--C-:B------:R-:W-:Y:S01]  /*c330*/  @!P0 IMAD.IADD R174, R174, 0x1, -R3.reuse ;  /* 0x00000001aeae8824 */ /* 0x100fe200078e0a03 */
[C---:B------:R-:W-:Y:S01]  /*c340*/  ISETP.GT.U32.AND P6, PT, R3.reuse, R182, PT ;  /* 0x000000b60300720c */ /* 0x040fe20003fc4070 */
[--C-:B------:R-:W-:Y:S01]  /*c350*/  @!P4 IMAD.IADD R168, R168, 0x1, -R3.reuse ;  /* 0x00000001a8a8c824 */ /* 0x100fe200078e0a03 */
[C---:B------:R-:W-:Y:S01]  /*c360*/  ISETP.GT.U32.AND P5, PT, R3.reuse, R184, PT ;  /* 0x000000b80300720c */ /* 0x040fe20003fa4070 */
[----:B------:R-:W-:Y:S01]  /*c370*/  @!P1 IMAD.IADD R176, R176, 0x1, -R3 ;  /* 0x00000001b0b09824 */ /* 0x000fe200078e0a03 */
[----:B------:R-:W-:-:S02]  /*c380*/  ISETP.GT.U32.AND P0, PT, R3, R186, PT ;  /* 0x000000ba0300720c */ /* 0x000fc40003f04070 */
[----:B------:R-:W2:Y:S02]  /*c390*/  LDL R3, [R1+0x1df0] ;  /* 0x001df00001037983 */ /* 0x000ea40000100800 */
[----:B--2---:R-:W-:Y:S02]  /*c3a0*/  ISETP.GE.AND P1, PT, R3, RZ, PT ;  /* 0x000000ff0300720c */ /* 0x004fe40003f26270 */
[----:B------:R-:W-:-:S04]  /*c3b0*/  IABS R3, c[0x0][0x17c] ;  /* 0x00005f0000037a13 */ /* 0x000fc80000000000 */
[----:B------:R-:W-:Y:S01]  /*c3c0*/  @!P3 IADD3 R180, R180, -R3, RZ ;  /* 0x80000003b4b4b210 */ /* 0x000fe20007ffe0ff */
[----:B------:R-:W-:Y:S01]  /*c3d0*/  @!P2 IMAD.IADD R95, R95, 0x1, -R3 ;  /* 0x000000015f5fa824 */ /* 0x000fe200078e0a03 */
[----:B------:R-:W-:Y:S02]  /*c3e0*/  ISETP.GT.U32.AND P2, PT, R3, R188, PT ;  /* 0x000000bc0300720c */ /* 0x000fe40003f44070 */
[----:B------:R-:W2:Y:S01]  /*c3f0*/  LDL R3, [R1+0x1dec] ;  /* 0x001dec0001037983 */ /* 0x000ea20000100800 */
[----:B------:R-:W-:Y:S02]  /*c400*/  ISETP.GE.AND P4, PT, R0, RZ, PT ;  /* 0x000000ff0000720c */ /* 0x000fe40003f86270 */
[----:B------:R-:W-:Y:S01]  /*c410*/  IABS R0, R223 ;  /* 0x000000df00007213 */ /* 0x000fe20000000000 */
[----:B------:R-:W-:-:S10]  /*c420*/  @!P1 IMAD.MOV R178, RZ, RZ, -R178 ;  /* 0x000000ffffb29224 */ /* 0x000fd400078e0ab2 */
[----:B------:R-:W-:Y:S01]  /*c430*/  @!P4 IMAD.MOV R168, RZ, RZ, -R168 ;  /* 0x000000ffffa8c224 */ /* 0x000fe200078e0aa8 */
[----:B--2---:R-:W-:Y:S02]  /*c440*/  ISETP.GE.AND P3, PT, R3, RZ, PT ;  /* 0x000000ff0300720c */ /* 0x004fe40003f66270 */
[----:B------:R-:W-:-:S05]  /*c450*/  IABS R3, c[0x0][0x17c] ;  /* 0x00005f0000037a13 */ /* 0x000fca0000000000 */
[--C-:B------:R-:W-:Y:S01]  /*c460*/  @!P5 IMAD.IADD R184, R184, 0x1, -R3.reuse ;  /* 0x00000001b8b8d824 */ /* 0x100fe200078e0a03 */
[----:B---3--:R-:W-:Y:S01]  /*c470*/  ISETP.GE.AND P5, PT, R146, RZ, PT ;  /* 0x000000ff9200720c */ /* 0x008fe20003fa6270 */
[--C-:B------:R-:W-:Y:S01]  /*c480*/  @!P6 IMAD.IADD R182, R182, 0x1, -R3.reuse ;  /* 0x00000001b6b6e824 */ /* 0x100fe200078e0a03 */
[----:B----4-:R-:W-:Y:S01]  /*c490*/  ISETP.GE.AND P6, PT, R248, RZ, PT ;  /* 0x000000fff800720c */ /* 0x010fe20003fc6270 */
[--C-:B------:R-:W-:Y:S02]  /*c4a0*/  @!P0 IMAD.IADD R186, R186, 0x1, -R3.reuse ;  /* 0x00000001baba8824 */ /* 0x100fe400078e0a03 */
[----:B------:R-:W-:Y:S01]  /*c4b0*/  @!P2 IMAD.IADD R188, R188, 0x1, -R3 ;  /* 0x00000001bcbca824 */ /* 0x000fe200078e0a03 */
[----:B------:R-:W-:Y:S01]  /*c4c0*/  @!P3 IADD3 R170, -R170, RZ, RZ ;  /* 0x000000ffaaaab210 */ /* 0x000fe20007ffe1ff */
[----:B------:R-:W2:Y:S01]  /*c4d0*/  LDL R146, [R1+0x1da4] ;  /* 0x001da40001927983 */ /* 0x000ea20000100800 */
[----:B------:R-:W-:Y:S02]  /*c4e0*/  ISETP.GE.AND P0, PT, R249, RZ, PT ;  /* 0x000000fff900720c */ /* 0x000fe40003f06270 */
[----:B------:R-:W-:-:S02]  /*c4f0*/  ISETP.GT.U32.AND P2, PT, R3, R95, PT ;  /* 0x0000005f0300720c */ /* 0x000fc40003f44070 */
        /* <DEDUP_REMOVED lines=8> */
[----:B------:R-:W-:Y:S02]  /*c580*/  ISETP.GT.U32.AND P6, PT, R3, R188, PT ;  /* 0x000000bc0300720c */ /* 0x000fe40003fc4070 */
[----:B------:R-:W-:Y:S01]  /*c590*/  IADD3 R248, -R248, RZ, RZ ;  /* 0x000000fff8f87210 */ /* 0x000fe20007ffe1ff */
        /* <DEDUP_REMOVED lines=10> */
[----:B------:R-:W-:Y:S01]  /*c640*/  @!P6 IMAD.IADD R188, R188, 0x1, -R3 ;  /* 0x00000001bcbce824 */ /* 0x000fe200078e0a03 */
[C---:B------:R-:W-:Y:S01]  /*c650*/  ISETP.GT.U32.AND P3, PT, R3.reuse, R196, PT ;  /* 0x000000c40300720c */ /* 0x040fe20003f64070 */
[----:B------:R-:W4:Y:S01]  /*c660*/  LDL R0, [R1+0x1da8] ;  /* 0x001da80001007983 */ /* 0x000f220000100800 */
[----:B------:R-:W-:-:S02]  /*c670*/  ISETP.GT.U32.AND P4, PT, R3, R198, PT ;  /* 0x000000c60300720c */ /* 0x000fc40003f84070 */
[----:B------:R-:W-:Y:S02]  /*c680*/  ISETP.GT.U32.AND P5, PT, R3, R200, PT ;  /* 0x000000c80300720c */ /* 0x000fe40003fa4070 */
[----:B------:R-:W2:Y:S02]  /*c690*/  LDL R3, [R1+0x1dc8] ;  /* 0x001dc80001037983 */ /* 0x000ea40000100800 */
[----:B--2---:R-:W-:Y:S02]  /*c6a0*/  ISETP.GE.AND P6, PT, R3, RZ, PT ;  /* 0x000000ff0300720c */ /* 0x004fe40003fc6270 */
[----:B------:R-:W-:-:S05]  /*c6b0*/  IABS R3, c[0x0][0x17c] ;  /* 0x00005f0000037a13 */ /* 0x000fca0000000000 */
[----:B------:R-:W-:Y:S02]  /*c6c0*/  @!P0 IMAD.IADD R23, R23, 0x1, -R3 ;  /* 0x0000000117178824 */ /* 0x000fe400078e0a03 */
[----:B------:R-:W2:Y:S02]  /*c6d0*/  LDL R3, [R1+0x1dc4] ;  /* 0x001dc40001037983 */ /* 0x000ea40000100800 */
[----:B--2---:R-:W-:Y:S02]  /*c6e0*/  ISETP.GE.AND P0, PT, R3, RZ, PT ;  /* 0x000000ff0300720c */ /* 0x004fe40003f06270 */
[----:B------:R-:W-:-:S05]  /*c6f0*/  IABS R3, c[0x0][0x17c] ;  /* 0x00005f0000037a13 */ /* 0x000fca0000000000 */
[----:B------:R-:W-:Y:S02]  /*c700*/  @!P2 IMAD.IADD R192, R192, 0x1, -R3 ;  /* 0x00000001c0c0a824 */ /* 0x000fe400078e0a03 */
[----:B------:R-:W2:Y:S01]  /*c710*/  LDL R3, [R1+0x1dac] ;  /* 0x001dac0001037983 */ /* 0x000ea20000100800 */
[----:B------:R-:W-:-:S03]  /*c720*/  @!P6 IADD3 R95, -R95, RZ, RZ ;  /* 0x000000ff5f5fe210 */ /* 0x000fc60007ffe1ff */
[----:B------:R-:W-:Y:S01]  /*c730*/  @!P0 IMAD.MOV R180, RZ, RZ, -R180 ;  /* 0x000000ffffb48224 */ /* 0x000fe200078e0ab4 */
[----:B--2---:R-:W-:Y:S02]  /*c740*/  ISETP.GE.AND P2, PT, R3, RZ, PT ;  /* 0x000000ff0300720c */ /* 0x004fe40003f46270 */
[----:B------:R-:W-:-:S04]  /*c750*/  IABS R3, c[0x0][0x17c] ;  /* 0x00005f0000037a13 */ /* 0x000fc80000000000 */
[----:B------:R-:W-:Y:S01]  /*c760*/  @!P1 IADD3 R194, R194, -R3, RZ ;  /* 0x80000003c2c29210 */ /* 0x000fe20007ffe0ff */
[--C-:B------:R-:W-:Y:S01]  /*c770*/  @!P3 IMAD.IADD R196, R196, 0x1, -R3.reuse ;  /* 0x00000001c4c4b824 */ /* 0x100fe200078e0a03 */
[----:B----4-:R-:W-:Y:S01]  /*c780*/  ISETP.GE.AND P1, PT, R0, RZ, PT ;  /* 0x000000ff0000720c */ /* 0x010fe20003f26270 */
[----:B------:R-:W-:Y:S01]  /*c790*/  @!P4 IMAD.IADD R198, R198, 0x1, -R3 ;  /* 0x00000001c6c6c824 */ /* 0x000fe200078e0a03 */
[----:B------:R-:W-:Y:S02]  /*c7a0*/  ISETP.GE.AND P3, PT, R146, RZ, PT ;  /* 0x000000ff9200720c */ /* 0x000fe40003f66270 */
[----:B---3--:R-:W-:Y:S01]  /*c7b0*/  ISETP.GE.AND P4, PT, R249, RZ, PT ;  /* 0x000000fff900720c */ /* 0x008fe20003f86270 */
[----:B------:R-:W2:Y:S01]  /*c7c0*/  LDL R146, [R1+0x1d78] ;  /* 0x001d780001927983 */ /* 0x000ea20000100800 */
[----:B------:R-:W-:-:S03]  /*c7d0*/  IADD3 R0, R210, 0xfe, RZ ;  /* 0x000000fed2007810 */ /* 0x000fc60007ffe0ff */
[----:B------:R-:W3:Y:S04]  /*c7e0*/  LDL R249, [R1+0x1d74] ;  /* 0x001d740001f97983 */ /* 0x000ee80000100800 */
[----:B------:R-:W4:Y:S01]  /*c7f0*/  LDL.LU R210, [R1+0x1fc0] ;  /* 0x001fc00001d27983 */ /* 0x000f220000300800 */
[----:B------:R-:W-:Y:S01]  /*c800*/  @!P5 IMAD.IADD R200, R200, 0x1, -R3 ;  /* 0x00000001c8c8d824 */ /* 0x000fe200078e0a03 */
[----:B------:R-:W-:Y:S01]  /*c810*/  @!P3 IADD3 R186, -R186, RZ, RZ ;  /* 0x000000ffbabab210 */ /* 0x000fe20007ffe1ff */
[----:B------:R-:W-:Y:S01]  /*c820*/  @!P2 IMAD.MOV R182, RZ, RZ, -R182 ;  /* 0x000000ffffb6a224 */ /* 0x000fe200078e0ab6 */
[C---:B------:R-:W-:Y:S01]  /*c830*/  ISETP.GT.U32.AND P5, PT, R3.reuse, R23, PT ;  /* 0x000000170300720c */ /* 0x040fe20003fa4070 */
[----:B------:R-:W-:Y:S01]  /*c840*/  @!P1 IMAD.MOV R184, RZ, RZ, -R184 ;  /* 0x000000ffffb89224 */ /* 0x000fe200078e0ab8 */
[----:B------:R-:W-:-:S02]  /*c850*/  ISETP.GT.U32.AND P0, PT, R3, R192, PT ;  /* 0x000000c00300720c */ /* 0x000fc40003f04070 */
[C---:B------:R-:W-:Y:S02]  /*c860*/  ISETP.GT.U32.AND P2, PT, R3.reuse, R194, PT ;  /* 0x000000c20300720c */ /* 0x040fe40003f44070 */
[C---:B------:R-:W-:Y:S02]  /*c870*/  ISETP.GT.U32.AND P1, PT, R3.reuse, R196, PT ;  /* 0x000000c40300720c */ /* 0x040fe40003f24070 */
[C---:B------:R-:W-:Y:S02]  /*c880*/  ISETP.GT.U32.AND P3, PT, R3.reuse, R198, PT ;  /* 0x000000c60300720c */ /* 0x040fe40003f64070 */
[C---:B------:R-:W-:Y:S01]  /*c890*/  ISETP.GT.U32.AND P6, PT, R3.reuse, R200, PT ;  /* 0x000000c80300720c */ /* 0x040fe20003fc4070 */
[----:B------:R-:W-:Y:S01]  /*c8a0*/  @!P4 IMAD.MOV R188, RZ, RZ, -R188 ;  /* 0x000000ffffbcc224 */ /* 0x000fe200078e0abc */
[----:B------:R-:W-:Y:S01]  /*c8b0*/  ISETP.GT.U32.AND P4, PT, R3, R204, PT ;  /* 0x000000cc0300720c */ /* 0x000fe20003f84070 */
[--C-:B------:R-:W-:Y:S01]  /*c8c0*/  @!P5 IMAD.IADD R23, R23, 0x1, -R3.reuse ;  /* 0x000000011717d824 */ /* 0x100fe200078e0a03 */
[----:B------:R1:W-:Y:S01]  /*c8d0*/  STL [R1+0x1bec], R0 ;  /* 0x001bec0001007387 */ /* 0x0003e20000100800 */
[----:B------:R-:W-:Y:S01]  /*c8e0*/  @!P0 IMAD.IADD R192, R192, 0x1, -R3 ;  /* 0x00000001c0c08824 */ /* 0x000fe200078e0a03 */
[----:B------:R-:W-:-:S02]  /*c8f0*/  ISETP.GT.U32.AND P5, PT, R3, R202, PT ;  /* 0x000000ca0300720c */ /* 0x000fc40003fa4070 */
[----:B------:R-:W-:Y:S01]  /*c900*/  @!P2 IADD3 R194, R194, -R3, RZ ;  /* 0x80000003c2c2a210 */ /* 0x000fe20007ffe0ff */
[--C-:B------:R-:W-:Y:S01]  /*c910*/  @!P1 IMAD.IADD R196, R196, 0x1, -R3.reuse ;  /* 0x00000001c4c49824 */ /* 0x100fe200078e0a03 */
[C---:B------:R-:W-:Y:S01]  /*c920*/  ISETP.GT.U32.AND P0, PT, R3.reuse, R206, PT ;  /* 0x000000ce0300720c */ /* 0x040fe20003f04070 */
[--C-:B------:R-:W-:Y:S01]  /*c930*/  @!P3 IMAD.IADD R198, R198, 0x1, -R3.reuse ;  /* 0x00000001c6c6b824 */ /* 0x100fe200078e0a03 */
[C---:B------:R-:W-:Y:S01]  /*c940*/  ISETP.GT.U32.AND P2, PT, R3.reuse, R208, PT ;  /* 0x000000d00300720c */ /* 0x040fe20003f44070 */
[----:B------:R-:W-:Y:S01]  /*c950*/  @!P6 IMAD.IADD R200, R200, 0x1, -R3 ;  /* 0x00000001c8c8e824 */ /* 0x000fe200078e0a03 */
[C---:B------:R-:W-:Y:S02]  /*c960*/  ISETP.GT.U32.AND P3, PT, R3.reuse, R212, PT ;  /* 0x000000d40300720c */ /* 0x040fe40003f64070 */
[----:B----4-:R-:W-:Y:S02]  /*c970*/  ISETP.GT.U32.AND P1, PT, R3, R210, PT ;  /* 0x000000d20300720c */ /* 0x010fe40003f24070 */
[----:B------:R-:W4:Y:S02]  /*c980*/  LDL R3, [R1+0x1d9c] ;  /* 0x001d9c0001037983 */ /* 0x000f240000100800 */
[----:B----4-:R-:W-:-:S02]  /*c990*/  ISETP.GE.AND P6, PT, R3, RZ, PT ;  /* 0x000000ff0300720c */ /* 0x010fc40003fc6270 */
[----:B------:R-:W-:-:S04]  /*c9a0*/  IABS R3, c[0x0][0x17c] ;  /* 0x00005f0000037a13 */ /* 0x000fc80000000000 */
[----:B------:R-:W-:Y:S02]  /*c9b0*/  @!P4 IADD3 R204, R204, -R3, RZ ;  /* 0x80000003ccccc210 */ /* 0x000fe40007ffe0ff */
[----:B------:R-:W4:Y:S02]  /*c9c0*/  LDL R3, [R1+0x1d84] ;  /* 0x001d840001037983 */ /* 0x000f240000100800 */
[----:B----4-:R-:W-:Y:S02]  /*c9d0*/  ISETP.GE.AND P4, PT, R3, RZ, PT ;  /* 0x000000ff0300720c */ /* 0x010fe40003f86270 */
[----:B------:R-:W-:-:S05]  /*c9e0*/  IABS R3, c[0x0][0x17c] ;  /* 0x00005f0000037a13 */ /* 0x000fca0000000000 */
[----:B------:R-:W-:Y:S02]  /*c9f0*/  @!P5 IMAD.IADD R202, R202, 0x1, -R3 ;  /* 0x00000001cacad824 */ /* 0x000fe400078e0a03 */
[----:B------:R-:W4:Y:S02]  /*ca00*/  LDL R3, [R1+0x1d80] ;  /* 0x001d800001037983 */ /* 0x000f240000100800 */
[----:B----4-:R-:W-:Y:S02]  /*ca10*/  ISETP.GE.AND P5, PT, R3, RZ, PT ;  /* 0x000000ff0300720c */ /* 0x010fe40003fa6270 */
[----:B------:R-:W-:-:S05]  /*ca20*/  IABS R3, c[0x0][0x17c] ;  /* 0x00005f0000037a13 */ /* 0x000fca0000000000 */
[----:B------:R-:W-:Y:S02]  /*ca30*/  @!P0 IMAD.IADD R206, R206, 0x1, -R3 ;  /* 0x00000001cece8824 */ /* 0x000fe400078e0a03 */
[----:B------:R-:W4:Y:S01]  /*ca40*/  LDL R3, [R1+0x1d7c] ;  /* 0x001d7c0001037983 */ /* 0x000f220000100800 */
[----:B------:R-:W-:Y:S02]  /*ca50*/  @!P6 IMAD.MOV R23, RZ, RZ, -R23 ;  /* 0x000000ffff17e224 */ /* 0x000fe400078e0a17 */
[----:B------:R-:W-:Y:S01]  /*ca60*/  @!P4 IMAD.MOV R192, RZ, RZ, -R192 ;  /* 0x000000ffffc0c224 */ /* 0x000fe200078e0ac0 */
[----:B------:R-:W-:Y:S02]  /*ca70*/  @!P5 IADD3 R194, -R194, RZ, RZ ;  /* 0x000000ffc2c2d210 */ /* 0x000fe40007ffe1ff */
[----:B----4-:R-:W-:Y:S02]  /*ca80*/  ISETP.GE.AND P0, PT, R3, RZ, PT ;  /* 0x000000ff0300720c */ /* 0x010fe40003f06270 */
[----:B------:R-:W-:-:S04]  /*ca90*/  IABS R3, c[0x0][0x17c] ;  /* 0x00005f0000037a13 */ /* 0x000fc80000000000 */
[----:B------:R-:W-:Y:S01]  /*caa0*/  @!P1 IADD3 R210, R210, -R3, RZ ;  /* 0x80000003d2d29210 */ /* 0x000fe20007ffe0ff */
[--C-:B------:R-:W-:Y:S01]  /*cab0*/  @!P2 IMAD.IADD R208, R208, 0x1, -R3.reuse ;  /* 0x00000001d0d0a824 */ /* 0x100fe200078e0a03 */
[----:B--2---:R-:W-:Y:S01]  /*cac0*/  ISETP.GE.AND P2, PT, R146, RZ, PT ;  /* 0x000000ff9200720c */ /* 0x004fe20003f46270 */
[----:B------:R-:W-:Y:S01]  /*cad0*/  @!P3 IMAD.IADD R212, R212, 0x1, -R3 ;  /* 0x00000001d4d4b824 */ /* 0x000fe200078e0a03 */
[----:B---3--:R-:W-:Y:S01]  /*cae0*/  ISETP.GE.AND P1, PT, R249, RZ, PT ;  /* 0x000000fff900720c */ /* 0x008fe20003f26270 */
[----:B------:R-:W2:Y:S01]  /*caf0*/  LDL R146, [R1+0x1d4c] ;  /* 0x001d4c0001927983 */ /* 0x000ea20000100800 */
[C---:B------:R-:W-:Y:S01]  /*cb00*/  ISETP.GT.U32.AND P3, PT, R3.reuse, R204, PT ;  /* 0x000000cc0300720c */ /* 0x040fe20003f64070 */
[----:B------:R-:W-:Y:S01]  /*cb10*/  @!P0 IMAD.MOV R196, RZ, RZ, -R196 ;  /* 0x000000ffffc48224 */ /* 0x000fe200078e0ac4 */
[C---:B------:R-:W-:Y:S01]  /*cb20*/  ISETP.GT.U32.AND P4, PT, R3.reuse, R202, PT ;  /* 0x000000ca0300720c */ /* 0x040fe20003f84070 */
[----:B------:R-:W3:Y:S01]  /*cb30*/  LDL R249, [R1+0x1d3c] ;  /* 0x001d3c0001f97983 */ /* 0x000ee20000100800 */
[----:B------:R-:W-:-:S02]  /*cb40*/  ISETP.GT.U32.AND P5, PT, R3, R206, PT ;  /* 0x000000ce0300720c */ /* 0x000fc40003fa4070 */
[C---:B------:R-:W-:Y:S02]  /*cb50*/  ISETP.GT.U32.AND P0, PT, R3.reuse, R208, PT ;  /* 0x000000d00300720c */ /* 0x040fe40003f04070 */
[C---:B------:R-:W-:Y:S01]  /*cb60*/  ISETP.GT.U32.AND P6, PT, R3.reuse, R212, PT ;  /* 0x000000d40300720c */ /* 0x040fe20003fc4070 */
[----:B------:R-:W-:Y:S01]  /*cb70*/  @!P2 IMAD.MOV R198, RZ, RZ, -R198 ;  /* 0x000000ffffc6a224 */ /* 0x000fe200078e0ac6 */
[C---:B------:R-:W-:Y:S01]  /*cb80*/  ISETP.GT.U32.AND P2, PT, R3.reuse, R210, PT ;  /* 0x000000d20300720c */ /* 0x040fe20003f44070 */
[----:B------:R-:W-:Y:S01]  /*cb90*/  @!P1 IMAD.MOV R200, RZ, RZ, -R200 ;  /* 0x000000ffffc89224 */ /* 0x000fe200078e0ac8 */
[----:B------:R-:W-:Y:S02]  /*cba0*/  ISETP.GT.U32.AND P1, PT, R3, R130, PT ;  /* 0x000000820300720c */ /* 0x000fe40003f24070 */
[----:B------:R-:W-:Y:S02]  /*cbb0*/  @!P3 IADD3 R204, R204, -R3, RZ ;  /* 0x80000003ccccb210 */ /* 0x000fe40007ffe0ff */
[----:B------:R-:W4:Y:S02]  /*cbc0*/  LDL R3, [R1+0x1d64] ;  /* 0x001d640001037983 */ /* 0x000f240000100800 */
[----:B----4-:R-:W-:-:S02]  /*cbd0*/  ISETP.GE.AND P3, PT, R3, RZ, PT ;  /* 0x000000ff0300720c */ /* 0x010fc40003f66270 */
[----:B------:R-:W-:-:S04]  /*cbe0*/  IABS R3, c[0x0][0x17c] ;  /* 0x00005f0000037a13 */ /* 0x000fc80000000000 */
        /* <DEDUP_REMOVED lines=8> */
[----:B------:R-:W-:Y:S02]  /*cc70*/  ISETP.GT.U32.AND P2, PT, R3, R222, PT ;  /* 0x000000de0300720c */ /* 0x000fe40003f44070 */
[----:B------:R-:W4:Y:S02]  /*cc80*/  LDL R3, [R1+0x1d58] ;  /* 0x001d580001037983 */ /* 0x000f240000100800 */
[----:B----4-:R-:W-:-:S02]  /*cc90*/  ISETP.GE.AND P6, PT, R3, RZ, PT ;  /* 0x000000ff0300720c */ /* 0x010fc40003fc6270 */
[----:B------:R-:W-:-:S05]  /*cca0*/  IABS R3, c[0x0][0x17c] ;  /* 0x00005f0000037a13 */ /* 0x000fca0000000000 */
[--C-:B------:R-:W-:Y:S01]  /*ccb0*/  @!P1 IMAD.IADD R130, R130, 0x1, -R3.reuse ;  /* 0x0000000182829824 */ /* 0x100fe200078e0a03 */
[----:B------:R-:W-:Y:S01]  /*ccc0*/  ISETP.GT.U32.AND P1, PT, R3, R224, PT ;  /* 0x000000e00300720c */ /* 0x000fe20003f24070 */
[----:B------:R-:W-:Y:S02]  /*ccd0*/  @!P4 IMAD.IADD R216, R216, 0x1, -R3 ;  /* 0x00000001d8d8c824 */ /* 0x000fe400078e0a03 */
[----:B------:R-:W4:Y:S02]  /*cce0*/  LDL R3, [R1+0x1d54] ;  /* 0x001d540001037983 */ /* 0x000f240000100800 */
[----:B----4-:R-:W-:Y:S02]  /*ccf0*/  ISETP.GE.AND P4, PT, R3, RZ, PT ;  /* 0x000000ff0300720c */ /* 0x010fe40003f86270 */
[----:B------:R-:W-:-:S04]  /*cd00*/  IABS R3, c[0x0][0x17c] ;  /* 0x00005f0000037a13 */ /* 0x000fc80000000000 */
[----:B------:R-:W-:Y:S02]  /*cd10*/  @!P5 IADD3 R218, R218, -R3, RZ ;  /* 0x80000003dadad210 */ /* 0x000fe40007ffe0ff */
[----:B------:R-:W4:Y:S01]  /*cd20*/  LDL R3, [R1+0x1d50] ;  /* 0x001d500001037983 */ /* 0x000f220000100800 */
[----:B------:R-:W-:Y:S01]  /*cd30*/  @!P3 IMAD.MOV R204, RZ, RZ, -R204 ;  /* 0x000000ffffccb224 */ /* 0x000fe200078e0acc */
[----:B-1----:R-:W-:Y:S01]  /*cd40*/  IABS R0, R0 ;  /* 0x0000000000007213 */ /* 0x002fe20000000000 */
[----:B------:R-:W-:Y:S02]  /*cd50*/  @!P6 IMAD.MOV R202, RZ, RZ, -R202 ;  /* 0x000000ffffcae224 */ /* 0x000fe400078e0aca */
[----:B------:R-:W-:Y:S02]  /*cd60*/  @!P4 IMAD.MOV R206, RZ, RZ, -R206 ;  /* 0x000000ffffcec224 */ /* 0x000fe400078e0ace */
[----:B------:R-:W-:-:S04]  /*cd70*/  IMAD.HI.U32 R214, R214, R0, RZ ;  /* 0x00000000d6d67227 */ /* 0x000fc800078e00ff */
[----:B------:R-:W-:Y:S01]  /*cd80*/  IMAD.MOV R214, RZ, RZ, -R214 ;  /* 0x000000ffffd67224 */ /* 0x000fe200078e0ad6 */
[----:B----4-:R-:W-:Y:S02]  /*cd90*/  ISETP.GE.AND P5, PT, R3, RZ, PT ;  /* 0x000000ff0300720c */ /* 0x010fe40003fa6270 */
[----:B------:R-:W-:-:S05]  /*cda0*/  IABS R3, c[0x0][0x17c] ;  /* 0x00005f0000037a13 */ /* 0x000fca0000000000 */
[--C-:B------:R-:W-:Y:S01]  /*cdb0*/  @!P0 IMAD.IADD R220, R220, 0x1, -R3.reuse ;  /* 0x00000001dcdc8824 */ /* 0x100fe200078e0a03 */
[----:B--2---:R-:W-:Y:S01]  /*cdc0*/  ISETP.GE.AND P0, PT, R146, RZ, PT ;  /* 0x000000ff9200720c */ /* 0x004fe20003f06270 */
[----:B------:R-:W-:Y:S01]  /*cdd0*/  @!P2 IMAD.IADD R222, R222, 0x1, -R3 ;  /* 0x00000001dedea824 */ /* 0x000fe200078e0a03 */
[----:B------:R-:W-:-:S03]  /*cde0*/  @!P1 IADD3 R224, R224, -R3, RZ ;  /* 0x80000003e0e09210 */ /* 0x000fc60007ffe0ff */
[----:B------:R-:W-:Y:S01]  /*cdf0*/  @!P5 IADD3 R208, -R208, RZ, RZ ;  /* 0x000000ffd0d0d210 */ /* 0x000fe20007ffe1ff */
[----:B------:R-:W-:Y:S01]  /*ce00*/  IMAD R214, R3, R214, R0 ;  /* 0x000000d603d67224 */ /* 0x000fe200078e0200 */
[----:B---3--:R-:W-:Y:S01]  /*ce10*/  ISETP.GE.AND P2, PT, R249, RZ, PT ;  /* 0x000000fff900720c */ /* 0x008fe20003f46270 */
[----:B------:R-:W2:Y:S01]  /*ce20*/  LDL R146, [R1+0x1d14] ;  /* 0x001d140001927983 */ /* 0x000ea20000100800 */
[C---:B------:R-:W-:Y:S02]  /*ce30*/  ISETP.GT.U32.AND P1, PT, R3.reuse, R130, PT ;  /* 0x000000820300720c */ /* 0x040fe40003f24070 */
[C---:B------:R-:W-:Y:S01]  /*ce40*/  ISETP.GT.U32.AND P3, PT, R3.reuse, R216, PT ;  /* 0x000000d80300720c */ /* 0x040fe20003f64070 */
[----:B------:R-:W3:Y:S01]  /*ce50*/  LDL R0, [R1+0x1d24] ;  /* 0x001d240001007983 */ /* 0x000ee20000100800 */
[----:B------:R-:W-:Y:S01]  /*ce60*/  @!P0 IMAD.MOV R210, RZ, RZ, -R210 ;  /* 0x000000ffffd28224 */ /* 0x000fe200078e0ad2 */
[C---:B------:R-:W-:Y:S02]  /*ce70*/  ISETP.GT.U32.AND P4, PT, R3.reuse, R218, PT ;  /* 0x000000da0300720c */ /* 0x040fe40003f84070 */
[C---:B------:R-:W-:Y:S01]  /*ce80*/  ISETP.GT.U32.AND P5, PT, R3.reuse, R220, PT ;  /* 0x000000dc0300720c */ /* 0x040fe20003fa4070 */
[----:B------:R-:W4:Y:S01]  /*ce90*/  LDL R249, [R1+0x1d10] ;  /* 0x001d100001f97983 */ /* 0x000f220000100800 */
[----:B------:R-:W-:-:S02]  /*cea0*/  ISETP.GT.U32.AND P0, PT, R3, R222, PT ;  /* 0x000000de0300720c */ /* 0x000fc40003f04070 */
[C---:B------:R-:W-:Y:S01]  /*ceb0*/  ISETP.GT.U32.AND P6, PT, R3.reuse, R224, PT ;  /* 0x000000e00300720c */ /* 0x040fe20003fc4070 */
[----:B------:R-:W-:Y:S01]  /*cec0*/  @!P2 IMAD.MOV R212, RZ, RZ, -R212 ;  /* 0x000000ffffd4a224 */ /* 0x000fe200078e0ad4 */
[C---:B------:R-:W-:Y:S01]  /*ced0*/  ISETP.GT.U32.AND P2, PT, R3.reuse, R2, PT ;  /* 0x000000020300720c */ /* 0x040fe20003f44070 */
[--C-:B------:R-:W-:Y:S01]  /*cee0*/  @!P1 IMAD.IADD R130, R130, 0x1, -R3.reuse ;  /* 0x0000000182829824 */ /* 0x100fe200078e0a03 */
[----:B------:R-:W-:Y:S02]  /*cef0*/  @!P3 IADD3 R216, R216, -R3, RZ ;  /* 0x80000003d8d8b210 */ /* 0x000fe40007ffe0ff */
[C---:B------:R-:W-:Y:S01]  /*cf00*/  ISETP.GT.U32.AND P1, PT, R3.reuse, R4, PT ;  /* 0x000000040300720c */ /* 0x040fe20003f24070 */
[--C-:B------:R-:W-:Y:S01]  /*cf10*/  @!P4 IMAD.IADD R218, R218, 0x1, -R3.reuse ;  /* 0x00000001dadac824 */ /* 0x100fe200078e0a03 */
[C---:B------:R-:W-:Y:S01]  /*cf20*/  ISETP.GT.U32.AND P3, PT, R3.reuse, R5, PT ;  /* 0x000000050300720c */ /* 0x040fe20003f64070 */
[--C-:B------:R-:W-:Y:S01]  /*cf30*/  @!P5 IMAD.IADD R220, R220, 0x1, -R3.reuse ;  /* 0x00000001dcdcd824 */ /* 0x100fe200078e0a03 */
[C---:B------:R-:W-:Y:S01]  /*cf40*/  ISETP.GT.U32.AND P4, PT, R3.reuse, R6, PT ;  /* 0x000000060300720c */ /* 0x040fe20003f84070 */
[----:B------:R-:W-:Y:S01]  /*cf50*/  @!P0 IMAD.IADD R222, R222, 0x1, -R3 ;  /* 0x00000001dede8824 */ /* 0x000fe200078e0a03 */
[----:B------:R-:W-:-:S02]  /*cf60*/  ISETP.GT.U32.AND P5, PT, R3, R7, PT ;  /* 0x000000070300720c */ /* 0x000fc40003fa4070 */
[----:B------:R-:W-:Y:S02]  /*cf70*/  ISETP.GT.U32.AND P0, PT, R3, R8, PT ;  /* 0x000000080300720c */ /* 0x000fe40003f04070 */
[----:B------:R-:W-:Y:S02]  /*cf80*/  @!P6 IADD3 R224, R224, -R3, RZ ;  /* 0x80000003e0e0e210 */ /* 0x000fe40007ffe0ff */
        /* <DEDUP_REMOVED lines=9> */
[----:B------:R-:W-:-:S03]  /*d020*/  @!P6 IMAD.MOV R130, RZ, RZ, -R130 ;  /* 0x000000ffff82e224 */ /* 0x000fc600078e0a82 */
[----:B------:R-:W-:Y:S02]  /*d030*/  @!P2 IADD3 R216, -R216, RZ, RZ ;  /* 0x000000ffd8d8a210 */ /* 0x000fe40007ffe1ff */
[----:B--2---:R-:W-:Y:S02]  /*d040*/  ISETP.GE.AND P1, PT, R3, RZ, PT ;  /* 0x000000ff0300720c */ /* 0x004fe40003f26270 */
[----:B------:R-:W-:-:S04]  /*d050*/  IABS R3, c[0x0][0x17c] ;  /* 0x00005f0000037a13 */ /* 0x000fc80000000000 */
[----:B------:R-:W-:Y:S01]  /*d060*/  @!P4 IADD3 R6, R6, -R3, RZ ;  /* 0x800000030606c210 */ /* 0x000fe20007ffe0ff */
[--C-:B------:R-:W-:Y:S01]  /*d070*/  @!P3 IMAD.IADD R5, R5, 0x1, -R3.reuse ;  /* 0x000000010505b824 */ /* 0x100fe200078e0a03 */
[----:B---3--:R-:W-:Y:S02]  /*d080*/  ISETP.GE.AND P3, PT, R0, RZ, PT ;  /* 0x000000ff0000720c */ /* 0x008fe40003f66270 */
[----:B------:R-:W-:Y:S01]  /*d090*/  ISETP.GE.AND P4, PT, R146, RZ, PT ;  /* 0x000000ff9200720c */ /* 0x000fe20003f86270 */
[--C-:B------:R-:W-:Y:S02]  /*d0a0*/  @!P5 IMAD.IADD R7, R7, 0x1, -R3.reuse ;  /* 0x000000010707d824 */ /* 0x100fe400078e0a03 */
[----:B------:R-:W-:Y:S01]  /*d0b0*/  @!P0 IMAD.IADD R8, R8, 0x1, -R3 ;  /* 0x0000000108088824 */ /* 0x000fe200078e0a03 */
[----:B----4-:R-:W-:Y:S01]  /*d0c0*/  ISETP.GE.AND P5, PT, R249, RZ, PT ;  /* 0x000000fff900720c */ /* 0x010fe20003fa6270 */
[----:B------:R-:W-:Y:S01]  /*d0d0*/  @!P1 IMAD.MOV R218, RZ, RZ, -R218 ;  /* 0x000000ffffda9224 */ /* 0x000fe200078e0ada */
[C---:B------:R-:W-:Y:S01]  /*d0e0*/  ISETP.GT.U32.AND P0, PT, R3.reuse, R2, PT ;  /* 0x000000020300720c */ /* 0x040fe20003f04070 */
[----:B------:R-:W2:Y:S01]  /*d0f0*/  LDL R0, [R1+0x1cec] ;  /* 0x001cec0001007983 */ /* 0x000ea20000100800 */
[----:B------:R-:W-:-:S02]  /*d100*/  ISETP.GT.U32.AND P2, PT, R3, R4, PT ;  /* 0x000000040300720c */ /* 0x000fc40003f44070 */
[C---:B------:R-:W-:Y:S01]  /*d110*/  ISETP.GT.U32.AND P1, PT, R3.reuse, R5, PT ;  /* 0x000000050300720c */ /* 0x040fe20003f24070 */
[----:B------:R-:W-:Y:S01]  /*d120*/  @!P3 IMAD.MOV R220, RZ, RZ, -R220 ;  /* 0x000000ffffdcb224 */ /* 0x000fe200078e0adc */
[C---:B------:R-:W-:Y:S01]  /*d130*/  ISETP.GT.U32.AND P3, PT, R3.reuse, R6, PT ;  /* 0x000000060300720c */ /* 0x040fe20003f64070 */
[----:B------:R-:W-:Y:S01]  /*d140*/  @!P4 IMAD.MOV R222, RZ, RZ, -R222 ;  /* 0x000000ffffdec224 */ /* 0x000fe200078e0ade */
[C---:B------:R-:W-:Y:S01]  /*d150*/  ISETP.GT.U32.AND P4, PT, R3.reuse, R7, PT ;  /* 0x000000070300720c */ /* 0x040fe20003f84070 */
[----:B------:R-:W3:Y:S01]  /*d160*/  LDL R249, [R1+0x1ce8] ;  /* 0x001ce80001f97983 */ /* 0x000ee20000100800 */
[C---:B------:R-:W-:Y:S02]  /*d170*/  ISETP.GT.U32.AND P6, PT, R3.reuse, R8, PT ;  /* 0x000000080300720c */ /* 0x040fe40003fc4070 */
[----:B------:R-:W-:Y:S01]  /*d180*/  @!P5 IADD3 R224, -R224, RZ, RZ ;  /* 0x000000ffe0e0d210 */ /* 0x000fe20007ffe1ff */
[--C-:B------:R-:W-:Y:S01]  /*d190*/  @!P0 IMAD.IADD R2, R2, 0x1, -R3.reuse ;  /* 0x0000000102028824 */ /* 0x100fe200078e0a03 */
[C---:B------:R-:W-:Y:S01]  /*d1a0*/  ISETP.GT.U32.AND P5, PT, R3.reuse, R9, PT ;  /* 0x000000090300720c */ /* 0x040fe20003fa4070 */
[--C-:B------:R-:W-:Y:S01]  /*d1b0*/  @!P2 IMAD.IADD R4, R4, 0x1, -R3.reuse ;  /* 0x000000010404a824 */ /* 0x100fe200078e0a03 */
[----:B------:R-:W-:Y:S01]  /*d1c0*/  ISETP.GT.U32.AND P0, PT, R3, R82, PT ;  /* 0x000000520300720c */ /* 0x000fe20003f04070 */
[--C-:B------:R-:W-:Y:S01]  /*d1d0*/  @!P1 IMAD.IADD R5, R5, 0x1, -R3.reuse ;  /* 0x0000000105059824 */ /* 0x100fe200078e0a03 */
[----:B------:R-:W-:Y:S01]  /*d1e0*/  ISETP.GT.U32.AND P2, PT, R3, R235, PT ;  /* 0x000000eb0300720c */ /* 0x000fe20003f44070 */
[----:B------:R-:W4:Y:S01]  /*d1f0*/  LDL R146, [R1+0x1ce4] ;  /* 0x001ce40001927983 */ /* 0x000f220000100800 */
[----:B------:R-:W-:Y:S01]  /*d200*/  @!P3 IADD3 R6, R6, -R3, RZ ;  /* 0x800000030606b210 */ /* 0x000fe20007ffe0ff */
[--C-:B------:R-:W-:Y:S01]  /*d210*/  @!P4 IMAD.IADD R7, R7, 0x1, -R3.reuse ;  /* 0x000000010707c824 */ /* 0x100fe200078e0a03 */
[C---:B------:R-:W-:Y:S01]  /*d220*/  ISETP.GT.U32.AND P1, PT, R3.reuse, R237, PT ;  /* 0x000000ed0300720c */ /* 0x040fe20003f24070 */
[----:B------:R-:W-:Y:S01]  /*d230*/  @!P6 IMAD.IADD R8, R8, 0x1, -R3 ;  /* 0x000000010808e824 */ /* 0x000fe200078e0a03 */
        /* <DEDUP_REMOVED lines=8> */
[----:B------:R-:W-:-:S04]  /*d2c0*/  IABS R3, c[0x0][0x17c] ;  /* 0x00005f0000037a13 */ /* 0x000fc80000000000 */
[----:B------:R-:W-:Y:S02]  /*d2d0*/  @!P0 IADD3 R82, R82, -R3, RZ ;  /* 0x8000000352528210 */ /* 0x000fe40007ffe0ff */
[----:B------:R-:W2:Y:S05]  /*d2e0*/  LDL R3, [R1+0x1cfc] ;  /* 0x001cfc0001037983 */ /* 0x000eaa0000100800 */
[----:B------:R-:W-:Y:S02]  /*d2f0*/  @!P5 IADD3 R4, -R4, RZ, RZ ;  /* 0x000000ff0404d210 */ /* 0x000fe40007ffe1ff */
[----:B--2---:R-:W-:Y:S02]  /*d300*/  ISETP.GE.AND P0, PT, R3, RZ, PT ;  /* 0x000000ff0300720c */ /* 0x004fe40003f06270 */
[----:B------:R-:W-:-:S05]  /*d310*/  IABS R3, c[0x0][0x17c] ;  /* 0x00005f0000037a13 */ /* 0x000fca0000000000 */
[--C-:B------:R-:W-:Y:S01]  /*d320*/  @!P2 IMAD.IADD R235, R235, 0x1, -R3.reuse ;  /* 0x00000001ebeba824 */ /* 0x100fe200078e0a03 */
[----:B------:R-:W-:Y:S01]  /*d330*/  ISETP.GE.AND P2, PT, R0, RZ, PT ;  /* 0x000000ff0000720c */ /* 0x000fe20003f46270 */
[--C-:B------:R-:W-:Y:S01]  /*d340*/  @!P1 IMAD.IADD R237, R237, 0x1, -R3.reuse ;  /* 0x00000001eded9824 */ /* 0x100fe200078e0a03 */
[----:B---3--:R-:W-:Y:S01]  /*d350*/  ISETP.GE.AND P1, PT, R249, RZ, PT ;  /* 0x000000fff900720c */ /* 0x008fe20003f26270 */
[----:B------:R-:W-:Y:S01]  /*d360*/  IMAD.MOV.U32 R249, RZ, RZ, R2 ;  /* 0x000000fffff97224 */ /* 0x000fe200078e0002 */
[----:B------:R-:W-:Y:S01]  /*d370*/  @!P3 IADD3 R239, R239, -R3, RZ ;  /* 0x80000003efefb210 */ /* 0x000fe20007ffe0ff */
[----:B------:R-:W-:Y:S01]  /*d380*/  @!P4 IMAD.IADD R10, R10, 0x1, -R3 ;  /* 0x000000010a0ac824 */ /* 0x000fe200078e0a03 */
[----:B----4-:R-:W-:Y:S01]  /*d390*/  ISETP.GE.AND P3, PT, R146, RZ, PT ;  /* 0x000000ff9200720c */ /* 0x010fe20003f66270 */
[----:B------:R-:W-:Y:S01]  /*d3a0*/  @!P0 IMAD.MOV R5, RZ, RZ, -R5 ;  /* 0x000000ffff058224 */ /* 0x000fe200078e0a05 */
[C---:B------:R-:W-:Y:S01]  /*d3b0*/  ISETP.GT.U32.AND P4, PT, R3.reuse, R9, PT ;  /* 0x000000090300720c */ /* 0x040fe20003f84070 */
[----:B------:R-:W-:Y:S01]  /*d3c0*/  @!P6 IMAD.MOV R249, RZ, RZ, -R249 ;  /* 0x000000fffff9e224 */ /* 0x000fe200078e0af9 */
[C---:B------:R-:W-:Y:S01]  /*d3d0*/  ISETP.GT.U32.AND P5, PT, R3.reuse, R82, PT ;  /* 0x000000520300720c */ /* 0x040fe20003fa4070 */
[----:B------:R-:W-:Y:S01]  /*d3e0*/  IMAD.MOV.U32 R0, RZ, RZ, c[0x0][0x180] ;  /* 0x00006000ff007624 */ /* 0x000fe200078e00ff */
[C---:B------:R-:W-:Y:S01]  /*d3f0*/  ISETP.GT.U32.AND P0, PT, R3.reuse, R235, PT ;  /* 0x000000eb0300720c */ /* 0x040fe20003f04070 */
[----:B------:R-:W-:Y:S01]  /*d400*/  @!P2 IMAD.MOV R6, RZ, RZ, -R6 ;  /* 0x000000ffff06a224 */ /* 0x000fe200078e0a06 */
[C---:B------:R-:W-:Y:S01]  /*d410*/  ISETP.GT.U32.AND P2, PT, R3.reuse, R237, PT ;  /* 0x000000ed0300720c */ /* 0x040fe20003f44070 */
[----:B------:R-:W-:Y:S01]  /*d420*/  @!P1 IMAD.MOV R7, RZ, RZ, -R7 ;  /* 0x000000ffff079224 */ /* 0x000fe200078e0a07 */
[C---:B------:R-:W-:Y:S01]  /*d430*/  ISETP.GT.U32.AND P1, PT, R3.reuse, R239, PT ;  /* 0x000000ef0300720c */ /* 0x040fe20003f24070 */
[----:B------:R-:W2:Y:S01]  /*d440*/  LDL R2, [R1+0x1cac] ;  /* 0x001cac0001027983 */ /* 0x000ea20000100800 */
[----:B------:R-:W-:-:S02]  /*d450*/  ISETP.GT.U32.AND P6, PT, R3, R10, PT ;  /* 0x0000000a0300720c */ /* 0x000fc40003fc4070 */
[----:B------:R-:W-:Y:S01]  /*d460*/  @!P3 IADD3 R8, -R8, RZ, RZ ;  /* 0x000000ff0808b210 */ /* 0x000fe20007ffe1ff */
[--C-:B------:R-:W-:Y:S01]  /*d470*/  @!P4 IMAD.IADD R9, R9, 0x1, -R3.reuse ;  /* 0x000000010909c824 */ /* 0x100fe200078e0a03 */
[C---:B------:R-:W-:Y:S01]  /*d480*/  ISETP.GT.U32.AND P3, PT, R3.reuse, R11, PT ;  /* 0x0000000b0300720c */ /* 0x040fe20003f64070 */
[--C-:B------:R-:W-:Y:S01]  /*d490*/  @!P5 IMAD.IADD R82, R82, 0x1, -R3.reuse ;  /* 0x000000015252d824 */ /* 0x100fe200078e0a03 */
[----:B------:R-:W-:Y:S01]  /*d4a0*/  ISETP.GT.U32.AND P4, PT, R3, R30, PT ;  /* 0x0000001e0300720c */ /* 0x000fe20003f84070 */
[--C-:B------:R-:W-:Y:S01]  /*d4b0*/  @!P0 IMAD.IADD R235, R235, 0x1, -R3.reuse ;  /* 0x00000001ebeb8824 */ /* 0x100fe200078e0a03 */
[----:B------:R-:W-:Y:S02]  /*d4c0*/  ISETP.GT.U32.AND P5, PT, R3, R32, PT ;  /* 0x000000200300720c */ /* 0x000fe40003fa4070 */
[----:B------:R-:W-:Y:S01]  /*d4d0*/  @!P2 IADD3 R237, R237, -R3, RZ ;  /* 0x80000003ededa210 */ /* 0x000fe20007ffe0ff */
[--C-:B------:R-:W-:Y:S01]  /*d4e0*/  @!P1 IMAD.IADD R239, R239, 0x1, -R3.reuse ;  /* 0x00000001efef9824 */ /* 0x100fe200078e0a03 */
[C---:B------:R-:W-:Y:S01]  /*d4f0*/  ISETP.GT.U32.AND P0, PT, R3.reuse, R34, PT ;  /* 0x000000220300720c */ /* 0x040fe20003f04070 */
[----:B------:R-:W-:Y:S01]  /*d500*/  @!P6 IMAD.IADD R10, R10, 0x1, -R3 ;  /* 0x000000010a0ae824 */ /* 0x000fe200078e0a03 */
[----:B------:R-:W-:-:S02]  /*d510*/  ISETP.GT.U32.AND P2, PT, R3, R151, PT ;  /* 0x000000970300720c */ /* 0x000fc40003f44070 */
[----:B------:R-:W-:Y:S02]  /*d520*/  ISETP.GT.U32.AND P1, PT, R3, R155, PT ;  /* 0x0000009b0300720c */ /* 0x000fe40003f24070 */
[----:B------:R-:W3:Y:S02]  /*d530*/  LDL R3, [R1+0x1cd8] ;  /* 0x001cd80001037983 */ /* 0x000ee40000100800 */
[----:B---3--:R-:W-:Y:S02]  /*d540*/  ISETP.GE.AND P6, PT, R3, RZ, PT ;  /* 0x000000ff0300720c */ /* 0x008fe40003fc6270 */
[----:B------:R-:W-:-:S05]  /*d550*/  IABS R3, c[0x0][0x17c] ;  /* 0x00005f0000037a13 */ /* 0x000fca0000000000 */
[----:B------:R-:W-:Y:S02]  /*d560*/  @!P3 IMAD.IADD R11, R11, 0x1, -R3 ;  /* 0x000000010b0bb824 */ /* 0x000fe400078e0a03 */
[----:B------:R-:W3:Y:S02]  /*d570*/  LDL R3, [R1+0x1ccc] ;  /* 0x001ccc0001037983 */ /* 0x000ee40000100800 */
[----:B---3--:R-:W-:Y:S02]  /*d580*/  ISETP.GE.AND P3, PT, R3, RZ, PT ;  /* 0x000000ff0300720c */ /* 0x008fe40003f66270 */
[----:B------:R-:W-:-:S04]  /*d590*/  IABS R3, c[0x0][0x17c] ;  /* 0x00005f0000037a13 */ /* 0x000fc80000000000 */
[----:B------:R-:W-:Y:S02]  /*d5a0*/  @!P4 IADD3 R30, R30, -R3, RZ ;  /* 0x800000031e1ec210 */ /* 0x000fe40007ffe0ff */
[----:B------:R-:W3:Y:S01]  /*d5b0*/  LDL R3, [R1+0x1cc8] ;  /* 0x001cc80001037983 */ /* 0x000ee20000100800 */
[----:B------:R-:W-:-:S03]  /*d5c0*/  IADD3 R146, R0, -0x1, RZ ;  /* 0xffffffff00927810 */ /* 0x000fc60007ffe0ff */
[----:B------:R-:W4:Y:S01]  /*d5d0*/  LDL R0, [R1+0x1cbc] ;  /* 0x001cbc0001007983 */ /* 0x000f220000100800 */
[----:B---3--:R-:W-:Y:S02]  /*d5e0*/  ISETP.GE.AND P4, PT, R3, RZ, PT ;  /* 0x000000ff0300720c */ /* 0x008fe40003f86270 */
[----:B------:R-:W-:-:S05]  /*d5f0*/  IABS R3, c[0x0][0x17c] ;  /* 0x00005f0000037a13 */ /* 0x000fca0000000000 */
[----:B------:R-:W-:Y:S02]  /*d600*/  @!P5 IMAD.IADD R32, R32, 0x1, -R3 ;  /* 0x000000012020d824 */ /* 0x000fe400078e0a03 */
[----:B------:R-:W3:Y:S01]  /*d610*/  LDL R3, [R1+0x1cc0] ;  /* 0x001cc00001037983 */ /* 0x000ee20000100800 */
[----:B------:R-:W-:-:S03]  /*d620*/  @!P3 IMAD.MOV R82, RZ, RZ, -R82 ;  /* 0x000000ffff52b224 */ /* 0x000fc600078e0a52 */
[----:B------:R-:W-:Y:S02]  /*d630*/  @!P4 IMAD.MOV R235, RZ, RZ, -R235 ;  /* 0x000000ffffebc224 */ /* 0x000fe400078e0aeb */
[----:B------:R-:W-:Y:S01]  /*d640*/  @!P6 IMAD.MOV R9, RZ, RZ, -R9 ;  /* 0x000000ffff09e224 */ /* 0x000fe200078e0a09 */
[----:B---3--:R-:W-:Y:S02]  /*d650*/  ISETP.GE.AND P5, PT, R3, RZ, PT ;  /* 0x000000ff0300720c */ /* 0x008fe40003fa6270 */
[----:B------:R-:W-:-:S05]  /*d660*/  IABS R3, c[0x0][0x17c] ;  /* 0x00005f0000037a13 */ /* 0x000fca0000000000 */
[--C-:B------:R-:W-:Y:S01]  /*d670*/  @!P0 IMAD.IADD R34, R34, 0x1, -R3.reuse ;  /* 0x0000000122228824 */ /* 0x100fe200078e0a03 */
[----:B------:R-:W-:Y:S01]  /*d680*/  @!P1 IADD3 R155, R155, -R3, RZ ;  /* 0x800000039b9b9210 */ /* 0x000fe20007ffe0ff */
[----:B------:R-:W-:Y:S01]  /*d690*/  @!P2 IMAD.IADD R151, R151, 0x1, -R3 ;  /* 0x000000019797a824 */ /* 0x000fe200078e0a03 */
[----:B----4-:R-:W-:Y:S02]  /*d6a0*/  ISETP.GE.AND P0, PT, R0, RZ, PT ;  /* 0x000000ff0000720c */ /* 0x010fe40003f06270 */
[----:B--2---:R-:W-:Y:S01]  /*d6b0*/  ISETP.GE.AND P2, PT, R2, RZ, PT ;  /* 0x000000ff0200720c */ /* 0x004fe20003f46270 */
[----:B------:R-:W2:Y:S01]  /*d6c0*/  LDL R0, [R1+0x1c48] ;  /* 0x001c480001007983 */ /* 0x000ea20000100800 */
[C---:B------:R-:W-:Y:S02]  /*d6d0*/  ISETP.GT.U32.AND P1, PT, R3.reuse, R11, PT ;  /* 0x0000000b0300720c */ /* 0x040fe40003f24070 */
[C---:B------:R-:W-:Y:S01]  /*d6e0*/  ISETP.GT.U32.AND P3, PT, R3.reuse, R30, PT ;  /* 0x0000001e0300720c */ /* 0x040fe20003f64070 */
[----:B------:R-:W3:Y:S01]  /*d6f0*/  LDL R2, [R1+0x1c60] ;  /* 0x001c600001027983 */ /* 0x000ee20000100800 */
[----:B------:R-:W-:-:S02]  /*d700*/  ISETP.GT.U32.AND P4, PT, R3, R32, PT ;  /* 0x000000200300720c */ /* 0x000fc40003f84070 */
[----:B------:R-:W-:Y:S02]  /*d710*/  @!P5 IADD3 R237, -R237, RZ, RZ ;  /* 0x000000ffededd210 */ /* 0x000fe40007ffe1ff */
[C---:B------:R-:W-:Y:S01]  /*d720*/  ISETP.GT.U32.AND P5, PT, R3.reuse, R34, PT ;  /* 0x000000220300720c */ /* 0x040fe20003fa4070 */
[----:B------:R-:W-:Y:S01]  /*d730*/  @!P0 IMAD.MOV R239, RZ, RZ, -R239 ;  /* 0x000000ffffef8224 */ /* 0x000fe200078e0aef */
[C---:B------:R-:W-:Y:S01]  /*d740*/  ISETP.GT.U32.AND P6, PT, R3.reuse, R151, PT ;  /* 0x000000970300720c */ /* 0x040fe20003fc4070 */
[----:B------:R-:W-:Y:S01]  /*d750*/  @!P2 IMAD.MOV R10, RZ, RZ, -R10 ;  /* 0x000000ffff0aa224 */ /* 0x000fe200078e0a0a */
[----:B------:R-:W-:Y:S01]  /*d760*/  ISETP.GT.U32.AND P0, PT, R3, R155, PT ;  /* 0x0000009b0300720c */ /* 0x000fe20003f04070 */
[--C-:B------:R-:W-:Y:S01]  /*d770*/  @!P1 IMAD.IADD R11, R11, 0x1, -R3.reuse ;  /* 0x000000010b0b9824 */ /* 0x100fe200078e0a03 */
[C---:B------:R-:W-:Y:S02]  /*d780*/  ISETP.GT.U32.AND P2, PT, R3.reuse, R157, PT ;  /* 0x0000009d0300720c */ /* 0x040fe40003f44070 */
[----:B------:R-:W-:Y:S01]  /*d790*/  @!P3 IADD3 R30, R30, -R3, RZ ;  /* 0x800000031e1eb210 */ /* 0x000fe20007ffe0ff */
[----:B------:R-:W-:Y:S01]  /*d7a0*/  @!P4 IMAD.IADD R32, R32, 0x1, -R3 ;  /* 0x000000012020c824 */ /* 0x000fe200078e0a03 */
[----:B------:R-:W-:-:S02]  /*d7b0*/  ISETP.GT.U32.AND P1, PT, R3, R159, PT ;  /* 0x0000009f0300720c */ /* 0x000fc40003f24070 */
[C---:B------:R-:W-:Y:S01]  /*d7c0*/  ISETP.GT.U32.AND P3, PT, R3.reuse, R166, PT ;  /* 0x000000a60300720c */ /* 0x040fe20003f64070 */
[----:B------:R-:W-:Y:S01]  /*d7d0*/  @!P5 IMAD.IADD R34, R34, 0x1, -R3 ;  /* 0x000000012222d824 */ /* 0x000fe200078e0a03 */
[----:B------:R-:W-:Y:S02]  /*d7e0*/  ISETP.GT.U32.AND P4, PT, R3, R226, PT ;  /* 0x000000e20300720c */ /* 0x000fe40003f84070 */
[----:B------:R-:W4:Y:S02]  /*d7f0*/  LDL R3, [R1+0x1c98] ;  /* 0x001c980001037983 */ /* 0x000f240000100800 */
[----:B----4-:R-:W-:Y:S02]  /*d800*/  ISETP.GE.AND P5, PT, R3, RZ, PT ;  /* 0x000000ff0300720c */ /* 0x010fe40003fa6270 */
[----:B------:R-:W-:-:S05]  /*d810*/  IABS R3, c[0x0][0x17c] ;  /* 0x00005f0000037a13 */ /* 0x000fca0000000000 */
[----:B------:R-:W-:Y:S02]  /*d820*/  @!P6 IMAD.IADD R151, R151, 0x1, -R3 ;  /* 0x000000019797e824 */ /* 0x000fe400078e0a03 */
[----:B------:R-:W4:Y:S02]  /*d830*/  LDL R3, [R1+0x1c88] ;  /* 0x001c880001037983 */ /* 0x000f240000100800 */
[----:B----4-:R-:W-:Y:S02]  /*d840*/  ISETP.GE.AND P6, PT, R3, RZ, PT ;  /* 0x000000ff0300720c */ /* 0x010fe40003fc6270 */
[----:B------:R-:W-:-:S04]  /*d850*/  IABS R3, c[0x0][0x17c] ;  /* 0x00005f0000037a13 */ /* 0x000fc80000000000 */
[----:B------:R-:W-:Y:S02]  /*d860*/  @!P0 IADD3 R155, R155, -R3, RZ ;  /* 0x800000039b9b8210 */ /* 0x000fe40007ffe0ff */
[----:B------:R-:W4:Y:S02]  /*d870*/  LDL R3, [R1+0x1c7c] ;  /* 0x001c7c0001037983 */ /* 0x000f240000100800 */
[----:B----4-:R-:W-:Y:S02]  /*d880*/  ISETP.GE.AND P0, PT, R3, RZ, PT ;  /* 0x000000ff0300720c */ /* 0x010fe40003f06270 */
[----:B------:R-:W-:-:S05]  /*d890*/  IABS R3, c[0x0][0x17c] ;  /* 0x00005f0000037a13 */ /* 0x000fca0000000000 */
[----:B------:R-:W-:Y:S02]  /*d8a0*/  @!P2 IMAD.IADD R157, R157, 0x1, -R3 ;  /* 0x000000019d9da824 */ /* 0x000fe400078e0a03 */
[----:B------:R-:W4:Y:S01]  /*d8b0*/  LDL R3, [R1+0x1c6c] ;  /* 0x001c6c0001037983 */ /* 0x000f220000100800 */
[----:B------:R-:W-:Y:S01]  /*d8c0*/  @!P5 IMAD.MOV R11, RZ, RZ, -R11 ;  /* 0x000000ffff0bd224 */ /* 0x000fe200078e0a0b */
[----:B------:R-:W-:Y:S02]  /*d8d0*/  @!P6 IADD3 R30, -R30, RZ, RZ ;  /* 0x000000ff1e1ee210 */ /* 0x000fe40007ffe1ff */
[----:B------:R-:W-:Y:S01]  /*d8e0*/  @!P0 IMAD.MOV R32, RZ, RZ, -R32 ;  /* 0x000000ffff208224 */ /* 0x000fe200078e0a20 */
[----:B----4-:R-:W-:Y:S02]  /*d8f0*/  ISETP.GE.AND P2, PT, R3, RZ, PT ;  /* 0x000000ff0300720c */ /* 0x010fe40003f46270 */
[----:B------:R-:W-:-:S05]  /*d900*/  IABS R3, c[0x0][0x17c] ;  /* 0x00005f0000037a13 */ /* 0x000fca0000000000 */
[----:B------:R-:W-:Y:S01]  /*d910*/  @!P1 IMAD.IADD R159, R159, 0x1, -R3 ;  /* 0x000000019f9f9824 */ /* 0x000fe200078e0a03 */
[----:B---3--:R-:W-:-:S04]  /*d920*/  ISETP.GE.AND P1, PT, R2, RZ, PT ;  /* 0x000000ff0200720c */ /* 0x008fc80003f26270 */
[----:B------:R-:W-:Y:S01]  /*d930*/  ISETP.GT.U32.AND P5, PT, R3, R159, PT ;  /* 0x0000009f0300720c */ /* 0x000fe20003fa4070 */
[----:B------:R-:W-:-:S05]  /*d940*/  IMAD.MOV.U32 R2, RZ, RZ, c[0x0][0x180] ;  /* 0x00006000ff027624 */ /* 0x000fca00078e00ff */
[----:B------:R-:W-:-:S07]  /*d950*/  IADD3 R2, R2, -0x5, RZ ;  /* 0xfffffffb02027810 */ /* 0x000fce0007ffe0ff */
[--C-:B------:R-:W-:Y:S01]  /*d960*/  @!P5 IMAD.IADD R159, R159, 0x1, -R3.reuse ;  /* 0x000000019f9fd824 */ /* 0x100fe200078e0a03 */
[----:B------:R-:W-:Y:S02]  /*d970*/  ISETP.GE.U32.AND P5, PT, R2, 0x7fffff7c, PT ;  /* 0x7fffff7c0200780c */ /* 0x000fe40003fa6070 */
[----:B------:R-:W3:Y:S01]  /*d980*/  LDL R2, [R1+0x1bec] ;  /* 0x001bec0001027983 */ /* 0x000ee20000100800 */
[----:B------:R-:W-:Y:S02]  /*d990*/  @!P3 IADD3 R166, R166, -R3, RZ ;  /* 0x80000003a6a6b210 */ /* 0x000fe40007ffe0ff */
[----:B--2---:R-:W-:Y:S01]  /*d9a0*/  ISETP.GE.AND P3, PT, R0, RZ, PT ;  /* 0x000000ff0000720c */ /* 0x004fe20003f66270 */
[----:B------:R-:W-:Y:S01]  /*d9b0*/  @!P2 IMAD.MOV R34, RZ, RZ, -R34 ;  /* 0x000000ffff22a224 */ /* 0x000fe200078e0a22 */
[C---:B------:R-:W-:Y:S01]  /*d9c0*/  ISETP.GT.U32.AND P2, PT, R3.reuse, R248, PT ;  /* 0x000000f80300720c */ /* 0x040fe20003f44070 */
[----:B------:R-:W-:Y:S01]  /*d9d0*/  @!P4 IMAD.IADD R226, R226, 0x1, -R3 ;  /* 0x00000001e2e2c824 */ /* 0x000fe200078e0a03 */
[C---:B------:R-:W-:Y:S01]  /*d9e0*/  ISETP.GT.U32.AND P4, PT, R3.reuse, R157, PT ;  /* 0x0000009d0300720c */ /* 0x040fe20003f84070 */
[----:B------:R-:W-:Y:S01]  /*d9f0*/  @!P1 IMAD.MOV R151, RZ, RZ, -R151 ;  /* 0x000000ffff979224 */ /* 0x000fe200078e0a97 */
[----:B------:R-:W-:-:S02]  /*da00*/  ISETP.GT.U32.AND P1, PT, R3, R214, PT ;  /* 0x000000d60300720c */ /* 0x000fc40003f24070 */
[----:B------:R-:W-:-:S05]  /*da10*/  ISETP.GT.U32.AND P0, PT, R3, R226, PT ;  /* 0x000000e20300720c */ /* 0x000fca0003f04070 */
[----:B------:R-:W-:Y:S02]  /*da20*/  @!P3 IADD3 R155, -R155, RZ, RZ ;  /* 0x000000ff9b9bb210 */ /* 0x000fe40007ffe1ff */
[----:B------:R-:W-:Y:S02]  /*da30*/  ISETP.GE.AND P3, PT, R252, RZ, PT ;  /* 0x000000fffc00720c */ /* 0x000fe40003f66270 */
[----:B------:R-:W-:Y:S01]  /*da40*/  ISETP.GT.U32.AND P6, PT, R3, R166, PT ;  /* 0x000000a60300720c */ /* 0x000fe20003fc4070 */
[--C-:B------:R-:W-:Y:S01]  /*da50*/  @!P2 IMAD.IADD R248, R248, 0x1, -R3.reuse ;  /* 0x00000001f8f8a824 */ /* 0x100fe200078e0a03 */
[----:B------:R-:W-:Y:S01]  /*da60*/  ISETP.GE.AND P2, PT, R242, RZ, PT ;  /* 0x000000fff200720c */ /* 0x000fe20003f46270 */
[--C-:B------:R-:W-:Y:S02]  /*da70*/  @!P4 IMAD.IADD R157, R157, 0x1, -R3.reuse ;  /* 0x000000019d9dc824 */ /* 0x100fe400078e0a03 */
[----:B------:R-:W-:Y:S02]  /*da80*/  @!P1 IMAD.IADD R214, R214, 0x1, -R3 ;  /* 0x00000001d6d69824 */ /* 0x000fe400078e0a03 */
[----:B------:R-:W-:Y:S01]  /*da90*/  IMAD.MOV.U32 R0, RZ, RZ, c[0x0][0x180] ;  /* 0x00006000ff007624 */ /* 0x000fe200078e00ff */
[C---:B------:R-:W-:Y:S01]  /*daa0*/  ISETP.GT.U32.AND P1, PT, R3.reuse, R248, PT ;  /* 0x000000f80300720c */ /* 0x040fe20003f24070 */
[----:B------:R-:W2:Y:S02]  /*dab0*/  LDL.LU R242, [R1+0x18] ;  /* 0x0000180001f27983 */ /* 0x000ea40000300800 */
[----:B------:R-:W-:Y:S01]  /*dac0*/  @!P3 IMAD.MOV R157, RZ, RZ, -R157 ;  /* 0x000000ffff9db224 */ /* 0x000fe200078e0a9d */
[----:B------:R-:W-:Y:S01]  /*dad0*/  ISETP.GT.U32.AND P3, PT, R3, R214, PT ;  /* 0x000000d60300720c */ /* 0x000fe20003f64070 */
[----:B------:R-:W-:Y:S01]  /*dae0*/  @!P6 IMAD.IADD R166, R166, 0x1, -R3 ;  /* 0x00000001a6a6e824 */ /* 0x000fe200078e0a03 */
[----:B------:R-:W-:-:S02]  /*daf0*/  @!P0 IADD3 R226, R226, -R3, RZ ;  /* 0x80000003e2e28210 */ /* 0x000fc40007ffe0ff */
[----:B------:R-:W-:-:S03]  /*db00*/  IADD3 R3, R0, -0x9, RZ ;  /* 0xfffffff700037810 */ /* 0x000fc60007ffe0ff */
[----:B------:R-:W-:Y:S01]  /*db10*/  @!P2 IMAD.MOV R226, RZ, RZ, -R226 ;  /* 0x000000ffffe2a224 */ /* 0x000fe200078e0ae2 */
[----:B------:R-:W-:Y:S02]  /*db20*/  ISETP.GE.U32.AND P2, PT, R3, 0x7fffff78, PT ;  /* 0x7fffff780300780c */ /* 0x000fe40003f46070 */
[----:B------:R-:W-:Y:S02]  /*db30*/  IABS R3, c[0x0][0x17c] ;  /* 0x00005f0000037a13 */ /* 0x000fe40000000000 */
[----:B------:R-:W-:Y:S02]  /*db40*/  ISETP.GE.AND P6, PT, R251, RZ, PT ;  /* 0x000000fffb00720c */ /* 0x000fe40003fc6270 */
[----:B------:R-:W-:Y:S01]  /*db50*/  @!P3 IADD3 R214, R214, -R3, RZ ;  /* 0x80000003d6d6b210 */ /* 0x000fe20007ffe0ff */
[----:B------:R-:W-:Y:S02]  /*db60*/  @!P1 IMAD.IADD R248, R248, 0x1, -R3 ;  /* 0x00000001f8f89824 */ /* 0x000fe400078e0a03 */
[----:B------:R-:W1:Y:S01]  /*db70*/  S2R R3, SR_TID.X ;  /* 0x0000000000037919 */ /* 0x000e620000002100 */
[----:B------:R-:W-:-:S03]  /*db80*/  ISETP.GE.AND P0, PT, R250, RZ, PT ;  /* 0x000000fffa00720c */ /* 0x000fc60003f06270 */
[----:B------:R-:W4:Y:S04]  /*db90*/  LDL.LU R250, [R1+0x10] ;  /* 0x0000100001fa7983 */ /* 0x000f280000300800 */
[----:B------:R-:W-:Y:S01]  /*dba0*/  @!P6 IADD3 R159, -R159, RZ, RZ ;  /* 0x000000ff9f9fe210 */ /* 0x000fe20007ffe1ff */
[----:B------:R-:W4:Y:S01]  /*dbb0*/  LDL.LU R251, [R1+0xc] ;  /* 0x00000c0001fb7983 */ /* 0x000f220000300800 */
[----:B------:R-:W-:Y:S02]  /*dbc0*/  ISETP.GE.AND P6, PT, R223, RZ, PT ;  /* 0x000000ffdf00720c */ /* 0x000fe40003fc6270 */
[----:B------:R-:W-:Y:S01]  /*dbd0*/  ISETP.GE.U32.AND P4, PT, R146, 0x7fffff80, PT ;  /* 0x7fffff809200780c */ /* 0x000fe20003f86070 */
[----:B------:R-:W4:Y:S01]  /*dbe0*/  LDL.LU R252, [R1+0x8] ;  /* 0x0000080001fc7983 */ /* 0x000f220000300800 */
[----:B------:R-:W-:-:S03]  /*dbf0*/  @!P0 IMAD.MOV R166, RZ, RZ, -R166 ;  /* 0x000000ffffa68224 */ /* 0x000fc600078e0aa6 */
[----:B------:R-:W4:Y:S04]  /*dc00*/  LDL.LU R146, [R1] ;  /* 0x0000000001927983 */ /* 0x000f280000300800 */
[----:B------:R-:W4:Y:S02]  /*dc10*/  LDL.LU R223, [R1+0x1fbc] ;  /* 0x001fbc0001df7983 */ /* 0x000f240000300800 */
[----:B------:R-:W-:Y:S01]  /*dc20*/  @!P6 IMAD.MOV R248, RZ, RZ, -R248 ;  /* 0x000000fffff8e224 */ /* 0x000fe200078e0af8 */
[----:B---3--:R-:W-:Y:S02]  /*dc30*/  ISETP.GE.AND P0, PT, R2, RZ, PT ;  /* 0x000000ff0200720c */ /* 0x008fe40003f06270 */
[----:B------:R-:W-:-:S04]  /*dc40*/  IADD3 R2, R0, -0xd, RZ ;  /* 0xfffffff300027810 */ /* 0x000fc80007ffe0ff */
[----:B------:R-:W-:Y:S02]  /*dc50*/  ISETP.GE.U32.AND P1, PT, R2, 0x7fffff74, PT ;  /* 0x7fffff740200780c */ /* 0x000fe40003f26070 */
[----:B------:R-:W-:Y:S02]  /*dc60*/  IADD3 R2, R0, -0x11, RZ ;  /* 0xffffffef00027810 */ /* 0x000fe40007ffe0ff */
[----:B-1----:R-:W-:Y:S02]  /*dc70*/  LOP3.LUT R0, R3, 0x7f, RZ, 0xc0, !PT ;  /* 0x0000007f03007812 */ /* 0x002fe400078ec0ff */
[----:B------:R-:W-:-:S03]  /*dc80*/  ISETP.GE.U32.AND P6, PT, R2, 0x7fffff70, PT ;  /* 0x7fffff700200780c */ /* 0x000fc60003fc6070 */
[----:B------:R-:W-:Y:S02]  /*dc90*/  IMAD R2, R0, c[0x0][0x18c], RZ ;  /* 0x0000630000027a24 */ /* 0x000fe400078e02ff */
[----:B------:R-:W-:-:S03]  /*dca0*/  @!P0 IMAD.MOV R214, RZ, RZ, -R214 ;  /* 0x000000ffffd68224 */ /* 0x000fc600078e0ad6 */
[----:B------:R-:W-:-:S05]  /*dcb0*/  LEA R2, P0, R2, c[0x0][0x168], 0x2 ;  /* 0x00005a0002027a11 */ /* 0x000fca00078010ff */
[----:B------:R1:W-:Y:S04]  /*dcc0*/  STL [R1+0x1fa0], R2 ;  /* 0x001fa00201007387 */ /* 0x0003e80000100800 */
[----:B-1----:R-:W3:Y:S01]  /*dcd0*/  LDL.LU R2, [R1+0x14] ;  /* 0x0000140001027983 */ /* 0x002ee20000300800 */
[----:B------:R-:W-:Y:S02]  /*dce0*/  ISETP.NE.AND P3, PT, RZ, c[0x0][0x17c], PT ;  /* 0x00005f00ff007a0c */ /* 0x000fe40003f65270 */
[----:B------:R-:W-:-:S04]  /*dcf0*/  LOP3.LUT R3, RZ, c[0x0][0x17c], RZ, 0x33, !PT ;  /* 0x00005f00ff037a12 */ /* 0x000fc800078e33ff */
[----:B--2---:R-:W-:-:S05]  /*dd00*/  SEL R242, R3, R242, !P3 ;  /* 0x000000f203f27207 */ /* 0x004fca0005800000 */
[----:B------:R1:W-:Y:S04]  /*dd10*/  STL [R1+0x18], R242 ;  /* 0x000018f201007387 */ /* 0x0003e80000100800 */
[----:B-1----:R-:W2:Y:S01]  /*dd20*/  LDL.LU R242, [R1+0x1fb8] ;  /* 0x001fb80001f27983 */ /* 0x002ea20000300800 */
[----:B---3--:R-:W-:-:S05]  /*dd30*/  SEL R2, R3, R2, !P3 ;  /* 0x0000000203027207 */ /* 0x008fca0005800000 */
[----:B------:R1:W-:Y:S04]  /*dd40*/  STL [R1+0x1fa4], R2 ;  /* 0x001fa40201007387 */ /* 0x0003e80000100800 */
[----:B-1----:R-:W3:Y:S01]  /*dd50*/  LDL.LU R2, [R1+0x4] ;  /* 0x0000040001027983 */ /* 0x002ee20000300800 */
[C---:B----4-:R-:W-:Y:S02]  /*dd60*/  SEL R250, R3.reuse, R250, !P3 ;  /* 0x000000fa03fa7207 */ /* 0x050fe40005800000 */
[C---:B------:R-:W-:Y:S02]  /*dd70*/  SEL R251, R3.reuse, R251, !P3 ;  /* 0x000000fb03fb7207 */ /* 0x040fe40005800000 */
[C---:B------:R-:W-:Y:S01]  /*dd80*/  SEL R252, R3.reuse, R252, !P3 ;  /* 0x000000fc03fc7207 */ /* 0x040fe20005800000 */
[----:B------:R1:W-:Y:S01]  /*dd90*/  STL [R1+0x10], R250 ;  /* 0x000010fa01007387 */ /* 0x0003e20000100800 */
[----:B------:R-:W-:-:S03]  /*dda0*/  SEL R20, R3, R20, !P3 ;  /* 0x0000001403147207 */ /* 0x000fc60005800000 */
[----:B-1----:R-:W4:Y:S04]  /*ddb0*/  LDL.LU R250, [R1+0x1fb4] ;  /* 0x001fb40001fa7983 */ /* 0x002f280000300800 */
[----:B------:R1:W-:Y:S04]  /*ddc0*/  STL [R1+0xc], R251 ;  /* 0x00000cfb01007387 */ /* 0x0003e80000100800 */
[----:B-1----:R-:W2:Y:S04]  /*ddd0*/  LDL.LU R251, [R1+0x1fb0] ;  /* 0x001fb00001fb7983 */ /* 0x002ea80000300800 */
[----:B------:R1:W-:Y:S04]  /*dde0*/  STL [R1+0x8], R252 ;  /* 0x000008fc01007387 */ /* 0x0003e80000100800 */
[----:B-1----:R-:W2:Y:S01]  /*ddf0*/  LDL.LU R252, [R1+0x1fac] ;  /* 0x001fac0001fc7983 */ /* 0x002ea20000300800 */
[----:B---3--:R-:W-:-:S05]  /*de00*/  SEL R2, R3, R2, !P3 ;  /* 0x0000000203027207 */ /* 0x008fca0005800000 */
[----:B------:R1:W-:Y:S02]  /*de10*/  STL [R1+0x4], R2 ;  /* 0x0000040201007387 */ /* 0x0003e40000100800 */
[C---:B-1----:R-:W-:Y:S02]  /*de20*/  SEL R2, R3.reuse, R146, !P3 ;  /* 0x0000009203027207 */ /* 0x042fe40005800000 */
[C---:B------:R-:W-:Y:S01]  /*de30*/  SEL R146, R3.reuse, R108, !P3 ;  /* 0x0000006c03927207 */ /* 0x040fe20005800000 */
[----:B------:R-:W-:Y:S01]  /*de40*/  IMAD.MOV.U32 R108, RZ, RZ, R20 ;  /* 0x000000ffff6c7224 */ /* 0x000fe200078e0014 */
[C---:B------:R-:W-:Y:S02]  /*de50*/  SEL R20, R3.reuse, R110, !P3 ;  /* 0x0000006e03147207 */ /* 0x040fe40005800000 */
[----:B------:R-:W-:Y:S02]  /*de60*/  MOV R110, R146 ;  /* 0x00000092006e7202 */ /* 0x000fe40000000f00 */
[----:B------:R-:W-:-:S02]  /*de70*/  SEL R146, R3, R114, !P3 ;  /* 0x0000007203927207 */ /* 0x000fc40005800000 */
[C---:B------:R-:W-:Y:S01]  /*de80*/  SEL R114, R3.reuse, R116, !P3 ;  /* 0x0000007403727207 */ /* 0x040fe20005800000 */
[----:B------:R-:W-:Y:S01]  /*de90*/  IMAD.MOV.U32 R116, RZ, RZ, R108 ;  /* 0x000000ffff747224 */ /* 0x000fe200078e006c */
[C---:B------:R-:W-:Y:S01]  /*dea0*/  SEL R108, R3.reuse, R21, !P3 ;  /* 0x00000015036c7207 */ /* 0x040fe20005800000 */
[----:B------:R-:W-:Y:S01]  /*deb0*/  IMAD.MOV.U32 R21, RZ, RZ, R20 ;  /* 0x000000ffff157224 */ /* 0x000fe200078e0014 */
[C---:B------:R-:W-:Y:S01]  /*dec0*/  SEL R20, R3.reuse, R120, !P3 ;  /* 0x0000007803147207 */ /* 0x040fe20005800000 */
[----:B------:R-:W-:Y:S01]  /*ded0*/  IMAD.MOV.U32 R120, RZ, RZ, R146 ;  /* 0x000000ffff787224 */ /* 0x000fe200078e0092 */
[C---:B------:R-:W-:Y:S02]  /*dee0*/  SEL R146, R3.reuse, R124, !P3 ;  /* 0x0000007c03927207 */ /* 0x040fe40005800000 */
[----:B------:R-:W-:Y:S02]  /*def0*/  MOV R124, R20 ;  /* 0x00000014007c7202 */ /* 0x000fe40000000f00 */
[C---:B------:R-:W-:Y:S01]  /*df00*/  SEL R20, R3.reuse, R126, !P3 ;  /* 0x0000007e03147207 */ /* 0x040fe20005800000 */
[----:B------:R-:W-:Y:S01]  /*df10*/  IMAD.MOV.U32 R126, RZ, RZ, R21 ;  /* 0x000000ffff7e7224 */ /* 0x000fe200078e0015 */
[----:B------:R-:W-:-:S02]  /*df20*/  SEL R21, R3, R128, !P3 ;  /* 0x0000008003157207 */ /* 0x000fc40005800000 */
[C---:B------:R-:W-:Y:S01]  /*df30*/  SEL R128, R3.reuse, R132, !P3 ;  /* 0x0000008403807207 */ /* 0x040fe20005800000 */
[----:B------:R-:W-:Y:S02]  /*df40*/  IMAD.MOV.U32 R132, RZ, RZ, R146 ;  /* 0x000000ffff847224 */ /* 0x000fe400078e0092 */
[----:B------:R-:W3:Y:S01]  /*df50*/  LDL.LU R146, [R1+0x1fa8] ;  /* 0x001fa80001927983 */ /* 0x000ee20000300800 */
[----:B------:R-:W-:-:S05]  /*df60*/  SEL R142, R3, R142, !P3 ;  /* 0x0000008e038e7207 */ /* 0x000fca0005800000 */
[----:B------:R1:W-:Y:S01]  /*df70*/  STL [R1+0x1b4], R142 ;  /* 0x0001b48e01007387 */ /* 0x0003e20000100800 */
[C---:B------:R-:W-:Y:S02]  /*df80*/  SEL R144, R3.reuse, R144, !P3 ;  /* 0x0000009003907207 */ /* 0x040fe40005800000 */
[C---:B-1----:R-:W-:Y:S01]  /*df90*/  SEL R142, R3.reuse, R134, !P3 ;  /* 0x00000086038e7207 */ /* 0x042fe20005800000 */
[----:B------:R-:W-:Y:S01]  /*dfa0*/  IMAD.MOV.U32 R134, RZ, RZ, R124 ;  /* 0x000000ffff867224 */ /* 0x000fe200078e007c */
[C---:B------:R-:W-:Y:S02]  /*dfb0*/  SEL R124, R3.reuse, R138, !P3 ;  /* 0x0000008a037c7207 */ /* 0x040fe40005800000 */
[C---:B------:R-:W-:Y:S02]  /*dfc0*/  SEL R138, R3.reuse, R140, !P3 ;  /* 0x0000008c038a7207 */ /* 0x040fe40005800000 */
[----:B------:R-:W-:-:S03]  /*dfd0*/  SEL R136, R3, R136, !P3 ;  /* 0x0000008803887207 */ /* 0x000fc60005800000 */
[----:B------:R1:W-:Y:S04]  /*dfe0*/  STL [R1+0x1c4], R138 ;  /* 0x0001c48a01007387 */ /* 0x0003e80000100800 */
[----:B------:R2:W-:Y:S01]  /*dff0*/  STL [R1+0x1cc], R144 ;  /* 0x0001cc9001007387 */ /* 0x0005e20000100800 */
[C---:B-1----:R-:W-:Y:S01]  /*e000*/  SEL R138, R3.reuse, R148, !P3 ;  /* 0x00000094038a7207 */ /* 0x042fe20005800000 */
[----:B--2---:R-:W-:Y:S01]  /*e010*/  IMAD.MOV.U32 R144, RZ, RZ, R136 ;  /* 0x000000ffff907224 */ /* 0x004fe200078e0088 */
[C---:B------:R-:W-:Y:S02]  /*e020*/  SEL R136, R3.reuse, R22, !P3 ;  /* 0x0000001603887207 */ /* 0x040fe40005800000 */
[C---:B------:R-:W-:Y:S02]  /*e030*/  SEL R22, R3.reuse, R156, !P3 ;  /* 0x0000009c03167207 */ /* 0x040fe40005800000 */
[----:B------:R-:W-:-:S02]  /*e040*/  SEL R148, R3, R204, !P3 ;  /* 0x000000cc03947207 */ /* 0x000fc40005800000 */
[C---:B------:R-:W-:Y:S02]  /*e050*/  SEL R220, R3.reuse, R220, !P3 ;  /* 0x000000dc03dc7207 */ /* 0x040fe40005800000 */
[C---:B------:R-:W-:Y:S02]  /*e060*/  SEL R222, R3.reuse, R222, !P3 ;  /* 0x000000de03de7207 */ /* 0x040fe40005800000 */
[C---:B------:R-:W-:Y:S02]  /*e070*/  SEL R224, R3.reuse, R224, !P3 ;  /* 0x000000e003e07207 */ /* 0x040fe40005800000 */
[----:B---3--:R-:W-:-:S05]  /*e080*/  SEL R140, R3, R146, !P3 ;  /* 0x00000092038c7207 */ /* 0x008fca0005800000 */
[----:B------:R1:W-:Y:S04]  /*e090*/  STL [R1+0x1d0], R140 ;  /* 0x0001d08c01007387 */ /* 0x0003e80000100800 */
[----:B------:R2:W-:Y:S01]  /*e0a0*/  STL [R1+0x1d4], R138 ;  /* 0x0001d48a01007387 */ /* 0x0005e20000100800 */
[C---:B-1----:R-:W-:Y:S02]  /*e0b0*/  SEL R140, R3.reuse, R150, !P3 ;  /* 0x00000096038c7207 */ /* 0x042fe40005800000 */
[----:B--2---:R-:W-:Y:S02]  /*e0c0*/  MOV R138, R134 ;  /* 0x00000086008a7202 */ /* 0x004fe40000000f00 */
[C---:B------:R-:W-:Y:S01]  /*e0d0*/  SEL R134, R3.reuse, R152, !P3 ;  /* 0x0000009803867207 */ /* 0x040fe20005800000 */
[----:B------:R-:W-:Y:S04]  /*e0e0*/  STL [R1+0x1d8], R140 ;  /* 0x0001d88c01007387 */ /* 0x000fe80000100800 */
[----:B------:R1:W-:Y:S04]  /*e0f0*/  STL [R1+0x1dc], R134 ;  /* 0x0001dc8601007387 */ /* 0x0003e80000100800 */
[----:B------:R2:W-:Y:S04]  /*e100*/  STL [R1+0x1e0], R136 ;  /* 0x0001e08801007387 */ /* 0x0005e80000100800 */
[----:B------:R3:W-:Y:S01]  /*e110*/  STL [R1+0x1e4], R22 ;  /* 0x0001e41601007387 */ /* 0x0007e20000100800 */
[C---:B-1----:R-:W-:Y:S01]  /*e120*/  SEL R134, R3.reuse, R158, !P3 ;  /* 0x0000009e03867207 */ /* 0x042fe20005800000 */
[----:B--2---:R-:W-:Y:S01]  /*e130*/  IMAD.MOV.U32 R136, RZ, RZ, R114 ;  /* 0x000000ffff887224 */ /* 0x004fe200078e0072 */
[----:B---3--:R-:W-:-:S03]  /*e140*/  SEL R22, R3, R160, !P3 ;  /* 0x000000a003167207 */ /* 0x008fc60005800000 */
[----:B------:R1:W-:Y:S01]  /*e150*/  STL [R1+0x1e8], R134 ;  /* 0x0001e88601007387 */ /* 0x0003e20000100800 */
[----:B------:R-:W-:-:S03]  /*e160*/  SEL R114, R3, R164, !P3 ;  /* 0x000000a403727207 */ /* 0x000fc60005800000 */
[----:B------:R2:W-:Y:S01]  /*e170*/  STL [R1+0x1ec], R22 ;  /* 0x0001ec1601007387 */ /* 0x0005e20000100800 */
[C---:B------:R-:W-:Y:S02]  /*e180*/  SEL R146, R3.reuse, R172, !P3 ;  /* 0x000000ac03927207 */ /* 0x040fe40005800000 */
[C---:B-1----:R-:W-:Y:S01]  /*e190*/  SEL R134, R3.reuse, R168, !P3 ;  /* 0x000000a803867207 */ /* 0x042fe20005800000 */
[----:B------:R-:W-:Y:S01]  /*e1a0*/  STL [R1+0x1f4], R114 ;  /* 0x0001f47201007387 */ /* 0x000fe20000100800 */
[----:B--2---:R-:W-:-:S03]  /*e1b0*/  SEL R22, R3, R178, !P3 ;  /* 0x000000b203167207 */ /* 0x004fc60005800000 */
[----:B------:R1:W-:Y:S04]  /*e1c0*/  STL [R1+0x1f8], R134 ;  /* 0x0001f88601007387 */ /* 0x0003e80000100800 */
[----:B------:R2:W-:Y:S01]  /*e1d0*/  STL [R1+0x1fc], R22 ;  /* 0x0001fc1601007387 */ /* 0x0005e20000100800 */
[----:B-1----:R-:W-:-:S03]  /*e1e0*/  SEL R134, R3, R174, !P3 ;  /* 0x000000ae03867207 */ /* 0x002fc60005800000 */
[----:B------:R1:W-:Y:S01]  /*e1f0*/  STL [R1+0x204], R146 ;  /* 0x0002049201007387 */ /* 0x0003e20000100800 */
[----:B--2---:R-:W-:-:S03]  /*e200*/  SEL R22, R3, R176, !P3 ;  /* 0x000000b003167207 */ /* 0x004fc60005800000 */
[----:B------:R-:W-:Y:S04]  /*e210*/  STL [R1+0x208], R134 ;  /* 0x0002088601007387 */ /* 0x000fe80000100800 */
[----:B------:R2:W-:Y:S01]  /*e220*/  STL [R1+0x20c], R22 ;  /* 0x00020c1601007387 */ /* 0x0005e20000100800 */
[C---:B-1----:R-:W-:Y:S02]  /*e230*/  SEL R146, R3.reuse, R180, !P3 ;  /* 0x000000b403927207 */ /* 0x042fe40005800000 */
[----:B--2---:R-:W-:-:S03]  /*e240*/  SEL R22, R3, R182, !P3 ;  /* 0x000000b603167207 */ /* 0x004fc60005800000 */
[----:B------:R-:W-:Y:S01]  /*e250*/  STL [R1+0x214], R146 ;  /* 0x0002149201007387 */ /* 0x000fe20000100800 */
[----:B------:R-:W-:-:S03]  /*e260*/  SEL R134, R3, R184, !P3 ;  /* 0x000000b803867207 */ /* 0x000fc60005800000 */
[----:B------:R1:W-:Y:S01]  /*e270*/  STL [R1+0x218], R22 ;  /* 0x0002181601007387 */ /* 0x0003e20000100800 */
[----:B------:R-:W-:-:S03]  /*e280*/  SEL R150, R3, R200, !P3 ;  /* 0x000000c803967207 */ /* 0x000fc60005800000 */
[----:B------:R-:W-:Y:S01]  /*e290*/  STL [R1+0x21c], R134 ;  /* 0x00021c8601007387 */ /* 0x000fe20000100800 */
[----:B-1----:R-:W-:-:S05]  /*e2a0*/  SEL R22, R3, R188, !P3 ;  /* 0x000000bc03167207 */ /* 0x002fca0005800000 */
[----:B------:R1:W-:Y:S01]  /*e2b0*/  STL [R1+0x224], R22 ;  /* 0x0002241601007387 */ /* 0x0003e20000100800 */
[C---:B------:R-:W-:Y:S02]  /*e2c0*/  SEL R146, R3.reuse, R202, !P3 ;  /* 0x000000ca03927207 */ /* 0x040fe40005800000 */
[C---:B------:R-:W-:Y:S02]  /*e2d0*/  SEL R114, R3.reuse, R170, !P3 ;  /* 0x000000aa03727207 */ /* 0x040fe40005800000 */
[C---:B-1----:R-:W-:Y:S02]  /*e2e0*/  SEL R22, R3.reuse, R194, !P3 ;  /* 0x000000c203167207 */ /* 0x042fe40005800000 */
[----:B------:R-:W-:-:S03]  /*e2f0*/  SEL R170, R3, R210, !P3 ;  /* 0x000000d203aa7207 */ /* 0x000fc60005800000 */
[----:B------:R-:W-:Y:S04]  /*e300*/  STL [R1+0x230], R22 ;  /* 0x0002301601007387 */ /* 0x000fe80000100800 */
[----:B------:R-:W-:Y:S04]  /*e310*/  STL [R1+0x23c], R150 ;  /* 0x00023c9601007387 */ /* 0x000fe80000100800 */
[----:B------:R1:W-:Y:S04]  /*e320*/  STL [R1+0x240], R148 ;  /* 0x0002409401007387 */ /* 0x0003e80000100800 */
[----:B------:R2:W-:Y:S01]  /*e330*/  STL [R1+0x244], R146 ;  /* 0x0002449201007387 */ /* 0x0005e20000100800 */
[----:B-1----:R-:W-:-:S03]  /*e340*/  SEL R148, R3, R130, !P3 ;  /* 0x0000008203947207 */ /* 0x002fc60005800000 */
[----:B------:R-:W-:Y:S01]  /*e350*/  STL [R1+0x1f9c], R170 ;  /* 0x001f9caa01007387 */ /* 0x000fe20000100800 */
[C---:B------:R-:W-:Y:S02]  /*e360*/  SEL R130, R3.reuse, R218, !P3 ;  /* 0x000000da03827207 */ /* 0x040fe40005800000 */
[C---:B--2---:R-:W-:Y:S01]  /*e370*/  SEL R146, R3.reuse, R216, !P3 ;  /* 0x000000d803927207 */ /* 0x044fe20005800000 */
[----:B------:R-:W-:Y:S04]  /*e380*/  STL [R1+0x258], R148 ;  /* 0x0002589401007387 */ /* 0x000fe80000100800 */
[----:B------:R-:W-:Y:S04]  /*e390*/  STL [R1+0x25c], R146 ;  /* 0x00025c9201007387 */ /* 0x000fe80000100800 */
[----:B------:R1:W-:Y:S04]  /*e3a0*/  STL [R1+0x1f80], R220 ;  /* 0x001f80dc01007387 */ /* 0x0003e80000100800 */
[----:B------:R2:W-:Y:S01]  /*e3b0*/  STL [R1+0x260], R130 ;  /* 0x0002608201007387 */ /* 0x0005e20000100800 */
[----:B-1----:R-:W-:-:S03]  /*e3c0*/  SEL R220, R3, R4, !P3 ;  /* 0x0000000403dc7207 */ /* 0x002fc60005800000 */
[----:B------:R-:W-:Y:S01]  /*e3d0*/  STL [R1+0x1f84], R222 ;  /* 0x001f84de01007387 */ /* 0x000fe20000100800 */
[C---:B------:R-:W-:Y:S02]  /*e3e0*/  SEL R4, R3.reuse, R5, !P3 ;  /* 0x0000000503047207 */ /* 0x040fe40005800000 */
[----:B--2---:R-:W-:Y:S01]  /*e3f0*/  SEL R130, R3, R249, !P3 ;  /* 0x000000f903827207 */ /* 0x004fe20005800000 */
[----:B------:R1:W-:Y:S01]  /*e400*/  STL [R1+0x1f88], R224 ;  /* 0x001f88e001007387 */ /* 0x0003e20000100800 */
[----:B------:R-:W-:-:S03]  /*e410*/  IMAD.MOV.U32 R146, RZ, RZ, R21 ;  /* 0x000000ffff927224 */ /* 0x000fc600078e0015 */
[----:B------:R2:W-:Y:S01]  /*e420*/  STL [R1+0x1f8c], R220 ;  /* 0x001f8cdc01007387 */ /* 0x0005e20000100800 */
[----:B------:R-:W-:-:S03]  /*e430*/  SEL R140, R3, R162, !P3 ;  /* 0x000000a2038c7207 */ /* 0x000fc60005800000 */
[----:B------:R-:W-:Y:S01]  /*e440*/  STL [R1+0x264], R130 ;  /* 0x0002648201007387 */ /* 0x000fe20000100800 */
[----:B-1----:R-:W-:-:S03]  /*e450*/  SEL R224, R3, R6, !P3 ;  /* 0x0000000603e07207 */ /* 0x002fc60005800000 */
[----:B------:R1:W-:Y:S04]  /*e460*/  STL [R1+0x26c], R4 ;  /* 0x00026c0401007387 */ /* 0x0003e80000100800 */
[----:B------:R-:W3:Y:S04]  /*e470*/  LDL.LU R21, [R1+0x18] ;  /* 0x0000180001157983 */ /* 0x000ee80000300800 */
[----:B------:R-:W3:Y:S04]  /*e480*/  LDL.LU R162, [R1+0x10] ;  /* 0x0000100001a27983 */ /* 0x000ee80000300800 */
[----:B------:R-:W3:Y:S04]  /*e490*/  LDL.LU R158, [R1+0xc] ;  /* 0x00000c00019e7983 */ /* 0x000ee80000300800 */
[----:B------:R-:W3:Y:S01]  /*e4a0*/  LDL.LU R152, [R1+0x8] ;  /* 0x0000080001987983 */ /* 0x000ee20000300800 */
[----:B--2---:R-:W-:-:S03]  /*e4b0*/  SEL R220, R3, R9, !P3 ;  /* 0x0000000903dc7207 */ /* 0x004fc60005800000 */
[----:B------:R-:W3:Y:S01]  /*e4c0*/  LDL.LU R150, [R1+0x4] ;  /* 0x0000040001967983 */ /* 0x000ee20000300800 */
[----:B-1----:R-:W-:-:S03]  /*e4d0*/  SEL R4, R3, R155, !P3 ;  /* 0x0000009b03047207 */ /* 0x002fc60005800000 */
[----:B------:R1:W-:Y:S01]  /*e4e0*/  STL [R1+0x1f90], R224 ;  /* 0x001f90e001007387 */ /* 0x0003e20000100800 */
[C---:B------:R-:W-:Y:S02]  /*e4f0*/  SEL R6, R3.reuse, R157, !P3 ;  /* 0x0000009d03067207 */ /* 0x040fe40005800000 */
[C---:B------:R-:W-:Y:S02]  /*e500*/  SEL R5, R3.reuse, R159, !P3 ;  /* 0x0000009f03057207 */ /* 0x040fe40005800000 */
[----:B-1----:R-:W-:-:S05]  /*e510*/  SEL R224, R3, R8, !P3 ;  /* 0x0000000803e07207 */ /* 0x002fca0005800000 */
[----:B------:R-:W-:Y:S04]  /*e520*/  STL [R1+0x1f94], R224 ;  /* 0x001f94e001007387 */ /* 0x000fe80000100800 */
[----:B------:R-:W-:Y:S04]  /*e530*/  STL [R1+0x1f98], R220 ;  /* 0x001f98dc01007387 */ /* 0x000fe80000100800 */
[----:B------:R1:W-:Y:S04]  /*e540*/  STL [R1+0x29c], R4 ;  /* 0x00029c0401007387 */ /* 0x0003e80000100800 */
[----:B------:R-:W-:Y:S01]  /*e550*/  STL [R1+0x2a0], R6 ;  /* 0x0002a00601007387 */ /* 0x000fe20000100800 */
[----:B-1----:R-:W-:-:S03]  /*e560*/  SEL R4, R3, R166, !P3 ;  /* 0x000000a603047207 */ /* 0x002fc60005800000 */
[----:B------:R1:W-:Y:S04]  /*e570*/  STL [R1+0x2a4], R5 ;  /* 0x0002a40501007387 */ /* 0x0003e80000100800 */
[----:B------:R4:W-:Y:S01]  /*e580*/  STL [R1+0x2a8], R4 ;  /* 0x0002a80401007387 */ /* 0x0009e20000100800 */
[----:B------:R-:W-:Y:S02]  /*e590*/  MOV R148, R136 ;  /* 0x0000008800947202 */ /* 0x000fe40000000f00 */
[C---:B-1----:R-:W-:Y:S02]  /*e5a0*/  SEL R5, R3.reuse, R226, !P3 ;  /* 0x000000e203057207 */ /* 0x042fe40005800000 */
[----:B----4-:R-:W-:-:S03]  /*e5b0*/  SEL R4, R3, R248, !P3 ;  /* 0x000000f803047207 */ /* 0x010fc60005800000 */
[----:B------:R-:W-:Y:S01]  /*e5c0*/  STL [R1+0x2ac], R5 ;  /* 0x0002ac0501007387 */ /* 0x000fe20000100800 */
[C---:B------:R-:W-:Y:S01]  /*e5d0*/  SEL R136, R3.reuse, R7, !P3 ;  /* 0x0000000703887207 */ /* 0x040fe20005800000 */
[----:B------:R-:W-:Y:S02]  /*e5e0*/  IMAD R7, R2, c[0x0][0x190], RZ ;  /* 0x0000640002077a24 */ /* 0x000fe400078e02ff */
[----:B------:R1:W-:Y:S04]  /*e5f0*/  STL [R1+0x2b0], R4 ;  /* 0x0002b00401007387 */ /* 0x0003e80000100800 */
[----:B------:R-:W4:Y:S01]  /*e600*/  LDL.LU R2, [R1+0x1fa4] ;  /* 0x001fa40001027983 */ /* 0x000f220000300800 */
[----:B------:R-:W-:Y:S01]  /*e610*/  IMAD R164, R0, c[0x0][0x18c], RZ ;  /* 0x0000630000a47a24 */ /* 0x000fe200078e02ff */
[----:B------:R-:W-:-:S02]  /*e620*/  SEL R134, R3, R23, !P3 ;  /* 0x0000001703867207 */ /* 0x000fc40005800000 */
[C---:B------:R-:W-:Y:S02]  /*e630*/  SEL R23, R3.reuse, R192, !P3 ;  /* 0x000000c003177207 */ /* 0x040fe40005800000 */
[C---:B------:R-:W-:Y:S02]  /*e640*/  SEL R252, R3.reuse, R252, !P3 ;  /* 0x000000fc03fc7207 */ /* 0x040fe40005800000 */
[C---:B------:R-:W-:Y:S02]  /*e650*/  SEL R251, R3.reuse, R251, !P3 ;  /* 0x000000fb03fb7207 */ /* 0x040fe40005800000 */
[C---:B------:R-:W-:Y:S02]  /*e660*/  SEL R250, R3.reuse, R250, !P3 ;  /* 0x000000fa03fa7207 */ /* 0x040fe40005800000 */
[C---:B------:R-:W-:Y:S02]  /*e670*/  SEL R242, R3.reuse, R242, !P3 ;  /* 0x000000f203f27207 */ /* 0x040fe40005800000 */
        /* <DEDUP_REMOVED lines=181> */
[----:B------:R-:W-:Y:S02]  /*f1d0*/  SEL R0, R3, R214, !P3 ;  /* 0x000000d603007207 */ /* 0x000fe40005800000 */
[----:B------:R-:W-:Y:S02]  /*f1e0*/  LEA.HI.X.SX32 R3, R164, c[0x0][0x16c], 0x2, P0 ;  /* 0x00005b00a4037a11 */ /* 0x000fe400000f16ff */
[----:B------:R-:W2:Y:S04]  /*f1f0*/  LDL.LU R164, [R1+0x1c] ;  /* 0x00001c0001a47983 */ /* 0x000ea80000300800 */
[----:B------:R-:W2:Y:S01]  /*f200*/  LDL.LU R172, [R1+0x20] ;  /* 0x0000200001ac7983 */ /* 0x000ea20000300800 */
[----:B---3--:R-:W-:Y:S01]  /*f210*/  IMAD R10, R158, c[0x0][0x190], RZ ;  /* 0x000064009e0a7a24 */ /* 0x008fe200078e02ff */
[----:B------:R-:W-:Y:S01]  /*f220*/  MOV R158, R20 ;  /* 0x00000014009e7202 */ /* 0x000fe20000000f00 */
[----:B------:R-:W-:-:S02]  /*f230*/  IMAD R20, R15, c[0x0][0x190], RZ ;  /* 0x000064000f147a24 */ /* 0x000fc400078e02ff */
[----:B----4-:R-:W-:Y:S02]  /*f240*/  IMAD R15, R2, c[0x0][0x190], RZ ;  /* 0x00006400020f7a24 */ /* 0x010fe400078e02ff */
[----:B------:R-:W3:Y:S01]  /*f250*/  LDL.LU R2, [R1+0x1fa0] ;  /* 0x001fa00001027983 */ /* 0x000ee20000300800 */
[----:B------:R-:W-:Y:S02]  /*f260*/  IMAD.MOV.U32 R194, RZ, RZ, R95 ;  /* 0x000000ffffc27224 */ /* 0x000fe400078e005f */
[----:B------:R-:W-:Y:S02]  /*f270*/  IMAD R95, R17, c[0x0][0x190], RZ ;  /* 0x00006400115f7a24 */ /* 0x000fe400078e02ff */
[----:B-1----:R-:W-:Y:S02]  /*f280*/  IMAD R4, R40, c[0x0][0x190], RZ ;  /* 0x0000640028047a24 */ /* 0x002fe400078e02ff */
[----:B------:R-:W-:Y:S02]  /*f290*/  IMAD R40, R16, c[0x0][0x190], RZ ;  /* 0x0000640010287a24 */ /* 0x000fe400078e02ff */
[----:B------:R-:W-:-:S02]  /*f2a0*/  IMAD R5, R250, c[0x0][0x190], RZ ;  /* 0x00006400fa057a24 */ /* 0x000fc400078e02ff */
[----:B------:R-:W-:Y:S02]  /*f2b0*/  IMAD.MOV.U32 R198, RZ, RZ, R194 ;  /* 0x000000ffffc67224 */ /* 0x000fe400078e00c2 */
[----:B------:R-:W-:Y:S02]  /*f2c0*/  IMAD R6, R251, c[0x0][0x190], RZ ;  /* 0x00006400fb067a24 */ /* 0x000fe400078e02ff */
[----:B------:R-:W-:Y:S02]  /*f2d0*/  IMAD.MOV.U32 R194, RZ, RZ, R178 ;  /* 0x000000ffffc27224 */ /* 0x000fe400078e00b2 */
[----:B------:R-:W-:Y:S02]  /*f2e0*/  IMAD R178, R24, c[0x0][0x190], RZ ;  /* 0x0000640018b27a24 */ /* 0x000fe400078e02ff */
[----:B------:R-:W-:Y:S02]  /*f2f0*/  IMAD R206, R25, c[0x0][0x190], RZ ;  /* 0x0000640019ce7a24 */ /* 0x000fe400078e02ff */
[----:B------:R-:W-:-:S02]  /*f300*/  IMAD R21, R21, c[0x0][0x190], RZ ;  /* 0x0000640015157a24 */ /* 0x000fc400078e02ff */
[----:B------:R-:W-:Y:S02]  /*f310*/  IMAD R11, R162, c[0x0][0x190], RZ ;  /* 0x00006400a20b7a24 */ /* 0x000fe400078e02ff */
[----:B------:R-:W-:Y:S02]  /*f320*/  IMAD.MOV.U32 R174, RZ, RZ, R138 ;  /* 0x000000ffffae7224 */ /* 0x000fe400078e008a */
[----:B------:R-:W-:Y:S02]  /*f330*/  IMAD.MOV.U32 R138, RZ, RZ, R108 ;  /* 0x000000ffff8a7224 */ /* 0x000fe400078e006c */
[----:B------:R-:W-:Y:S02]  /*f340*/  IMAD R108, R131, c[0x0][0x190], RZ ;  /* 0x00006400836c7a24 */ /* 0x000fe400078e02ff */
[----:B------:R-:W-:Y:S02]  /*f350*/  IMAD R9, R152, c[0x0][0x190], RZ ;  /* 0x0000640098097a24 */ /* 0x000fe400078e02ff */
[----:B------:R-:W-:-:S02]  /*f360*/  IMAD R8, R150, c[0x0][0x190], RZ ;  /* 0x0000640096087a24 */ /* 0x000fc400078e02ff */
[----:B------:R-:W-:Y:S02]  /*f370*/  IMAD R252, R252, c[0x0][0x190], RZ ;  /* 0x00006400fcfc7a24 */ /* 0x000fe400078e02ff */
[----:B------:R-:W-:Y:S02]  /*f380*/  IMAD R242, R242, c[0x0][0x190], RZ ;  /* 0x00006400f2f27a24 */ /* 0x000fe400078e02ff */
[----:B------:R-:W-:Y:S02]  /*f390*/  IMAD R223, R223, c[0x0][0x190], RZ ;  /* 0x00006400dfdf7a24 */ /* 0x000fe400078e02ff */
        /* <DEDUP_REMOVED lines=26> */
[----:B--2---:R-:W-:-:S02]  /*f540*/  IMAD R17, R164, c[0x0][0x184], RZ ;  /* 0x00006100a4117a24 */ /* 0x004fc400078e02ff */
[----:B------:R-:W-:-:S03]  /*f550*/  IMAD R16, R172, c[0x0][0x184], RZ ;  /* 0x00006100ac107a24 */ /* 0x000fc600078e02ff */
[----:B------:R-:W-:-:S04]  /*f560*/  LEA R248, P0, R17, c[0x0][0x160], 0x2 ;  /* 0x0000580011f87a11 */ /* 0x000fc800078010ff */
[----:B------:R-:W-:Y:S02]  /*f570*/  LEA.HI.X.SX32 R249, R17, c[0x0][0x164], 0x2, P0 ;  /* 0x0000590011f97a11 */ /* 0x000fe400000f16ff */
[----:B------:R-:W-:-:S04]  /*f580*/  LEA R250, P0, R16, c[0x0][0x160], 0x2 ;  /* 0x0000580010fa7a11 */ /* 0x000fc800078010ff */
[----:B------:R-:W-:Y:S02]  /*f590*/  LEA.HI.X.SX32 R251, R16, c[0x0][0x164], 0x2, P0 ;  /* 0x0000590010fb7a11 */ /* 0x000fe400000f16ff */
[----:B---3--:R-:W-:-:S04]  /*f5a0*/  LEA R24, P0, R15, R2, 0x2 ;  /* 0x000000020f187211 */ /* 0x008fc800078010ff */
[----:B------:R-:W-:Y:S02]  /*f5b0*/  LEA.HI.X.SX32 R25, R15, R3, 0x2, P0 ;  /* 0x000000030f197211 */ /* 0x000fe400000f16ff */
[----:B------:R-:W-:-:S03]  /*f5c0*/  LEA R130, P3, R21, R2, 0x2 ;  /* 0x0000000215827211 */ /* 0x000fc600078610ff */
[----:B------:R1:W-:Y:S01]  /*f5d0*/  STL.64 [R1+0xc38], R24 ;  /* 0x000c381801007387 */ /* 0x0003e20000100a00 */
[----:B------:R-:W-:Y:S02]  /*f5e0*/  LEA.HI.X.SX32 R131, R21, R3, 0x2, P3 ;  /* 0x0000000315837211 */ /* 0x000fe400018f16ff */
[-C--:B------:R-:W-:Y:S02]  /*f5f0*/  LEA R16, P3, R10, R2.reuse, 0x2 ;  /* 0x000000020a107211 */ /* 0x080fe400078610ff */
[----:B-1----:R-:W-:-:S04]  /*f600*/  LEA R24, P0, R11, R2, 0x2 ;  /* 0x000000020b187211 */ /* 0x002fc800078010ff */
[-C--:B------:R-:W-:Y:S01]  /*f610*/  LEA.HI.X.SX32 R25, R11, R3.reuse, 0x2, P0 ;  /* 0x000000030b197211 */ /* 0x080fe200000f16ff */
[----:B------:R-:W-:Y:S01]  /*f620*/  STL.64 [R1+0x168], R130 ;  /* 0x0001688201007387 */ /* 0x000fe20000100a00 */
[----:B------:R-:W-:-:S03]  /*f630*/  LEA.HI.X.SX32 R17, R10, R3, 0x2, P3 ;  /* 0x000000030a117211 */ /* 0x000fc600018f16ff */
[----:B------:R1:W-:Y:S04]  /*f640*/  STL.64 [R1+0x160], R24 ;  /* 0x0001601801007387 */ /* 0x0003e80000100a00 */
[----:B------:R2:W-:Y:S01]  /*f650*/  STL.64 [R1+0x158], R16 ;  /* 0x0001581001007387 */ /* 0x0005e20000100a00 */
[CC--:B-1----:R-:W-:Y:S02]  /*f660*/  LEA R24, P0, R9.reuse, R2.reuse, 0x2 ;  /* 0x0000000209187211 */ /* 0x0c2fe400078010ff */
[-C--:B--2---:R-:W-:Y:S02]  /*f670*/  LEA R16, P3, R8, R2.reuse, 0x2 ;  /* 0x0000000208107211 */ /* 0x084fe400078610ff */
[----:B------:R-:W-:Y:S02]  /*f680*/  LEA.HI.X.SX32 R25, R9, R3, 0x2, P0 ;  /* 0x0000000309197211 */ /* 0x000fe400000f16ff */
[----:B------:R-:W-:-:S02]  /*f690*/  LEA R10, P0, R7, R2, 0x2 ;  /* 0x00000002070a7211 */ /* 0x000fc400078010ff */
[-C--:B------:R-:W-:Y:S02]  /*f6a0*/  LEA.HI.X.SX32 R17, R8, R3.reuse, 0x2, P3 ;  /* 0x0000000308117211 */ /* 0x080fe400018f16ff */
[C---:B------:R-:W-:Y:S02]  /*f6b0*/  LEA R8, P3, R252.reuse, R2, 0x2 ;  /* 0x00000002fc087211 */ /* 0x040fe400078610ff */
[-C--:B------:R-:W-:Y:S01]  /*f6c0*/  LEA.HI.X.SX32 R11, R7, R3.reuse, 0x2, P0 ;  /* 0x00000003070b7211 */ /* 0x080fe200000f16ff */
[----:B------:R-:W-:Y:S01]  /*f6d0*/  STL.64 [R1+0x150], R24 ;  /* 0x0001501801007387 */ /* 0x000fe20000100a00 */
[----:B------:R-:W-:-:S03]  /*f6e0*/  LEA.HI.X.SX32 R9, R252, R3, 0x2, P3 ;  /* 0x00000003fc097211 */ /* 0x000fc600018f16ff */
[----:B------:R-:W-:Y:S04]  /*f6f0*/  STL.64 [R1+0x148], R16 ;  /* 0x0001481001007387 */ /* 0x000fe80000100a00 */
[----:B------:R1:W-:Y:S04]  /*f700*/  STL.64 [R1+0x140], R10 ;  /* 0x0001400a01007387 */ /* 0x0003e80000100a00 */
[----:B------:R2:W-:Y:S01]  /*f710*/  STL.64 [R1+0x420], R8 ;  /* 0x0004200801007387 */ /* 0x0005e20000100a00 */
[-C--:B-1----:R-:W-:Y:S02]  /*f720*/  LEA R10, P0, R6, R2.reuse, 0x2 ;  /* 0x00000002060a7211 */ /* 0x082fe400078010ff */
[----:B--2---:R-:W-:-:S02]  /*f730*/  LEA R8, P3, R5, R2, 0x2 ;  /* 0x0000000205087211 */ /* 0x004fc400078610ff */
[-C--:B------:R-:W-:Y:S02]  /*f740*/  LEA.HI.X.SX32 R11, R6, R3.reuse, 0x2, P0 ;  /* 0x00000003060b7211 */ /* 0x080fe400000f16ff */
        /* <DEDUP_REMOVED lines=8> */
[----:B------:R-:W-:Y:S01]  /*f7d0*/  LEA.HI.X.SX32 R7, R36, R3, 0x2, P0 ;  /* 0x0000000324077211 */ /* 0x000fe200000f16ff */
[----:B------:R-:W-:Y:S04]  /*f7e0*/  STL.64 [R1+0x130], R10 ;  /* 0x0001300a01007387 */ /* 0x000fe80000100a00 */
[----:B------:R1:W-:Y:S04]  /*f7f0*/  STL.64 [R1+0x128], R8 ;  /* 0x0001280801007387 */ /* 0x0003e80000100a00 */
[----:B------:R2:W-:Y:S01]  /*f800*/  STL.64 [R1+0x120], R6 ;  /* 0x0001200601007387 */ /* 0x0005e20000100a00 */
[----:B-1----:R-:W-:-:S02]  /*f810*/  LEA R8, P3, R161, R2, 0x2 ;  /* 0x00000002a1087211 */ /* 0x002fc400078610ff */
[C---:B--2---:R-:W-:Y:S02]  /*f820*/  LEA R6, P0, R38.reuse, R2, 0x2 ;  /* 0x0000000226067211 */ /* 0x044fe400078010ff */
[-C--:B------:R-:W-:Y:S02]  /*f830*/  LEA.HI.X.SX32 R9, R161, R3.reuse, 0x2, P3 ;  /* 0x00000003a1097211 */ /* 0x080fe400018f16ff */
[----:B------:R-:W-:-:S03]  /*f840*/  LEA.HI.X.SX32 R7, R38, R3, 0x2, P0 ;  /* 0x0000000326077211 */ /* 0x000fc600000f16ff */
[----:B------:R1:W-:Y:S04]  /*f850*/  STL.64 [R1+0x118], R8 ;  /* 0x0001180801007387 */ /* 0x0003e80000100a00 */
[----:B------:R2:W-:Y:S01]  /*f860*/  STL.64 [R1+0x110], R6 ;  /* 0x0001100601007387 */ /* 0x0005e20000100a00 */
[CC--:B-1----:R-:W-:Y:S02]  /*f870*/  LEA R8, P3, R149.reuse, R2.reuse, 0x2 ;  /* 0x0000000295087211 */ /* 0x0c2fe400078610ff */
        /* <DEDUP_REMOVED lines=17> */
[-C--:B-1----:R-:W-:Y:S02]  /*f990*/  LEA R8, P3, R165, R2.reuse, 0x2 ;  /* 0x00000002a5087211 */ /* 0x082fe400078610ff */
[----:B--2---:R-:W-:Y:S02]  /*f9a0*/  LEA R6, P0, R47, R2, 0x2 ;  /* 0x000000022f067211 */ /* 0x004fe400078010ff */
        /* <DEDUP_REMOVED lines=31> */
[----:B------:R-:W-:-:S02]  /*fba0*/  LEA.HI.X.SX32 R7, R56, R3, 0x2, P0 ;  /* 0x0000000338077211 */ /* 0x000fc400000f16ff */
[CC--:B------:R-:W-:Y:S01]  /*fbb0*/  LEA R4, P3, R171.reuse, R2.reuse, 0x2 ;  /* 0x00000002ab047211 */ /* 0x0c0fe200078610ff */
[----:B------:R-:W-:Y:S04]  /*fbc0*/  STL.64 [R1+0x470], R8 ;  /* 0x0004700801007387 */ /* 0x000fe80000100a00 */
[----:B------:R1:W-:Y:S01]  /*fbd0*/  STL.64 [R1+0x770], R6 ;  /* 0x0007700601007387 */ /* 0x0003e20000100a00 */
[----:B------:R-:W-:Y:S02]  /*fbe0*/  LEA.HI.X.SX32 R5, R171, R3, 0x2, P3 ;  /* 0x00000003ab057211 */ /* 0x000fe400018f16ff */
[----:B-1----:R-:W-:-:S04]  /*fbf0*/  LEA R6, P0, R13, R2, 0x2 ;  /* 0x000000020d067211 */ /* 0x002fc800078010ff */
[-C--:B------:R-:W-:Y:S01]  /*fc00*/  LEA.HI.X.SX32 R7, R13, R3.reuse, 0x2, P0 ;  /* 0x000000030d077211 */ /* 0x080fe200000f16ff */
[----:B------:R1:W-:Y:S04]  /*fc10*/  STL.64 [R1+0xa8], R4 ;  /* 0x0000a80401007387 */ /* 0x0003e80000100a00 */
[----:B------:R2:W-:Y:S01]  /*fc20*/  STL.64 [R1+0xa0], R6 ;  /* 0x0000a00601007387 */ /* 0x0005e20000100a00 */
[-C--:B-1----:R-:W-:Y:S02]  /*fc30*/  LEA R4, P3, R228, R2.reuse, 0x2 ;  /* 0x00000002e4047211 */ /* 0x082fe400078610ff */
[----:B--2---:R-:W-:Y:S02]  /*fc40*/  LEA R6, P0, R60, R2, 0x2 ;  /* 0x000000023c067211 */ /* 0x004fe400078010ff */
[----:B------:R-:W-:-:S02]  /*fc50*/  LEA.HI.X.SX32 R5, R228, R3, 0x2, P3 ;  /* 0x00000003e4057211 */ /* 0x000fc400018f16ff */
[----:B------:R-:W-:-:S03]  /*fc60*/  LEA.HI.X.SX32 R7, R60, R3, 0x2, P0 ;  /* 0x000000033c077211 */ /* 0x000fc600000f16ff */
[----:B------:R1:W-:Y:S04]  /*fc70*/  STL.64 [R1+0x98], R4 ;  /* 0x0000980401007387 */ /* 0x0003e80000100a00 */
[----:B------:R2:W-:Y:S01]  /*fc80*/  STL.64 [R1+0x90], R6 ;  /* 0x0000900601007387 */ /* 0x0005e20000100a00 */
[----:B------:R-:W-:Y:S01]  /*fc90*/  IMAD R190, R190, c[0x0][0x190], RZ ;  /* 0x00006400bebe7a24 */ /* 0x000fe200078e02ff */
[CC--:B-1----:R-:W-:Y:S02]  /*fca0*/  LEA R4, P3, R173.reuse, R2.reuse, 0x2 ;  /* 0x00000002ad047211 */ /* 0x0c2fe400078610ff */
[C---:B--2---:R-:W-:Y:S02]  /*fcb0*/  LEA R6, P0, R62.reuse, R2, 0x2 ;  /* 0x000000023e067211 */ /* 0x044fe400078010ff */
[-C--:B------:R-:W-:Y:S01]  /*fcc0*/  LEA.HI.X.SX32 R5, R173, R3.reuse, 0x2, P3 ;  /* 0x00000003ad057211 */ /* 0x080fe200018f16ff */
[----:B------:R-:W-:Y:S01]  /*fcd0*/  IMAD R175, R175, c[0x0][0x190], RZ ;  /* 0x00006400afaf7a24 */ /* 0x000fe200078e02ff */
        /* <DEDUP_REMOVED lines=12> */
[-C--:B-1----:R-:W-:Y:S02]  /*fda0*/  LEA R4, P3, R70, R2.reuse, 0x2 ;  /* 0x0000000246047211 */ /* 0x082fe400078610ff */
[----:B--2---:R-:W-:Y:S02]  /*fdb0*/  LEA R6, P0, R66, R2, 0x2 ;  /* 0x0000000242067211 */ /* 0x004fe400078010ff */
        /* <DEDUP_REMOVED lines=59> */
[----:B------:R1:W-:Y:S01]  /*10170*/  STL.64 [R1+0x4b0], R4 ;  /* 0x0004b00401007387 */ /* 0x0003e20000100a00 */
[----:B------:R-:W-:-:S03]  /*10180*/  IMAD.MOV.U32 R151, RZ, RZ, R192 ;  /* 0x000000ffff977224 */ /* 0x000fc600078e00c0 */
[----:B------:R2:W-:Y:S01]  /*10190*/  STL.64 [R1+0xb68], R6 ;  /* 0x000b680601007387 */ /* 0x0005e20000100a00 */
[----:B------:R-:W-:Y:S01]  /*101a0*/  IMAD R88, R88, c[0x0][0x190], RZ ;  /* 0x0000640058587a24 */ /* 0x000fe200078e02ff */
[-C--:B-1----:R-:W-:Y:S02]  /*101b0*/  LEA R4, P3, R183, R2.reuse, 0x2 ;  /* 0x00000002b7047211 */ /* 0x082fe400078610ff */
[----:B--2---:R-:W-:Y:S02]  /*101c0*/  LEA R6, P0, R231, R2, 0x2 ;  /* 0x00000002e7067211 */ /* 0x004fe400078010ff */
[-C--:B------:R-:W-:Y:S01]  /*101d0*/  LEA.HI.X.SX32 R5, R183, R3.reuse, 0x2, P3 ;  /* 0x00000003b7057211 */ /* 0x080fe200018f16ff */
[----:B------:R-:W-:Y:S01]  /*101e0*/  IMAD.MOV.U32 R184, RZ, RZ, R114 ;  /* 0x000000ffffb87224 */ /* 0x000fe200078e0072 */
[----:B------:R-:W-:Y:S01]  /*101f0*/  LEA.HI.X.SX32 R7, R231, R3, 0x2, P0 ;  /* 0x00000003e7077211 */ /* 0x000fe200000f16ff */
[----:B------:R-:W-:Y:S02]  /*10200*/  IMAD R84, R84, c[0x0][0x190], RZ ;  /* 0x0000640054547a24 */ /* 0x000fe400078e02ff */
[----:B------:R-:W-:-:S02]  /*10210*/  IMAD.MOV.U32 R166, RZ, RZ, R151 ;  /* 0x000000ffffa67224 */ /* 0x000fc400078e0097 */
[----:B------:R-:W-:Y:S01]  /*10220*/  IMAD.MOV.U32 R32, RZ, RZ, R200 ;  /* 0x000000ffff207224 */ /* 0x000fe200078e00c8 */
[----:B------:R1:W-:Y:S01]  /*10230*/  STL.64 [R1+0x18], R4 ;  /* 0x0000180401007387 */ /* 0x0003e20000100a00 */
[----:B------:R-:W-:Y:S01]  /*10240*/  IMAD R34, R28, c[0x0][0x190], RZ ;  /* 0x000064001c227a24 */ /* 0x000fe200078e02ff */
[----:B------:R-:W-:Y:S01]  /*10250*/  MOV R226, R184 ;  /* 0x000000b800e27202 */ /* 0x000fe20000000f00 */
[----:B------:R-:W-:Y:S01]  /*10260*/  IMAD.MOV.U32 R28, RZ, RZ, R166 ;  /* 0x000000ffff1c7224 */ /* 0x000fe200078e00a6 */
[----:B------:R2:W-:Y:S01]  /*10270*/  STL.64 [R1+0x10], R6 ;  /* 0x0000100601007387 */ /* 0x0005e20000100a00 */
[----:B------:R-:W-:Y:S01]  /*10280*/  IMAD.MOV.U32 R166, RZ, RZ, R176 ;  /* 0x000000ffffa67224 */ /* 0x000fe200078e00b0 */
[----:B------:R-:W-:Y:S01]  /*10290*/  MOV R157, R32 ;  /* 0x00000020009d7202 */ /* 0x000fe20000000f00 */
[----:B------:R-:W-:Y:S01]  /*102a0*/  IMAD.MOV.U32 R152, RZ, RZ, R126 ;  /* 0x000000ffff987224 */ /* 0x000fe200078e007e */
[----:B------:R-:W-:Y:S02]  /*102b0*/  MOV R162, R144 ;  /* 0x0000009000a27202 */ /* 0x000fe40000000f00 */
[-C--:B-1----:R-:W-:Y:S01]  /*102c0*/  LEA R4, P3, R88, R2.reuse, 0x2 ;  /* 0x0000000258047211 */ /* 0x082fe200078610ff */
[----:B------:R-:W-:Y:S01]  /*102d0*/  IMAD.MOV.U32 R126, RZ, RZ, R110 ;  /* 0x000000ffff7e7224 */ /* 0x000fe200078e006e */
[----:B--2---:R-:W-:Y:S01]  /*102e0*/  LEA R6, P0, R84, R2, 0x2 ;  /* 0x0000000254067211 */ /* 0x004fe200078010ff */
[----:B------:R-:W-:Y:S01]  /*102f0*/  IMAD R185, R185, c[0x0][0x190], RZ ;  /* 0x00006400b9b97a24 */ /* 0x000fe200078e02ff */
[-C--:B------:R-:W-:Y:S01]  /*10300*/  LEA.HI.X.SX32 R5, R88, R3.reuse, 0x2, P3 ;  /* 0x0000000358057211 */ /* 0x080fe200018f16ff */
[----:B------:R-:W-:Y:S01]  /*10310*/  IMAD R110, R133, c[0x0][0x190], RZ ;  /* 0x00006400856e7a24 */ /* 0x000fe200078e02ff */
[----:B------:R-:W-:Y:S01]  /*10320*/  LEA.HI.X.SX32 R7, R84, R3, 0x2, P0 ;  /* 0x0000000354077211 */ /* 0x000fe200000f16ff */
[----:B------:R-:W-:Y:S01]  /*10330*/  IMAD R86, R86, c[0x0][0x190], RZ ;  /* 0x0000640056567a24 */ /* 0x000fe200078e02ff */
[----:B------:R-:W-:Y:S01]  /*10340*/  MOV R131, R166 ;  /* 0x000000a600837202 */ /* 0x000fe20000000f00 */
[----:B------:R-:W-:-:S02]  /*10350*/  IMAD.MOV.U32 R30, RZ, RZ, R198 ;  /* 0x000000ffff1e7224 */ /* 0x000fc400078e00c6 */
[----:B------:R-:W-:Y:S02]  /*10360*/  IMAD.MOV.U32 R133, RZ, RZ, R226 ;  /* 0x000000ffff857224 */ /* 0x000fe400078e00e2 */
[----:B------:R-:W-:Y:S01]  /*10370*/  IMAD.MOV.U32 R226, RZ, RZ, R157 ;  /* 0x000000ffffe27224 */ /* 0x000fe200078e009d */
[----:B------:R1:W-:Y:S01]  /*10380*/  STL.64 [R1+0x8], R4 ;  /* 0x0000080401007387 */ /* 0x0003e20000100a00 */
[----:B------:R-:W-:Y:S02]  /*10390*/  IMAD.MOV.U32 R157, RZ, RZ, R162 ;  /* 0x000000ffff9d7224 */ /* 0x000fe400078e00a2 */
[----:B------:R-:W-:Y:S01]  /*103a0*/  IMAD.MOV.U32 R180, RZ, RZ, R148 ;  /* 0x000000ffffb47224 */ /* 0x000fe200078e0094 */
[----:B------:R2:W-:Y:S01]  /*103b0*/  STL.64 [R1], R6 ;  /* 0x0000000601007387 */ /* 0x0005e20000100a00 */
[----:B------:R-:W-:Y:S02]  /*103c0*/  IMAD.MOV.U32 R148, RZ, RZ, R112 ;  /* 0x000000ffff947224 */ /* 0x000fe400078e0070 */
[----:B------:R-:W-:-:S02]  /*103d0*/  IMAD R76, R76, c[0x0][0x190], RZ ;  /* 0x000064004c4c7a24 */ /* 0x000fc400078e02ff */
[----:B------:R-:W-:Y:S02]  /*103e0*/  IMAD R114, R141, c[0x0][0x190], RZ ;  /* 0x000064008d727a24 */ /* 0x000fe400078e02ff */
[----:B------:R-:W-:Y:S01]  /*103f0*/  IMAD.MOV.U32 R155, RZ, RZ, R30 ;  /* 0x000000ffff9b7224 */ /* 0x000fe200078e001e */
[-C--:B-1----:R-:W-:Y:S01]  /*10400*/  LEA R4, P3, R185, R2.reuse, 0x2 ;  /* 0x00000002b9047211 */ /* 0x082fe200078610ff */
[----:B------:R-:W-:Y:S02]  /*10410*/  IMAD R247, R247, c[0x0][0x190], RZ ;  /* 0x00006400f7f77a24 */ /* 0x000fe400078e02ff */
[----:B------:R-:W-:Y:S01]  /*10420*/  IMAD R112, R129, c[0x0][0x190], RZ ;  /* 0x0000640081707a24 */ /* 0x000fe200078e02ff */
[----:B--2---:R-:W-:Y:S01]  /*10430*/  LEA R6, P0, R86, R2, 0x2 ;  /* 0x0000000256067211 */ /* 0x004fe200078010ff */
[----:B------:R-:W-:Y:S01]  /*10440*/  IMAD.MOV.U32 R141, RZ, RZ, R131 ;  /* 0x000000ffff8d7224 */ /* 0x000fe200078e0083 */
[----:B------:R-:W-:Y:S01]  /*10450*/  MOV R129, R226 ;  /* 0x000000e200817202 */ /* 0x000fe20000000f00 */
[----:B------:R-:W-:Y:S01]  /*10460*/  IMAD.MOV.U32 R131, RZ, RZ, R157 ;  /* 0x000000ffff837224 */ /* 0x000fe200078e009d */
[----:B------:R-:W-:Y:S01]  /*10470*/  MOV R186, R116 ;  /* 0x0000007400ba7202 */ /* 0x000fe20000000f00 */
[----:B------:R-:W-:Y:S01]  /*10480*/  IMAD.MOV.U32 R226, RZ, RZ, R155 ;  /* 0x000000ffffe27224 */ /* 0x000fe200078e009b */
[-C--:B------:R-:W-:Y:S01]  /*10490*/  LEA.HI.X.SX32 R5, R185, R3.reuse, 0x2, P3 ;  /* 0x00000003b9057211 */ /* 0x080fe200018f16ff */
[----:B------:R-:W-:Y:S01]  /*104a0*/  IMAD.MOV.U32 R157, RZ, RZ, R156 ;  /* 0x000000ffff9d7224 */ /* 0x000fe200078e009c */
[-C--:B------:R-:W-:Y:S01]  /*104b0*/  LEA R8, P3, R76, R2.reuse, 0x2 ;  /* 0x000000024c087211 */ /* 0x080fe200078610ff */
[----:B------:R-:W-:Y:S01]  /*104c0*/  IMAD.MOV.U32 R150, RZ, RZ, R120 ;  /* 0x000000ffff967224 */ /* 0x000fe200078e0078 */
[----:B------:R-:W-:Y:S01]  /*104d0*/  LEA.HI.X.SX32 R7, R86, R3, 0x2, P0 ;  /* 0x0000000356077211 */ /* 0x000fe200000f16ff */
[----:B------:R-:W-:Y:S01]  /*104e0*/  IMAD R116, R137, c[0x0][0x190], RZ ;  /* 0x0000640089747a24 */ /* 0x000fe200078e02ff */
[----:B------:R-:W-:Y:S01]  /*104f0*/  LEA R10, P0, R247, R2, 0x2 ;  /* 0x00000002f70a7211 */ /* 0x000fe200078010ff */
[----:B------:R-:W-:-:S02]  /*10500*/  IMAD R120, R139, c[0x0][0x190], RZ ;  /* 0x000064008b787a24 */ /* 0x000fc400078e02ff */
[----:B------:R-:W-:Y:S02]  /*10510*/  IMAD.MOV.U32 R137, RZ, RZ, R131 ;  /* 0x000000ffff897224 */ /* 0x000fe400078e0083 */
[----:B------:R-:W-:Y:S01]  /*10520*/  IMAD.MOV.U32 R139, RZ, RZ, R129 ;  /* 0x000000ffff8b7224 */ /* 0x000fe200078e0081 */
[----:B------:R-:W-:Y:S01]  /*10530*/  MOV R131, R157 ;  /* 0x0000009d00837202 */ /* 0x000fe20000000f00 */
[----:B------:R-:W-:Y:S01]  /*10540*/  IMAD.MOV.U32 R129, RZ, RZ, R226 ;  /* 0x000000ffff817224 */ /* 0x000fe200078e00e2 */
[-C--:B------:R-:W-:Y:S01]  /*10550*/  LEA.HI.X.SX32 R9, R76, R3.reuse, 0x2, P3 ;  /* 0x000000034c097211 */ /* 0x080fe200018f16ff */
[----:B------:R-:W-:Y:S01]  /*10560*/  IMAD.MOV.U32 R182, RZ, RZ, R146 ;  /* 0x000000ffffb67224 */ /* 0x000fe200078e0092 */
[----:B------:R-:W-:Y:S01]  /*10570*/  LEA.HI.X.SX32 R11, R247, R3, 0x2, P0 ;  /* 0x00000003f70b7211 */ /* 0x000fe200000f16ff */
[----:B------:R-:W-:Y:S02]  /*10580*/  IMAD.MOV.U32 R146, RZ, RZ, R122 ;  /* 0x000000ffff927224 */ /* 0x000fe400078e007a */
[----:B------:R-:W-:Y:S01]  /*10590*/  IMAD R144, R143, c[0x0][0x190], RZ ;  /* 0x000064008f907a24 */ /* 0x000fe200078e02ff */
[----:B------:R-:W-:Y:S01]  /*105a0*/  MOV R143, R137 ;  /* 0x00000089008f7202 */ /* 0x000fe20000000f00 */
[----:B------:R-:W-:Y:S01]  /*105b0*/  IMAD.MOV.U32 R157, RZ, RZ, R124 ;  /* 0x000000ffff9d7224 */ /* 0x000fe200078e007c */
[----:B------:R-:W-:Y:S01]  /*105c0*/  STL.64 [R1+0x1f50], R4 ;  /* 0x001f500401007387 */ /* 0x000fe20000100a00 */
[----:B------:R-:W-:-:S02]  /*105d0*/  IMAD R90, R90, c[0x0][0x190], RZ ;  /* 0x000064005a5a7a24 */ /* 0x000fc400078e02ff */
[----:B------:R-:W-:Y:S02]  /*105e0*/  IMAD R122, R64, c[0x0][0x190], RZ ;  /* 0x00006400407a7a24 */ /* 0x000fe400078e02ff */
[----:B------:R-:W-:Y:S01]  /*105f0*/  IMAD.MOV.U32 R226, RZ, RZ, R134 ;  /* 0x000000ffffe27224 */ /* 0x000fe200078e0086 */
[----:B------:R-:W-:Y:S01]  /*10600*/  STL.64 [R1+0x1f58], R6 ;  /* 0x001f580601007387 */ /* 0x000fe20000100a00 */
[----:B------:R-:W-:Y:S02]  /*10610*/  IMAD.MOV.U32 R64, RZ, RZ, R129 ;  /* 0x000000ffff407224 */ /* 0x000fe400078e0081 */
[----:B------:R-:W-:Y:S01]  /*10620*/  IMAD R187, R187, c[0x0][0x190], RZ ;  /* 0x00006400bbbb7a24 */ /* 0x000fe200078e02ff */
[----:B------:R1:W-:Y:S01]  /*10630*/  STL.64 [R1+0x4d0], R8 ;  /* 0x0004d00801007387 */ /* 0x0003e20000100a00 */
[----:B------:R-:W-:Y:S01]  /*10640*/  IMAD.MOV.U32 R137, RZ, RZ, R131 ;  /* 0x000000ffff897224 */ /* 0x000fe200078e0083 */
[----:B------:R-:W-:Y:S01]  /*10650*/  MOV R131, R157 ;  /* 0x0000009d00837202 */ /* 0x000fe20000000f00 */
[----:B------:R-:W-:Y:S01]  /*10660*/  IMAD R164, R145, c[0x0][0x190], RZ ;  /* 0x0000640091a47a24 */ /* 0x000fe200078e02ff */
[----:B------:R2:W-:Y:S01]  /*10670*/  STL.64 [R1+0xb70], R10 ;  /* 0x000b700a01007387 */ /* 0x0005e20000100a00 */
[----:B------:R-:W-:-:S02]  /*10680*/  IMAD.MOV.U32 R129, RZ, RZ, R226 ;  /* 0x000000ffff817224 */ /* 0x000fc400078e00e2 */
[----:B------:R-:W-:Y:S02]  /*10690*/  IMAD R92, R92, c[0x0][0x190], RZ ;  /* 0x000064005c5c7a24 */ /* 0x000fe400078e02ff */
[----:B------:R-:W-:Y:S01]  /*106a0*/  IMAD.MOV.U32 R145, RZ, RZ, R143 ;  /* 0x000000ffff917224 */ /* 0x000fe200078e008f */
[----:B------:R-:W-:Y:S01]  /*106b0*/  MOV R143, R64 ;  /* 0x00000040008f7202 */ /* 0x000fe20000000f00 */
[----:B------:R-:W-:Y:S01]  /*106c0*/  IMAD.MOV.U32 R64, RZ, RZ, R137 ;  /* 0x000000ffff407224 */ /* 0x000fe200078e0089 */
[CC--:B-1----:R-:W-:Y:S01]  /*106d0*/  LEA R8, P3, R187.reuse, R2.reuse, 0x2 ;  /* 0x00000002bb087211 */ /* 0x0c2fe200078610ff */
[----:B------:R-:W-:Y:S01]  /*106e0*/  IMAD R232, R232, c[0x0][0x190], RZ ;  /* 0x00006400e8e87a24 */ /* 0x000fe200078e02ff */
[-C--:B--2---:R-:W-:Y:S01]  /*106f0*/  LEA R10, P0, R90, R2.reuse, 0x2 ;  /* 0x000000025a0a7211 */ /* 0x084fe200078010ff */
[----:B------:R-:W-:Y:S02]  /*10700*/  IMAD R172, R18, c[0x0][0x190], RZ ;  /* 0x0000640012ac7a24 */ /* 0x000fe400078e02ff */
[----:B------:R-:W-:Y:S01]  /*10710*/  IMAD.MOV.U32 R137, RZ, RZ, R129 ;  /* 0x000000ffff897224 */ /* 0x000fe200078e0081 */
[----:B------:R-:W-:Y:S01]  /*10720*/  LEA.HI.X.SX32 R11, R90, R3, 0x2, P0 ;  /* 0x000000035a0b7211 */ /* 0x000fe200000f16ff */
[----:B------:R-:W-:Y:S01]  /*10730*/  IMAD.MOV.U32 R129, RZ, RZ, R131 ;  /* 0x000000ffff817224 */ /* 0x000fe200078e0083 */
[-C--:B------:R-:W-:Y:S01]  /*10740*/  LEA R14, P0, R92, R2.reuse, 0x2 ;  /* 0x000000025c0e7211 */ /* 0x080fe200078010ff */
[----:B------:R-:W-:Y:S01]  /*10750*/  IMAD.MOV.U32 R18, RZ, RZ, R145 ;  /* 0x000000ffff127224 */ /* 0x000fe200078e0091 */
[----:B------:R-:W-:Y:S01]  /*10760*/  MOV R145, R143 ;  /* 0x0000008f00917202 */ /* 0x000fe20000000f00 */
[----:B------:R-:W-:Y:S01]  /*10770*/  IMAD.MOV.U32 R143, RZ, RZ, R64 ;  /* 0x000000ffff8f7224 */ /* 0x000fe200078e0040 */
[-C--:B------:R-:W-:Y:S01]  /*10780*/  LEA.HI.X.SX32 R9, R187, R3.reuse, 0x2, P3 ;  /* 0x00000003bb097211 */ /* 0x080fe200018f16ff */
[----:B------:R-:W-:Y:S01]  /*10790*/  IMAD.MOV.U32 R64, RZ, RZ, R137 ;  /* 0x000000ffff407224 */ /* 0x000fe200078e0089 */
[-C--:B------:R-:W-:Y:S01]  /*107a0*/  LEA R12, P3, R232, R2.reuse, 0x2 ;  /* 0x00000002e80c7211 */ /* 0x080fe200078610ff */
[----:B------:R-:W-:Y:S01]  /*107b0*/  IMAD.MOV.U32 R137, RZ, RZ, R129 ;  /* 0x000000ffff897224 */ /* 0x000fe200078e0081 */
[-C--:B------:R-:W-:Y:S01]  /*107c0*/  LEA.HI.X.SX32 R15, R92, R3.reuse, 0x2, P0 ;  /* 0x000000035c0f7211 */ /* 0x080fe200000f16ff */
[----:B------:R-:W-:Y:S01]  /*107d0*/  IMAD.MOV.U32 R17, RZ, RZ, R143 ;  /* 0x000000ffff117224 */ /* 0x000fe200078e008f */
[----:B------:R-:W-:Y:S01]  /*107e0*/  LEA R4, P0, R20, R2, 0x2 ;  /* 0x0000000214047211 */ /* 0x000fe200078010ff */
[----:B------:R-:W-:Y:S01]  /*107f0*/  IMAD.MOV.U32 R143, RZ, RZ, R137 ;  /* 0x000000ffff8f7224 */ /* 0x000fe200078e0089 */
[----:B------:R-:W-:Y:S01]  /*10800*/  LEA.HI.X.SX32 R13, R232, R3, 0x2, P3 ;  /* 0x00000003e80d7211 */ /* 0x000fe200018f16ff */
[----:B------:R-:W-:Y:S01]  /*10810*/  IMAD R189, R189, c[0x0][0x190], RZ ;  /* 0x00006400bdbd7a24 */ /* 0x000fe200078e02ff */
[----:B------:R-:W-:Y:S01]  /*10820*/  MOV R24, R145 ;  /* 0x0000009100187202 */ /* 0x000fe20000000f00 */
[----:B------:R-:W-:Y:S01]  /*10830*/  IMAD.MOV.U32 R145, RZ, RZ, R64 ;  /* 0x000000ffff917224 */ /* 0x000fe200078e0040 */
[----:B------:R-:W-:Y:S01]  /*10840*/  LEA.HI.X.SX32 R5, R20, R3, 0x2, P0 ;  /* 0x0000000314057211 */ /* 0x000fe200000f16ff */
[----:B------:R-:W-:Y:S01]  /*10850*/  IMAD R96, R96, c[0x0][0x190], RZ ;  /* 0x0000640060607a24 */ /* 0x000fe200078e02ff */
[----:B------:R-:W-:Y:S01]  /*10860*/  STL.64 [R1+0x1f60], R8 ;  /* 0x001f600801007387 */ /* 0x000fe20000100a00 */
[----:B------:R-:W-:Y:S01]  /*10870*/  MOV R196, R180 ;  /* 0x000000b400c47202 */ /* 0x000fe20000000f00 */
[----:B------:R-:W-:Y:S01]  /*10880*/  IMAD R218, R26, c[0x0][0x190], RZ ;  /* 0x000064001ada7a24 */ /* 0x000fe200078e02ff */
[----:B------:R-:W-:Y:S01]  /*10890*/  MOV R21, R143 ;  /* 0x0000008f00157202 */ /* 0x000fe20000000f00 */
[----:B------:R-:W-:Y:S01]  /*108a0*/  STL.64 [R1+0x1f68], R10 ;  /* 0x001f680a01007387 */ /* 0x000fe20000100a00 */
[----:B------:R-:W-:Y:S01]  /*108b0*/  IMAD.MOV.U32 R25, RZ, RZ, R17 ;  /* 0x000000ffff197224 */ /* 0x000fe200078e0011 */
[----:B------:R-:W-:Y:S01]  /*108c0*/  LEA R16, P3, R189, R2, 0x2 ;  /* 0x00000002bd107211 */ /* 0x000fe200078610ff */
[----:B------:R-:W-:Y:S01]  /*108d0*/  IMAD.MOV.U32 R26, RZ, RZ, R145 ;  /* 0x000000ffff1a7224 */ /* 0x000fe200078e0091 */
[----:B------:R-:W-:Y:S01]  /*108e0*/  STL.64 [R1+0x1f70], R12 ;  /* 0x001f700c01007387 */ /* 0x000fe20000100a00 */
[----:B------:R-:W-:Y:S01]  /*108f0*/  IMAD R59, R59, c[0x0][0x190], RZ ;  /* 0x000064003b3b7a24 */ /* 0x000fe200078e02ff */
[----:B------:R-:W-:-:S02]  /*10900*/  MOV R130, R196 ;  /* 0x000000c400827202 */ /* 0x000fc40000000f00 */
[----:B------:R-:W-:Y:S01]  /*10910*/  STL.64 [R1+0x1f78], R14 ;  /* 0x001f780e01007387 */ /* 0x000fe20000100a00 */
[----:B------:R-:W-:-:S03]  /*10920*/  IMAD R98, R98, c[0x0][0x190], RZ ;  /* 0x0000640062627a24 */ /* 0x000fc600078e02ff */
[----:B------:R1:W-:Y:S01]  /*10930*/  STL.64 [R1+0x170], R4 ;  /* 0x0001700401007387 */ /* 0x0003e20000100a00 */
[----:B------:R-:W-:Y:S02]  /*10940*/  IMAD R216, R35, c[0x0][0x190], RZ ;  /* 0x0000640023d87a24 */ /* 0x000fe400078e02ff */
[----:B------:R-:W-:Y:S02]  /*10950*/  IMAD R214, R27, c[0x0][0x190], RZ ;  /* 0x000064001bd67a24 */ /* 0x000fe400078e02ff */
[----:B------:R-:W-:Y:S01]  /*10960*/  IMAD.MOV.U32 R196, RZ, RZ, R194 ;  /* 0x000000ffffc47224 */ /* 0x000fe200078e00c2 */
[----:B------:R-:W-:Y:S01]  /*10970*/  LEA.HI.X.SX32 R17, R189, R3, 0x2, P3 ;  /* 0x00000003bd117211 */ /* 0x000fe200018f16ff */
[----:B------:R-:W-:Y:S02]  /*10980*/  IMAD.MOV.U32 R194, RZ, RZ, R186 ;  /* 0x000000ffffc27224 */ /* 0x000fe400078e00ba */
[----:B------:R-:W-:Y:S01]  /*10990*/  IMAD.MOV.U32 R27, RZ, RZ, R21 ;  /* 0x000000ffff1b7224 */ /* 0x000fe200078e0015 */
[CC--:B-1----:R-:W-:Y:S01]  /*109a0*/  LEA R4, P0, R96.reuse, R2.reuse, 0x2 ;  /* 0x0000000260047211 */ /* 0x0c2fe200078010ff */
[----:B------:R-:W-:Y:S01]  /*109b0*/  IMAD.MOV.U32 R35, RZ, RZ, R26 ;  /* 0x000000ffff237224 */ /* 0x000fe200078e001a */
[----:B------:R-:W-:Y:S01]  /*109c0*/  MOV R21, R25 ;  /* 0x0000001900157202 */ /* 0x000fe20000000f00 */
[----:B------:R-:W-:Y:S01]  /*109d0*/  IMAD.MOV.U32 R186, RZ, RZ, R182 ;  /* 0x000000ffffba7224 */ /* 0x000fe200078e00b6 */
[-C--:B------:R-:W-:Y:S01]  /*109e0*/  LEA R6, P3, R59, R2.reuse, 0x2 ;  /* 0x000000023b067211 */ /* 0x080fe200078610ff */
[----:B------:R-:W-:Y:S01]  /*109f0*/  IMAD.MOV.U32 R26, RZ, RZ, R24 ;  /* 0x000000ffff1a7224 */ /* 0x000fe200078e0018 */
[-C--:B------:R-:W-:Y:S01]  /*10a00*/  LEA.HI.X.SX32 R5, R96, R3.reuse, 0x2, P0 ;  /* 0x0000000360057211 */ /* 0x080fe200000f16ff */
[----:B------:R-:W-:Y:S01]  /*10a10*/  IMAD.MOV.U32 R24, RZ, RZ, R139 ;  /* 0x000000ffff187224 */ /* 0x000fe200078e008b */
[----:B------:R-:W-:Y:S01]  /*10a20*/  LEA R20, P0, R98, R2, 0x2 ;  /* 0x0000000262147211 */ /* 0x000fe200078010ff */
[----:B------:R-:W-:Y:S01]  /*10a30*/  IMAD R193, R193, c[0x0][0x190], RZ ;  /* 0x00006400c1c17a24 */ /* 0x000fe200078e02ff */
[----:B------:R-:W-:Y:S01]  /*10a40*/  MOV R151, R186 ;  /* 0x000000ba00977202 */ /* 0x000fe20000000f00 */
[----:B------:R-:W-:Y:S01]  /*10a50*/  IMAD R204, R37, c[0x0][0x190], RZ ;  /* 0x0000640025cc7a24 */ /* 0x000fe200078e02ff */
[----:B------:R-:W-:Y:S01]  /*10a60*/  LEA.HI.X.SX32 R7, R59, R3, 0x2, P3 ;  /* 0x000000033b077211 */ /* 0x000fe200018f16ff */
[----:B------:R-:W-:Y:S01]  /*10a70*/  IMAD R191, R191, c[0x0][0x190], RZ ;  /* 0x00006400bfbf7a24 */ /* 0x000fe200078e02ff */
[----:B------:R-:W-:Y:S01]  /*10a80*/  MOV R223, R24 ;  /* 0x0000001800df7202 */ /* 0x000fe20000000f00 */
[----:B------:R-:W-:-:S02]  /*10a90*/  IMAD.MOV.U32 R159, RZ, RZ, R188 ;  /* 0x000000ffff9f7224 */ /* 0x000fc400078e00bc */
[----:B------:R-:W-:Y:S01]  /*10aa0*/  IMAD.MOV.U32 R37, RZ, RZ, R21 ;  /* 0x000000ffff257224 */ /* 0x000fe200078e0015 */
[----:B------:R-:W-:Y:S01]  /*10ab0*/  LEA.HI.X.SX32 R21, R98, R3, 0x2, P0 ;  /* 0x0000000362157211 */ /* 0x000fe200000f16ff */
[----:B------:R-:W-:Y:S01]  /*10ac0*/  IMAD.MOV.U32 R25, RZ, RZ, R18 ;  /* 0x000000ffff197224 */ /* 0x000fe200078e0012 */
[-C--:B------:R-:W-:Y:S01]  /*10ad0*/  LEA R24, P0, R193, R2.reuse, 0x2 ;  /* 0x00000002c1187211 */ /* 0x080fe200078010ff */
[----:B------:R-:W-:Y:S02]  /*10ae0*/  IMAD R101, R101, c[0x0][0x190], RZ ;  /* 0x0000640065657a24 */ /* 0x000fe400078e02ff */
[----:B------:R-:W-:Y:S01]  /*10af0*/  IMAD R82, R46, c[0x0][0x190], RZ ;  /* 0x000064002e527a24 */ /* 0x000fe200078e02ff */
[----:B------:R-:W-:Y:S01]  /*10b00*/  STL.64 [R1+0x4e0], R6 ;  /* 0x0004e00601007387 */ /* 0x000fe20000100a00 */
[----:B------:R-:W-:Y:S01]  /*10b10*/  IMAD.MOV.U32 R46, RZ, RZ, R159 ;  /* 0x000000ffff2e7224 */ /* 0x000fe200078e009f */
[----:B------:R-:W-:Y:S01]  /*10b20*/  LEA R18, P3, R191, R2, 0x2 ;  /* 0x00000002bf127211 */ /* 0x000fe200078610ff */
[----:B------:R-:W-:Y:S01]  /*10b30*/  IMAD R234, R234, c[0x0][0x190], RZ ;  /* 0x00006400eaea7a24 */ /* 0x000fe200078e02ff */
[----:B------:R1:W-:Y:S01]  /*10b40*/  STL.64 [R1+0xb78], R4 ;  /* 0x000b780401007387 */ /* 0x0003e20000100a00 */
[----:B------:R-:W-:-:S02]  /*10b50*/  IMAD.MOV.U32 R159, RZ, RZ, R151 ;  /* 0x000000ffff9f7224 */ /* 0x000fc400078e0097 */
[----:B------:R-:W-:Y:S01]  /*10b60*/  IMAD.MOV.U32 R36, RZ, RZ, R25 ;  /* 0x000000ffff247224 */ /* 0x000fe200078e0019 */
[----:B------:R-:W-:Y:S01]  /*10b70*/  LEA.HI.X.SX32 R25, R193, R3, 0x2, P0 ;  /* 0x00000003c1197211 */ /* 0x000fe200000f16ff */
[----:B------:R-:W-:Y:S01]  /*10b80*/  IMAD.MOV.U32 R151, RZ, RZ, R174 ;  /* 0x000000ffff977224 */ /* 0x000fe200078e00ae */
[----:B------:R-:W-:Y:S01]  /*10b90*/  MOV R38, R35 ;  /* 0x0000002300267202 */ /* 0x000fe20000000f00 */
[----:B------:R-:W-:Y:S02]  /*10ba0*/  IMAD.MOV.U32 R32, RZ, RZ, R196 ;  /* 0x000000ffff207224 */ /* 0x000fe400078e00c4 */
[----:B------:R-:W-:Y:S01]  /*10bb0*/  IMAD R196, R19, c[0x0][0x190], RZ ;  /* 0x0000640013c47a24 */ /* 0x000fe200078e02ff */
[----:B------:R-:W-:Y:S02]  /*10bc0*/  LEA.HI.X.SX32 R19, R191, R3, 0x2, P3 ;  /* 0x00000003bf137211 */ /* 0x000fe400018f16ff */
[-C--:B-1----:R-:W-:Y:S01]  /*10bd0*/  LEA R4, P0, R101, R2.reuse, 0x2 ;  /* 0x0000000265047211 */ /* 0x082fe200078010ff */
[----:B------:R-:W-:Y:S01]  /*10be0*/  IMAD.MOV.U32 R35, RZ, RZ, R22 ;  /* 0x000000ffff237224 */ /* 0x000fe200078e0016 */
[----:B------:R-:W-:Y:S01]  /*10bf0*/  LEA R22, P3, R234, R2, 0x2 ;  /* 0x00000002ea167211 */ /* 0x000fe200078610ff */
[----:B------:R-:W-:Y:S01]  /*10c00*/  IMAD R105, R105, c[0x0][0x190], RZ ;  /* 0x0000640069697a24 */ /* 0x000fe200078e02ff */
[----:B------:R-:W-:Y:S01]  /*10c10*/  MOV R139, R151 ;  /* 0x00000097008b7202 */ /* 0x000fe20000000f00 */
[----:B------:R-:W-:Y:S01]  /*10c20*/  IMAD R103, R103, c[0x0][0x190], RZ ;  /* 0x0000640067677a24 */ /* 0x000fe200078e02ff */
[----:B------:R-:W-:Y:S01]  /*10c30*/  LEA.HI.X.SX32 R5, R101, R3, 0x2, P0 ;  /* 0x0000000365057211 */ /* 0x000fe200000f16ff */
[----:B------:R-:W-:-:S02]  /*10c40*/  IMAD.MOV.U32 R151, RZ, RZ, R140 ;  /* 0x000000ffff977224 */ /* 0x000fc400078e008c */
[----:B------:R-:W-:Y:S01]  /*10c50*/  IMAD.MOV.U32 R252, RZ, RZ, R23 ;  /* 0x000000fffffc7224 */ /* 0x000fe200078e0017 */
[----:B------:R-:W-:Y:S01]  /*10c60*/  LEA.HI.X.SX32 R23, R234, R3, 0x2, P3 ;  /* 0x00000003ea177211 */ /* 0x000fe200018f16ff */
[----:B------:R-:W-:Y:S01]  /*10c70*/  IMAD.MOV.U32 R161, RZ, RZ, R26 ;  /* 0x000000ffffa17224 */ /* 0x000fe200078e001a */
[----:B------:R-:W-:Y:S01]  /*10c80*/  LEA R26, P3, R105, R2, 0x2 ;  /* 0x00000002691a7211 */ /* 0x000fe200078610ff */
[----:B------:R-:W-:Y:S01]  /*10c90*/  IMAD R94, R94, c[0x0][0x190], RZ ;  /* 0x000064005e5e7a24 */ /* 0x000fe200078e02ff */
[----:B------:R1:W-:Y:S01]  /*10ca0*/  STL.64 [R1+0x178], R4 ;  /* 0x0001780401007387 */ /* 0x0003e20000100a00 */
[----:B------:R-:W-:Y:S02]  /*10cb0*/  IMAD R210, R31, c[0x0][0x190], RZ ;  /* 0x000064001fd27a24 */ /* 0x000fe400078e02ff */
[----:B------:R-:W-:Y:S02]  /*10cc0*/  IMAD.MOV.U32 R134, RZ, RZ, R126 ;  /* 0x000000ffff867224 */ /* 0x000fe400078e007e */
[----:B------:R-:W-:-:S02]  /*10cd0*/  IMAD.MOV.U32 R149, RZ, RZ, R36 ;  /* 0x000000ffff957224 */ /* 0x000fc400078e0024 */
[----:B------:R-:W-:Y:S02]  /*10ce0*/  IMAD.MOV.U32 R31, RZ, RZ, R151 ;  /* 0x000000ffff1f7224 */ /* 0x000fe400078e0097 */
[----:B------:R-:W-:Y:S01]  /*10cf0*/  IMAD.MOV.U32 R30, RZ, RZ, R130 ;  /* 0x000000ffff1e7224 */ /* 0x000fe200078e0082 */
[----:B------:R-:W-:Y:S01]  /*10d00*/  MOV R163, R161 ;  /* 0x000000a100a37202 */ /* 0x000fe20000000f00 */
[----:B------:R-:W-:Y:S01]  /*10d10*/  IMAD.MOV.U32 R143, RZ, RZ, R133 ;  /* 0x000000ffff8f7224 */ /* 0x000fe200078e0085 */
[-C--:B-1----:R-:W-:Y:S01]  /*10d20*/  LEA R4, P0, R103, R2.reuse, 0x2 ;  /* 0x0000000267047211 */ /* 0x082fe200078010ff */
[----:B------:R-:W-:Y:S02]  /*10d30*/  IMAD.MOV.U32 R140, RZ, RZ, R142 ;  /* 0x000000ffff8c7224 */ /* 0x000fe400078e008e */
[----:B------:R-:W-:Y:S01]  /*10d40*/  IMAD.MOV.U32 R242, RZ, RZ, R27 ;  /* 0x000000fffff27224 */ /* 0x000fe200078e001b */
[----:B------:R-:W-:Y:S01]  /*10d50*/  LEA.HI.X.SX32 R27, R105, R3, 0x2, P3 ;  /* 0x00000003691b7211 */ /* 0x000fe200018f16ff */
[----:B------:R-:W-:Y:S01]  /*10d60*/  IMAD.MOV.U32 R157, RZ, RZ, R134 ;  /* 0x000000ffff9d7224 */ /* 0x000fe200078e0086 */
[----:B------:R-:W-:Y:S01]  /*10d70*/  LEA R6, P3, R94, R2, 0x2 ;  /* 0x000000025e067211 */ /* 0x000fe200078610ff */
[----:B------:R-:W-:Y:S01]  /*10d80*/  IMAD R195, R195, c[0x0][0x190], RZ ;  /* 0x00006400c3c37a24 */ /* 0x000fe200078e02ff */
[----:B------:R-:W-:Y:S01]  /*10d90*/  MOV R42, R149 ;  /* 0x00000095002a7202 */ /* 0x000fe20000000f00 */
[----:B------:R-:W-:Y:S01]  /*10da0*/  IMAD.MOV.U32 R161, RZ, RZ, R31 ;  /* 0x000000ffffa17224 */ /* 0x000fe200078e001f */
[----:B------:R-:W-:Y:S01]  /*10db0*/  LEA.HI.X.SX32 R5, R103, R3, 0x2, P0 ;  /* 0x0000000367057211 */ /* 0x000fe200000f16ff */
[----:B------:R-:W-:-:S02]  /*10dc0*/  IMAD.MOV.U32 R31, RZ, RZ, R35 ;  /* 0x000000ffff1f7224 */ /* 0x000fc400078e0023 */
[----:B------:R-:W-:Y:S01]  /*10dd0*/  IMAD.MOV.U32 R149, RZ, RZ, R30 ;  /* 0x000000ffff957224 */ /* 0x000fe200078e001e */
[----:B------:R-:W-:Y:S01]  /*10de0*/  LEA R30, P0, R34, R2, 0x2 ;  /* 0x00000002221e7211 */ /* 0x000fe200078010ff */
[----:B------:R-:W-:Y:S01]  /*10df0*/  IMAD R107, R107, c[0x0][0x190], RZ ;  /* 0x000064006b6b7a24 */ /* 0x000fe200078e02ff */
[----:B------:R-:W-:Y:S01]  /*10e00*/  MOV R35, R143 ;  /* 0x0000008f00237202 */ /* 0x000fe20000000f00 */
[----:B------:R-:W-:Y:S01]  /*10e10*/  IMAD R212, R29, c[0x0][0x190], RZ ;  /* 0x000064001dd47a24 */ /* 0x000fe200078e02ff */
[----:B------:R-:W-:Y:S01]  /*10e20*/  MOV R29, R140 ;  /* 0x0000008c001d7202 */ /* 0x000fe20000000f00 */
[----:B------:R-:W-:Y:S01]  /*10e30*/  IMAD R208, R33, c[0x0][0x190], RZ ;  /* 0x0000640021d07a24 */ /* 0x000fe200078e02ff */
[----:B------:R-:W-:Y:S01]  /*10e40*/  MOV R131, R157 ;  /* 0x0000009d00837202 */ /* 0x000fe20000000f00 */
[----:B------:R-:W-:Y:S01]  /*10e50*/  IMAD.MOV.U32 R33, RZ, RZ, R139 ;  /* 0x000000ffff217224 */ /* 0x000fe200078e008b */
[----:B------:R-:W-:Y:S01]  /*10e60*/  LEA.HI.X.SX32 R7, R94, R3, 0x2, P3 ;  /* 0x000000035e077211 */ /* 0x000fe200018f16ff */
[----:B------:R-:W-:-:S02]  /*10e70*/  IMAD.MOV.U32 R226, RZ, RZ, R136 ;  /* 0x000000ffffe27224 */ /* 0x000fc400078e0088 */
[----:B------:R-:W-:Y:S01]  /*10e80*/  IMAD.MOV.U32 R143, RZ, RZ, R28 ;  /* 0x000000ffff8f7224 */ /* 0x000fe200078e001c */
[-C--:B------:R-:W-:Y:S01]  /*10e90*/  LEA R28, P3, R195, R2.reuse, 0x2 ;  /* 0x00000002c31c7211 */ /* 0x080fe200078610ff */
[----:B------:R-:W-:Y:S02]  /*10ea0*/  IMAD.MOV.U32 R44, RZ, RZ, R161 ;  /* 0x000000ffff2c7224 */ /* 0x000fe400078e00a1 */
[----:B------:R-:W-:Y:S02]  /*10eb0*/  IMAD R236, R236, c[0x0][0x190], RZ ;  /* 0x00006400ecec7a24 */ /* 0x000fe400078e02ff */
[----:B------:R-:W-:Y:S02]  /*10ec0*/  IMAD R202, R39, c[0x0][0x190], RZ ;  /* 0x0000640027ca7a24 */ /* 0x000fe400078e02ff */
        /* <DEDUP_REMOVED lines=8> */
[----:B------:R-:W-:Y:S01]  /*10f50*/  MOV R36, R252 ;  /* 0x000000fc00247202 */ /* 0x000fe20000000f00 */
[----:B------:R-:W-:Y:S01]  /*10f60*/  IMAD.MOV.U32 R33, RZ, RZ, R29 ;  /* 0x000000ffff217224 */ /* 0x000fe200078e001d */
[----:B------:R-:W-:Y:S01]  /*10f70*/  LEA.HI.X.SX32 R29, R195, R3, 0x2, P3 ;  /* 0x00000003c31d7211 */ /* 0x000fe200018f16ff */
[----:B------:R-:W-:Y:S01]  /*10f80*/  IMAD.MOV.U32 R225, RZ, RZ, R226 ;  /* 0x000000ffffe17224 */ /* 0x000fe200078e00e2 */
[----:B------:R-:W-:Y:S01]  /*10f90*/  STL.64 [R1+0x500], R6 ;  /* 0x0005000601007387 */ /* 0x000fe20000100a00 */
[----:B------:R-:W-:-:S02]  /*10fa0*/  IMAD.MOV.U32 R131, RZ, RZ, R157 ;  /* 0x000000ffff837224 */ /* 0x000fc400078e009d */
[----:B------:R-:W-:Y:S01]  /*10fb0*/  IMAD.MOV.U32 R226, RZ, RZ, R32 ;  /* 0x000000ffffe27224 */ /* 0x000fe200078e0020 */
[CC--:B------:R-:W-:Y:S01]  /*10fc0*/  LEA R32, P3, R236.reuse, R2.reuse, 0x2 ;  /* 0x00000002ec207211 */ /* 0x0c0fe200078610ff */
[----:B------:R-:W-:Y:S01]  /*10fd0*/  IMAD R197, R197, c[0x0][0x190], RZ ;  /* 0x00006400c5c57a24 */ /* 0x000fe200078e02ff */
[----:B------:R1:W-:Y:S01]  /*10fe0*/  STL.64 [R1+0xb80], R4 ;  /* 0x000b800401007387 */ /* 0x0003e20000100a00 */
[----:B------:R-:W-:Y:S01]  /*10ff0*/  IMAD.MOV.U32 R48, RZ, RZ, R35 ;  /* 0x000000ffff307224 */ /* 0x000fe200078e0023 */
[----:B------:R-:W-:Y:S01]  /*11000*/  LEA.HI.X.SX32 R35, R107, R3, 0x2, P0 ;  /* 0x000000036b237211 */ /* 0x000fe200000f16ff */
[----:B------:R-:W-:Y:S02]  /*11010*/  IMAD R200, R41, c[0x0][0x190], RZ ;  /* 0x0000640029c87a24 */ /* 0x000fe400078e02ff */
[----:B------:R-:W-:Y:S01]  /*11020*/  IMAD.MOV.U32 R41, RZ, RZ, R163 ;  /* 0x000000ffff297224 */ /* 0x000fe200078e00a3 */
[----:B------:R-:W-:Y:S01]  /*11030*/  MOV R163, R33 ;  /* 0x0000002100a37202 */ /* 0x000fe20000000f00 */
[----:B------:R-:W-:Y:S01]  /*11040*/  IMAD.MOV.U32 R137, RZ, RZ, R131 ;  /* 0x000000ffff897224 */ /* 0x000fe200078e0083 */
[-C--:B------:R-:W-:Y:S01]  /*11050*/  LEA.HI.X.SX32 R33, R236, R3.reuse, 0x2, P3 ;  /* 0x00000003ec217211 */ /* 0x080fe200018f16ff */
[----:B------:R-:W-:Y:S01]  /*11060*/  IMAD.MOV.U32 R165, RZ, RZ, R36 ;  /* 0x000000ffffa57224 */ /* 0x000fe200078e0024 */
[-C--:B-1----:R-:W-:Y:S01]  /*11070*/  LEA R4, P0, R109, R2.reuse, 0x2 ;  /* 0x000000026d047211 */ /* 0x082fe200078010ff */
[----:B------:R-:W-:Y:S01]  /*11080*/  IMAD R118, R118, c[0x0][0x190], RZ ;  /* 0x0000640076767a24 */ /* 0x000fe200078e02ff */
[----:B------:R-:W-:Y:S01]  /*11090*/  LEA R36, P3, R197, R2, 0x2 ;  /* 0x00000002c5247211 */ /* 0x000fe200078610ff */
[----:B------:R-:W-:Y:S01]  /*110a0*/  IMAD R198, R43, c[0x0][0x190], RZ ;  /* 0x000064002bc67a24 */ /* 0x000fe200078e02ff */
[----:B------:R-:W-:Y:S01]  /*110b0*/  LEA.HI.X.SX32 R5, R109, R3, 0x2, P0 ;  /* 0x000000036d057211 */ /* 0x000fe200000f16ff */
[----:B------:R-:W-:Y:S01]  /*110c0*/  IMAD.MOV.U32 R145, RZ, RZ, R137 ;  /* 0x000000ffff917224 */ /* 0x000fe200078e0089 */
[----:B------:R-:W-:Y:S01]  /*110d0*/  MOV R47, R143 ;  /* 0x0000008f002f7202 */ /* 0x000fe20000000f00 */
[----:B------:R-:W-:Y:S01]  /*110e0*/  IMAD.MOV.U32 R43, RZ, RZ, R37 ;  /* 0x000000ffff2b7224 */ /* 0x000fe200078e0025 */
[----:B------:R-:W-:Y:S01]  /*110f0*/  MOV R130, R194 ;  /* 0x000000c200827202 */ /* 0x000fe20000000f00 */
[----:B------:R-:W-:Y:S01]  /*11100*/  IMAD R182, R45, c[0x0][0x190], RZ ;  /* 0x000064002db67a24 */ /* 0x000fe200078e02ff */
[-C--:B------:R-:W-:Y:S01]  /*11110*/  LEA.HI.X.SX32 R37, R197, R3.reuse, 0x2, P3 ;  /* 0x00000003c5257211 */ /* 0x080fe200018f16ff */
[----:B------:R-:W-:Y:S01]  /*11120*/  IMAD R194, R49, c[0x0][0x190], RZ ;  /* 0x0000640031c27a24 */ /* 0x000fe200078e02ff */
[----:B------:R-:W2:Y:S01]  /*11130*/  LDL.LU R45, [R1+0x1d0] ;  /* 0x0001d000012d7983 */ /* 0x000ea20000300800 */
[C---:B------:R-:W-:Y:S01]  /*11140*/  LEA R6, P3, R118.reuse, R2, 0x2 ;  /* 0x0000000276067211 */ /* 0x040fe200078610ff */
[----:B------:R-:W-:Y:S01]  /*11150*/  IMAD.MOV.U32 R252, RZ, RZ, R145 ;  /* 0x000000fffffc7224 */ /* 0x000fe200078e0091 */
[----:B------:R-:W-:Y:S01]  /*11160*/  MOV R49, R48 ;  /* 0x0000003000317202 */ /* 0x000fe20000000f00 */
[----:B------:R1:W-:Y:S01]  /*11170*/  STL.64 [R1+0x180], R4 ;  /* 0x0001800401007387 */ /* 0x0003e20000100a00 */
[----:B------:R-:W-:Y:S01]  /*11180*/  IMAD.MOV.U32 R48, RZ, RZ, R47 ;  /* 0x000000ffff307224 */ /* 0x000fe200078e002f */
[----:B------:R-:W-:Y:S01]  /*11190*/  LEA.HI.X.SX32 R7, R118, R3, 0x2, P3 ;  /* 0x0000000376077211 */ /* 0x000fe200018f16ff */
[----:B------:R-:W-:Y:S01]  /*111a0*/  IMAD.MOV.U32 R47, RZ, RZ, R44 ;  /* 0x000000ffff2f7224 */ /* 0x000fe200078e002c */
[----:B------:R-:W-:Y:S01]  /*111b0*/  MOV R44, R41 ;  /* 0x00000029002c7202 */ /* 0x000fe20000000f00 */
[----:B------:R-:W-:Y:S01]  /*111c0*/  IMAD.MOV.U32 R41, RZ, RZ, R242 ;  /* 0x000000ffff297224 */ /* 0x000fe200078e00f2 */
[----:B------:R-:W-:-:S02]  /*111d0*/  MOV R242, R252 ;  /* 0x000000fc00f27202 */ /* 0x000fc40000000f00 */
[C---:B-1----:R-:W-:Y:S01]  /*111e0*/  LEA R4, P0, R40.reuse, R2, 0x2 ;  /* 0x0000000228047211 */ /* 0x042fe200078010ff */
[----:B------:R-:W-:Y:S03]  /*111f0*/  STL.64 [R1+0x510], R6 ;  /* 0x0005100601007387 */ /* 0x000fe60000100a00 */
[----:B------:R-:W-:Y:S01]  /*11200*/  LEA.HI.X.SX32 R5, R40, R3, 0x2, P0 ;  /* 0x0000000328057211 */ /* 0x000fe200000f16ff */
[----:B------:R-:W-:Y:S02]  /*11210*/  IMAD.MOV.U32 R252, RZ, RZ, R170 ;  /* 0x000000fffffc7224 */ /* 0x000fe400078e00aa */
[----:B------:R-:W3:Y:S01]  /*11220*/  LDL.LU R170, [R1+0x1f9c] ;  /* 0x001f9c0001aa7983 */ /* 0x000ee20000300800 */
[----:B------:R-:W-:Y:S02]  /*11230*/  IMAD.MOV.U32 R227, RZ, RZ, R44 ;  /* 0x000000ffffe37224 */ /* 0x000fe400078e002c */
[----:B------:R-:W-:Y:S01]  /*11240*/  IMAD.MOV.U32 R44, RZ, RZ, R242 ;  /* 0x000000ffff2c7224 */ /* 0x000fe200078e00f2 */
[----:B------:R1:W-:Y:S04]  /*11250*/  STL.64 [R1+0xb88], R4 ;  /* 0x000b880401007387 */ /* 0x0003e80000100a00 */
[----:B------:R-:W4:Y:S01]  /*11260*/  LDL.LU R242, [R1+0x1e0] ;  /* 0x0001e00001f27983 */ /* 0x000f220000300800 */
[----:B------:R-:W-:-:S04]  /*11270*/  IMAD.MOV.U32 R145, RZ, RZ, R141 ;  /* 0x000000ffff917224 */ /* 0x000fc800078e008d */
[----:B------:R-:W-:Y:S02]  /*11280*/  IMAD.MOV.U32 R52, RZ, RZ, R145 ;  /* 0x000000ffff347224 */ /* 0x000fe400078e0091 */
[----:B------:R-:W-:Y:S01]  /*11290*/  IMAD R199, R199, c[0x0][0x190], RZ ;  /* 0x00006400c7c77a24 */ /* 0x000fe200078e02ff */
[----:B------:R-:W-:Y:S01]  /*112a0*/  MOV R64, R129 ;  /* 0x0000008100407202 */ /* 0x000fe20000000f00 */
[----:B------:R-:W-:Y:S01]  /*112b0*/  IMAD.MOV.U32 R50, RZ, RZ, R52 ;  /* 0x000000ffff327224 */ /* 0x000fe200078e0034 */
[----:B------:R-:W-:Y:S01]  /*112c0*/  MOV R167, R165 ;  /* 0x000000a500a77202 */ /* 0x000fe20000000f00 */
[----:B------:R-:W-:Y:S02]  /*112d0*/  IMAD.MOV.U32 R165, RZ, RZ, R42 ;  /* 0x000000ffffa57224 */ /* 0x000fe400078e002a */
[----:B------:R-:W-:Y:S02]  /*112e0*/  IMAD R113, R113, c[0x0][0x190], RZ ;  /* 0x0000640071717a24 */ /* 0x000fe400078e02ff */
[----:B------:R-:W-:Y:S01]  /*112f0*/  IMAD.MOV.U32 R42, RZ, RZ, R38 ;  /* 0x000000ffff2a7224 */ /* 0x000fe200078e0026 */
[----:B------:R-:W-:Y:S01]  /*11300*/  LEA R38, P3, R199, R2, 0x2 ;  /* 0x00000002c7267211 */ /* 0x000fe200078610ff */
[----:B------:R-:W-:-:S02]  /*11310*/  IMAD R238, R238, c[0x0][0x190], RZ ;  /* 0x00006400eeee7a24 */ /* 0x000fc400078e02ff */
[----:B------:R-:W-:Y:S02]  /*11320*/  IMAD R180, R147, c[0x0][0x190], RZ ;  /* 0x0000640093b47a24 */ /* 0x000fe400078e02ff */
[----:B------:R-:W-:Y:S02]  /*11330*/  IMAD R192, R51, c[0x0][0x190], RZ ;  /* 0x0000640033c07a24 */ /* 0x000fe400078e02ff */
[----:B------:R-:W-:Y:S01]  /*11340*/  IMAD.MOV.U32 R147, RZ, RZ, R64 ;  /* 0x000000ffff937224 */ /* 0x000fe200078e0040 */
[----:B------:R-:W-:Y:S01]  /*11350*/  MOV R64, R46 ;  /* 0x0000002e00407202 */ /* 0x000fe20000000f00 */
[----:B------:R-:W-:Y:S01]  /*11360*/  IMAD.MOV.U32 R244, RZ, RZ, R47 ;  /* 0x000000fffff47224 */ /* 0x000fe200078e002f */
[----:B------:R-:W-:Y:S01]  /*11370*/  LEA R40, P0, R113, R2, 0x2 ;  /* 0x0000000271287211 */ /* 0x000fe200078010ff */
[----:B------:R-:W-:Y:S02]  /*11380*/  IMAD R115, R115, c[0x0][0x190], RZ ;  /* 0x0000640073737a24 */ /* 0x000fe400078e02ff */
[----:B------:R-:W-:-:S02]  /*11390*/  IMAD.MOV.U32 R46, RZ, RZ, R135 ;  /* 0x000000ffff2e7224 */ /* 0x000fc400078e0087 */
[----:B------:R-:W-:Y:S02]  /*113a0*/  IMAD.MOV.U32 R47, RZ, RZ, R42 ;  /* 0x000000ffff2f7224 */ /* 0x000fe400078e002a */
[----:B------:R-:W-:Y:S02]  /*113b0*/  IMAD R201, R201, c[0x0][0x190], RZ ;  /* 0x00006400c9c97a24 */ /* 0x000fe400078e02ff */
[----:B------:R-:W-:Y:S02]  /*113c0*/  IMAD R188, R53, c[0x0][0x190], RZ ;  /* 0x0000640035bc7a24 */ /* 0x000fe400078e02ff */
[----:B------:R-:W-:Y:S02]  /*113d0*/  IMAD.MOV.U32 R169, RZ, RZ, R167 ;  /* 0x000000ffffa97224 */ /* 0x000fe400078e00a7 */
[----:B------:R-:W-:Y:S02]  /*113e0*/  IMAD.MOV.U32 R53, RZ, RZ, R227 ;  /* 0x000000ffff357224 */ /* 0x000fe400078e00e3 */
[----:B------:R-:W-:-:S02]  /*113f0*/  IMAD R186, R55, c[0x0][0x190], RZ ;  /* 0x0000640037ba7a24 */ /* 0x000fc400078e02ff */
[----:B------:R-:W-:Y:S02]  /*11400*/  IMAD R111, R111, c[0x0][0x190], RZ ;  /* 0x000064006f6f7a24 */ /* 0x000fe400078e02ff */
[----:B------:R-:W-:Y:S02]  /*11410*/  IMAD.MOV.U32 R54, RZ, RZ, R169 ;  /* 0x000000ffff367224 */ /* 0x000fe400078e00a9 */
[----:B------:R-:W-:Y:S02]  /*11420*/  IMAD.MOV.U32 R55, RZ, RZ, R244 ;  /* 0x000000ffff377224 */ /* 0x000fe400078e00f4 */
[----:B------:R-:W-:Y:S02]  /*11430*/  IMAD R123, R123, c[0x0][0x190], RZ ;  /* 0x000064007b7b7a24 */ /* 0x000fe400078e02ff */
[----:B------:R-:W-:Y:S02]  /*11440*/  IMAD.MOV.U32 R244, RZ, RZ, R47 ;  /* 0x000000fffff47224 */ /* 0x000fe400078e002f */
[----:B------:R-:W-:-:S02]  /*11450*/  IMAD R176, R61, c[0x0][0x190], RZ ;  /* 0x000064003db07a24 */ /* 0x000fc400078e02ff */
[----:B--2---:R-:W-:Y:S02]  /*11460*/  IMAD.MOV.U32 R52, RZ, RZ, R45 ;  /* 0x000000ffff347224 */ /* 0x004fe400078e002d */
[----:B------:R-:W-:Y:S02]  /*11470*/  IMAD.MOV.U32 R45, RZ, RZ, R43 ;  /* 0x000000ffff2d7224 */ /* 0x000fe400078e002b */
[----:B------:R-:W-:Y:S01]  /*11480*/  IMAD.MOV.U32 R43, RZ, RZ, R39 ;  /* 0x000000ffff2b7224 */ /* 0x000fe200078e0027 */
[----:B------:R-:W-:Y:S02]  /*11490*/  LEA.HI.X.SX32 R39, R199, R3, 0x2, P3 ;  /* 0x00000003c7277211 */ /* 0x000fe400018f16ff */
[----:B------:R-:W-:Y:S01]  /*114a0*/  MOV R51, R45 ;  /* 0x0000002d00337202 */ /* 0x000fe20000000f00 */
[----:B------:R-:W-:Y:S01]  /*114b0*/  IMAD.MOV.U32 R167, RZ, RZ, R43 ;  /* 0x000000ffffa77224 */ /* 0x000fe200078e002b */
[----:B------:R-:W-:Y:S02]  /*114c0*/  LEA R42, P3, R238, R2, 0x2 ;  /* 0x00000002ee2a7211 */ /* 0x000fe400078610ff */
[----:B------:R-:W-:-:S02]  /*114d0*/  MOV R45, R41 ;  /* 0x00000029002d7202 */ /* 0x000fc40000000f00 */
[----:B------:R-:W-:Y:S01]  /*114e0*/  MOV R56, R51 ;  /* 0x0000003300387202 */ /* 0x000fe20000000f00 */
[----:B------:R-:W-:Y:S01]  /*114f0*/  IMAD.MOV.U32 R51, RZ, RZ, R44 ;  /* 0x000000ffff337224 */ /* 0x000fe200078e002c */
[-C--:B------:R-:W-:Y:S01]  /*11500*/  LEA.HI.X.SX32 R41, R113, R3.reuse, 0x2, P0 ;  /* 0x0000000371297211 */ /* 0x080fe200000f16ff */
[----:B------:R-:W-:Y:S01]  /*11510*/  IMAD.MOV.U32 R169, RZ, RZ, R167 ;  /* 0x000000ffffa97224 */ /* 0x000fe200078e00a7 */
[C---:B------:R-:W-:Y:S02]  /*11520*/  LEA R44, P0, R115.reuse, R2, 0x2 ;  /* 0x00000002732c7211 */ /* 0x040fe400078010ff */
[----:B------:R-:W-:Y:S01]  /*11530*/  LEA.HI.X.SX32 R43, R238, R3, 0x2, P3 ;  /* 0x00000003ee2b7211 */ /* 0x000fe200018f16ff */
[----:B------:R-:W-:Y:S01]  /*11540*/  IMAD.MOV.U32 R171, RZ, RZ, R56 ;  /* 0x000000ffffab7224 */ /* 0x000fe200078e0038 */
[----:B------:R-:W-:Y:S01]  /*11550*/  MOV R167, R45 ;  /* 0x0000002d00a77202 */ /* 0x000fe20000000f00 */
[----:B------:R-:W-:Y:S01]  /*11560*/  IMAD.MOV.U32 R56, RZ, RZ, R53 ;  /* 0x000000ffff387224 */ /* 0x000fe200078e0035 */
[----:B------:R-:W-:Y:S01]  /*11570*/  LEA.HI.X.SX32 R45, R115, R3, 0x2, P0 ;  /* 0x00000003732d7211 */ /* 0x000fe200000f16ff */
[----:B------:R-:W-:-:S02]  /*11580*/  IMAD.MOV.U32 R53, RZ, RZ, R169 ;  /* 0x000000ffff357224 */ /* 0x000fc400078e00a9 */
[----:B----4-:R-:W-:Y:S02]  /*11590*/  IMAD.MOV.U32 R227, RZ, RZ, R242 ;  /* 0x000000ffffe37224 */ /* 0x010fe400078e00f2 */
[----:B------:R-:W-:Y:S01]  /*115a0*/  IMAD.MOV.U32 R242, RZ, RZ, R64 ;  /* 0x000000fffff27224 */ /* 0x000fe200078e0040 */
[----:B------:R-:W-:Y:S02]  /*115b0*/  MOV R64, R46 ;  /* 0x0000002e00407202 */ /* 0x000fe40000000f00 */
[-C--:B------:R-:W-:Y:S02]  /*115c0*/  LEA R46, P3, R201, R2.reuse, 0x2 ;  /* 0x00000002c92e7211 */ /* 0x080fe400078610ff */
[----:B-1----:R-:W-:Y:S02]  /*115d0*/  LEA R4, P0, R111, R2, 0x2 ;  /* 0x000000026f047211 */ /* 0x002fe400078010ff */
[-C--:B------:R-:W-:Y:S02]  /*115e0*/  LEA.HI.X.SX32 R47, R201, R3.reuse, 0x2, P3 ;  /* 0x00000003c92f7211 */ /* 0x080fe400018f16ff */
[----:B------:R-:W-:Y:S01]  /*115f0*/  MOV R169, R244 ;  /* 0x000000f400a97202 */ /* 0x000fe20000000f00 */
[----:B------:R-:W-:Y:S01]  /*11600*/  IMAD.MOV.U32 R244, RZ, RZ, R51 ;  /* 0x000000fffff47224 */ /* 0x000fe200078e0033 */
[----:B------:R-:W-:Y:S01]  /*11610*/  LEA R6, P3, R123, R2, 0x2 ;  /* 0x000000027b067211 */ /* 0x000fe200078610ff */
[----:B------:R-:W-:Y:S01]  /*11620*/  IMAD.MOV.U32 R51, RZ, RZ, R227 ;  /* 0x000000ffff337224 */ /* 0x000fe200078e00e3 */
[----:B------:R-:W-:Y:S01]  /*11630*/  LEA.HI.X.SX32 R5, R111, R3, 0x2, P0 ;  /* 0x000000036f057211 */ /* 0x000fe200000f16ff */
[----:B------:R-:W-:Y:S01]  /*11640*/  IMAD.MOV.U32 R227, RZ, RZ, R50 ;  /* 0x000000ffffe37224 */ /* 0x000fe200078e0032 */
[----:B------:R-:W-:-:S02]  /*11650*/  MOV R50, R49 ;  /* 0x0000003100327202 */ /* 0x000fc40000000f00 */
[----:B------:R-:W-:Y:S01]  /*11660*/  LEA.HI.X.SX32 R7, R123, R3, 0x2, P3 ;  /* 0x000000037b077211 */ /* 0x000fe200018f16ff */
[----:B---3--:R-:W-:Y:S02]  /*11670*/  IMAD.MOV.U32 R49, RZ, RZ, R170 ;  /* 0x000000ffff317224 */ /* 0x008fe400078e00aa */
[----:B------:R-:W-:Y:S01]  /*11680*/  IMAD.MOV.U32 R61, RZ, RZ, R171 ;  /* 0x000000ffff3d7224 */ /* 0x000fe200078e00ab */
[----:B------:R-:W2:Y:S01]  /*11690*/  LDL.LU R170, [R1+0x1cc] ;  /* 0x0001cc0001aa7983 */ /* 0x000ea20000300800 */
[----:B------:R-:W-:Y:S01]  /*116a0*/  IMAD.MOV.U32 R171, RZ, RZ, R169 ;  /* 0x000000ffffab7224 */ /* 0x000fe200078e00a9 */
[----:B------:R-:W-:Y:S01]  /*116b0*/  MOV R169, R50 ;  /* 0x0000003200a97202 */ /* 0x000fe20000000f00 */
[----:B------:R-:W-:Y:S01]  /*116c0*/  IMAD.MOV.U32 R50, RZ, RZ, R52 ;  /* 0x000000ffff327224 */ /* 0x000fe200078e0034 */
[----:B------:R1:W-:Y:S04]  /*116d0*/  STL.64 [R1+0x188], R4 ;  /* 0x0001880401007387 */ /* 0x0003e80000100a00 */
[----:B------:R-:W-:Y:S04]  /*116e0*/  STL.64 [R1+0x530], R6 ;  /* 0x0005300601007387 */ /* 0x000fe80000100a00 */
[----:B------:R-:W3:Y:S01]  /*116f0*/  LDL.LU R52, [R1+0x224] ;  /* 0x0002240001347983 */ /* 0x000ee20000300800 */
[----:B------:R-:W-:Y:S01]  /*11700*/  IMAD R184, R57, c[0x0][0x190], RZ ;  /* 0x0000640039b87a24 */ /* 0x000fe200078e02ff */
[----:B------:R-:W-:Y:S01]  /*11710*/  MOV R57, R53 ;  /* 0x0000003500397202 */ /* 0x000fe20000000f00 */
[----:B------:R-:W-:-:S02]  /*11720*/  IMAD.MOV.U32 R228, RZ, RZ, R56 ;  /* 0x000000ffffe47224 */ /* 0x000fc400078e0038 */
[----:B------:R-:W-:Y:S02]  /*11730*/  IMAD.MOV.U32 R56, RZ, RZ, R244 ;  /* 0x000000ffff387224 */ /* 0x000fe400078e00f4 */
[----:B------:R-:W-:Y:S02]  /*11740*/  IMAD.MOV.U32 R53, RZ, RZ, R49 ;  /* 0x000000ffff357224 */ /* 0x000fe400078e0031 */
[----:B------:R-:W-:Y:S02]  /*11750*/  IMAD.MOV.U32 R244, RZ, RZ, R51 ;  /* 0x000000fffff47224 */ /* 0x000fe400078e0033 */
[----:B------:R-:W-:Y:S02]  /*11760*/  IMAD.MOV.U32 R51, RZ, RZ, R48 ;  /* 0x000000ffff337224 */ /* 0x000fe400078e0030 */
[----:B------:R-:W-:Y:S02]  /*11770*/  IMAD R119, R119, c[0x0][0x190], RZ ;  /* 0x0000640077777a24 */ /* 0x000fe400078e02ff */
[----:B------:R-:W-:-:S02]  /*11780*/  IMAD R174, R71, c[0x0][0x190], RZ ;  /* 0x0000640047ae7a24 */ /* 0x000fc400078e02ff */
[----:B------:R-:W-:Y:S01]  /*11790*/  IMAD.MOV.U32 R71, RZ, RZ, R53 ;  /* 0x000000ffff477224 */ /* 0x000fe200078e0035 */
[----:B------:R-:W-:Y:S01]  /*117a0*/  MOV R190, R61 ;  /* 0x0000003d00be7202 */ /* 0x000fe20000000f00 */
[----:B------:R-:W-:Y:S02]  /*117b0*/  IMAD.MOV.U32 R62, RZ, RZ, R57 ;  /* 0x000000ffff3e7224 */ /* 0x000fe400078e0039 */
[----:B------:R-:W-:Y:S01]  /*117c0*/  IMAD.MOV.U32 R60, RZ, RZ, R228 ;  /* 0x000000ffff3c7224 */ /* 0x000fe200078e00e4 */
[----:B------:R-:W-:Y:S01]  /*117d0*/  MOV R228, R56 ;  /* 0x0000003800e47202 */ /* 0x000fe20000000f00 */
[----:B------:R-:W-:Y:S01]  /*117e0*/  IMAD.MOV.U32 R173, RZ, RZ, R51 ;  /* 0x000000ffffad7224 */ /* 0x000fe200078e0033 */
[----:B-1----:R-:W-:Y:S01]  /*117f0*/  LEA R4, P0, R119, R2, 0x2 ;  /* 0x0000000277047211 */ /* 0x002fe200078010ff */
[----:B------:R-:W-:Y:S02]  /*11800*/  IMAD R162, R65, c[0x0][0x190], RZ ;  /* 0x0000640041a27a24 */ /* 0x000fe400078e02ff */
[----:B------:R-:W-:-:S02]  /*11810*/  IMAD.MOV.U32 R56, RZ, RZ, R161 ;  /* 0x000000ffff387224 */ /* 0x000fc400078e00a1 */
[----:B------:R-:W-:Y:S02]  /*11820*/  IMAD.MOV.U32 R65, RZ, RZ, R71 ;  /* 0x000000ffff417224 */ /* 0x000fe400078e0047 */
[----:B------:R-:W-:Y:S02]  /*11830*/  IMAD R124, R153, c[0x0][0x190], RZ ;  /* 0x00006400997c7a24 */ /* 0x000fe400078e02ff */
[----:B------:R-:W-:Y:S01]  /*11840*/  IMAD.MOV.U32 R70, RZ, RZ, R173 ;  /* 0x000000ffff467224 */ /* 0x000fe200078e00ad */
[----:B------:R-:W-:Y:S01]  /*11850*/  LEA.HI.X.SX32 R5, R119, R3, 0x2, P0 ;  /* 0x0000000377057211 */ /* 0x000fe200000f16ff */
[----:B------:R-:W-:Y:S02]  /*11860*/  IMAD R166, R63, c[0x0][0x190], RZ ;  /* 0x000064003fa67a24 */ /* 0x000fe400078e02ff */
[----:B------:R-:W-:Y:S01]  /*11870*/  IMAD R153, R190, c[0x0][0x190], RZ ;  /* 0x00006400be997a24 */ /* 0x000fe200078e02ff */
[----:B------:R-:W-:Y:S01]  /*11880*/  MOV R66, R65 ;  /* 0x0000004100427202 */ /* 0x000fe20000000f00 */
[----:B------:R-:W-:-:S02]  /*11890*/  IMAD.MOV.U32 R63, RZ, RZ, R56 ;  /* 0x000000ffff3f7224 */ /* 0x000fc400078e0038 */
[----:B------:R-:W-:Y:S02]  /*118a0*/  IMAD.MOV.U32 R190, RZ, RZ, R55 ;  /* 0x000000ffffbe7224 */ /* 0x000fe400078e0037 */
[----:B------:R-:W-:Y:S01]  /*118b0*/  IMAD.MOV.U32 R65, RZ, RZ, R70 ;  /* 0x000000ffff417224 */ /* 0x000fe200078e0046 */
[----:B------:R1:W-:Y:S04]  /*118c0*/  STL.64 [R1+0xb90], R4 ;  /* 0x000b900401007387 */ /* 0x0003e80000100a00 */
[----:B------:R-:W4:Y:S04]  /*118d0*/  LDL.LU R161, [R1+0x1b4] ;  /* 0x0001b40001a17983 */ /* 0x000f280000300800 */
[----:B------:R-:W2:Y:S01]  /*118e0*/  LDL.LU R173, [R1+0x1d8] ;  /* 0x0001d80001ad7983 */ /* 0x000ea20000300800 */
[----:B---3--:R-:W-:-:S04]  /*118f0*/  MOV R57, R52 ;  /* 0x0000003400397202 */ /* 0x008fc80000000f00 */
[----:B------:R-:W-:-:S05]  /*11900*/  MOV R175, R57 ;  /* 0x0000003900af7202 */ /* 0x000fca0000000f00 */
[----:B------:R-:W-:Y:S02]  /*11910*/  IMAD.MOV.U32 R70, RZ, RZ, R175 ;  /* 0x000000ffff467224 */ /* 0x000fe400078e00af */
[----:B------:R-:W-:Y:S01]  /*11920*/  IMAD.MOV.U32 R175, RZ, RZ, R63 ;  /* 0x000000ffffaf7224 */ /* 0x000fe200078e003f */
[----:B------:R-:W-:Y:S01]  /*11930*/  MOV R63, R190 ;  /* 0x000000be003f7202 */ /* 0x000fe20000000f00 */
[----:B------:R-:W-:Y:S02]  /*11940*/  IMAD.MOV.U32 R190, RZ, RZ, R62 ;  /* 0x000000ffffbe7224 */ /* 0x000fe400078e003e */
[----:B------:R-:W-:Y:S02]  /*11950*/  IMAD.MOV.U32 R62, RZ, RZ, R60 ;  /* 0x000000ffff3e7224 */ /* 0x000fe400078e003c */
[----:B------:R-:W3:Y:S01]  /*11960*/  LDL.LU R60, [R1+0x1dc] ;  /* 0x0001dc00013c7983 */ /* 0x000ee20000300800 */
[----:B------:R-:W-:Y:S02]  /*11970*/  IMAD R121, R121, c[0x0][0x190], RZ ;  /* 0x0000640079797a24 */ /* 0x000fe400078e02ff */
[----:B------:R-:W-:-:S02]  /*11980*/  IMAD.MOV.U32 R61, RZ, RZ, R171 ;  /* 0x000000ffff3d7224 */ /* 0x000fc400078e00ab */
[----:B------:R-:W-:Y:S01]  /*11990*/  IMAD.MOV.U32 R171, RZ, RZ, R50 ;  /* 0x000000ffffab7224 */ /* 0x000fe200078e0032 */
[-C--:B------:R-:W-:Y:S01]  /*119a0*/  LEA R50, P0, R121, R2.reuse, 0x2 ;  /* 0x0000000279327211 */ /* 0x080fe200078010ff */
[----:B------:R-:W-:Y:S02]  /*119b0*/  IMAD R203, R203, c[0x0][0x190], RZ ;  /* 0x00006400cbcb7a24 */ /* 0x000fe400078e02ff */
[----:B------:R-:W-:Y:S01]  /*119c0*/  IMAD.MOV.U32 R71, RZ, RZ, R54 ;  /* 0x000000ffff477224 */ /* 0x000fe200078e0036 */
[-C--:B------:R-:W-:Y:S01]  /*119d0*/  LEA.HI.X.SX32 R51, R121, R3.reuse, 0x2, P0 ;  /* 0x0000000379337211 */ /* 0x080fe200000f16ff */
[----:B------:R-:W-:Y:S01]  /*119e0*/  IMAD R240, R240, c[0x0][0x190], RZ ;  /* 0x00006400f0f07a24 */ /* 0x000fe200078e02ff */
[-C--:B------:R-:W-:Y:S01]  /*119f0*/  LEA R48, P3, R203, R2.reuse, 0x2 ;  /* 0x00000002cb307211 */ /* 0x080fe200078610ff */
[----:B------:R-:W-:Y:S01]  /*11a00*/  IMAD R125, R125, c[0x0][0x190], RZ ;  /* 0x000064007d7d7a24 */ /* 0x000fe200078e02ff */
[----:B------:R-:W-:Y:S01]  /*11a10*/  LEA R54, P0, R82, R2, 0x2 ;  /* 0x0000000252367211 */ /* 0x000fe200078010ff */
[----:B------:R-:W-:Y:S01]  /*11a20*/  IMAD R205, R205, c[0x0][0x190], RZ ;  /* 0x00006400cdcd7a24 */ /* 0x000fe200078e02ff */
[----:B------:R-:W-:-:S02]  /*11a30*/  LEA.HI.X.SX32 R49, R203, R3, 0x2, P3 ;  /* 0x00000003cb317211 */ /* 0x000fc400018f16ff */
[-C--:B------:R-:W-:Y:S02]  /*11a40*/  LEA.HI.X.SX32 R55, R82, R3.reuse, 0x2, P0 ;  /* 0x0000000352377211 */ /* 0x080fe400000f16ff */
[-C--:B------:R-:W-:Y:S02]  /*11a50*/  LEA R52, P3, R240, R2.reuse, 0x2 ;  /* 0x00000002f0347211 */ /* 0x080fe400078610ff */
[-C--:B-1----:R-:W-:Y:S01]  /*11a60*/  LEA R4, P0, R125, R2.reuse, 0x2 ;  /* 0x000000027d047211 */ /* 0x082fe200078010ff */
[----:B------:R-:W-:Y:S01]  /*11a70*/  IMAD R246, R246, c[0x0][0x190], RZ ;  /* 0x00006400f6f67a24 */ /* 0x000fe200078e02ff */
[-C--:B------:R-:W-:Y:S01]  /*11a80*/  LEA.HI.X.SX32 R53, R240, R3.reuse, 0x2, P3 ;  /* 0x00000003f0357211 */ /* 0x080fe200018f16ff */
[----:B------:R-:W-:Y:S01]  /*11a90*/  IMAD R127, R127, c[0x0][0x190], RZ ;  /* 0x000064007f7f7a24 */ /* 0x000fe200078e02ff */
[----:B------:R-:W-:Y:S02]  /*11aa0*/  LEA.HI.X.SX32 R5, R125, R3, 0x2, P0 ;  /* 0x000000037d057211 */ /* 0x000fe400000f16ff */
[----:B------:R-:W-:Y:S01]  /*11ab0*/  LEA R56, P3, R205, R2, 0x2 ;  /* 0x00000002cd387211 */ /* 0x000fe200078610ff */
[----:B------:R-:W-:-:S02]  /*11ac0*/  IMAD R207, R207, c[0x0][0x190], RZ ;  /* 0x00006400cfcf7a24 */ /* 0x000fc400078e02ff */
[----:B------:R1:W-:Y:S01]  /*11ad0*/  STL.64 [R1+0x190], R4 ;  /* 0x0001900401007387 */ /* 0x0003e20000100a00 */
[-C--:B------:R-:W-:Y:S02]  /*11ae0*/  LEA.HI.X.SX32 R57, R205, R3.reuse, 0x2, P3 ;  /* 0x00000003cd397211 */ /* 0x080fe400018f16ff */
[CC--:B------:R-:W-:Y:S01]  /*11af0*/  LEA R6, P3, R246.reuse, R2.reuse, 0x2 ;  /* 0x00000002f6067211 */ /* 0x0c0fe200078610ff */
[----:B------:R-:W-:Y:S02]  /*11b00*/  IMAD R156, R67, c[0x0][0x190], RZ ;  /* 0x00006400439c7a24 */ /* 0x000fe400078e02ff */
[----:B------:R-:W-:Y:S01]  /*11b10*/  IMAD.MOV.U32 R67, RZ, RZ, R175 ;  /* 0x000000ffff437224 */ /* 0x000fe200078e00af */
[----:B------:R-:W-:Y:S02]  /*11b20*/  LEA.HI.X.SX32 R7, R246, R3, 0x2, P3 ;  /* 0x00000003f6077211 */ /* 0x000fe400018f16ff */
[----:B-1----:R-:W-:Y:S01]  /*11b30*/  LEA R4, P0, R127, R2, 0x2 ;  /* 0x000000027f047211 */ /* 0x002fe200078010ff */
[----:B------:R-:W-:Y:S01]  /*11b40*/  IMAD R241, R241, c[0x0][0x190], RZ ;  /* 0x00006400f1f17a24 */ /* 0x000fe200078e02ff */
[----:B------:R-:W-:-:S02]  /*11b50*/  MOV R155, R146 ;  /* 0x00000092009b7202 */ /* 0x000fc40000000f00 */
[----:B------:R-:W-:Y:S01]  /*11b60*/  LEA.HI.X.SX32 R5, R127, R3, 0x2, P0 ;  /* 0x000000037f057211 */ /* 0x000fe200000f16ff */
[----:B------:R-:W-:Y:S01]  /*11b70*/  IMAD R146, R69, c[0x0][0x190], RZ ;  /* 0x0000640045927a24 */ /* 0x000fe200078e02ff */
[C---:B------:R-:W-:Y:S01]  /*11b80*/  LEA R58, P3, R207.reuse, R2, 0x2 ;  /* 0x00000002cf3a7211 */ /* 0x040fe200078610ff */
[----:B------:R-:W-:Y:S01]  /*11b90*/  IMAD.MOV.U32 R69, RZ, RZ, R66 ;  /* 0x000000ffff457224 */ /* 0x000fe200078e0042 */
[----:B------:R-:W-:Y:S01]  /*11ba0*/  MOV R68, R65 ;  /* 0x0000004100447202 */ /* 0x000fe20000000f00 */
[----:B------:R-:W-:Y:S01]  /*11bb0*/  IMAD.MOV.U32 R177, RZ, RZ, R70 ;  /* 0x000000ffffb17224 */ /* 0x000fe200078e0046 */
[----:B------:R-:W-:Y:S01]  /*11bc0*/  MOV R229, R190 ;  /* 0x000000be00e57202 */ /* 0x000fe20000000f00 */
[----:B------:R-:W-:Y:S01]  /*11bd0*/  IMAD.MOV.U32 R66, RZ, RZ, R61 ;  /* 0x000000ffff427224 */ /* 0x000fe200078e003d */
[----:B------:R-:W-:Y:S01]  /*11be0*/  MOV R65, R244 ;  /* 0x000000f400417202 */ /* 0x000fe20000000f00 */
[----:B------:R-:W-:Y:S01]  /*11bf0*/  IMAD.MOV.U32 R190, RZ, RZ, R62 ;  /* 0x000000ffffbe7224 */ /* 0x000fe200078e003e */
[----:B------:R-:W-:Y:S01]  /*11c00*/  MOV R245, R169 ;  /* 0x000000a900f57202 */ /* 0x000fe20000000f00 */
[----:B------:R-:W-:Y:S01]  /*11c10*/  IMAD.MOV.U32 R169, RZ, RZ, R64 ;  /* 0x000000ffffa97224 */ /* 0x000fe200078e0040 */
[----:B------:R-:W-:Y:S01]  /*11c20*/  LEA.HI.X.SX32 R59, R207, R3, 0x2, P3 ;  /* 0x00000003cf3b7211 */ /* 0x000fe200018f16ff */
[----:B------:R-:W-:Y:S01]  /*11c30*/  IMAD R209, R209, c[0x0][0x190], RZ ;  /* 0x00006400d1d17a24 */ /* 0x000fe200078e02ff */
[----:B------:R-:W-:Y:S01]  /*11c40*/  LEA R62, P3, R241, R2, 0x2 ;  /* 0x00000002f13e7211 */ /* 0x000fe200078610ff */
[----:B------:R-:W-:-:S02]  /*11c50*/  IMAD R126, R73, c[0x0][0x190], RZ ;  /* 0x00006400497e7a24 */ /* 0x000fc400078e02ff */
[----:B------:R-:W-:Y:S01]  /*11c60*/  IMAD.MOV.U32 R73, RZ, RZ, R69 ;  /* 0x000000ffff497224 */ /* 0x000fe200078e0045 */
[----:B------:R-:W-:Y:S01]  /*11c70*/  MOV R69, R177 ;  /* 0x000000b100457202 */ /* 0x000fe20000000f00 */
[----:B------:R1:W-:Y:S01]  /*11c80*/  STL.64 [R1+0x540], R6 ;  /* 0x0005400601007387 */ /* 0x0003e20000100a00 */
[----:B------:R-:W-:Y:S01]  /*11c90*/  IMAD.MOV.U32 R70, RZ, RZ, R63 ;  /* 0x000000ffff467224 */ /* 0x000fe200078e003f */
[-C--:B------:R-:W-:Y:S01]  /*11ca0*/  LEA.HI.X.SX32 R63, R241, R3.reuse, 0x2, P3 ;  /* 0x00000003f13f7211 */ /* 0x080fe200018f16ff */
[----:B------:R-:W-:Y:S01]  /*11cb0*/  IMAD.MOV.U32 R177, RZ, RZ, R65 ;  /* 0x000000ffffb17224 */ /* 0x000fe200078e0041 */
[----:B------:R2:W-:Y:S01]  /*11cc0*/  STL.64 [R1+0xb98], R4 ;  /* 0x000b980401007387 */ /* 0x0005e20000100a00 */
[----:B------:R-:W-:Y:S01]  /*11cd0*/  IMAD.MOV.U32 R74, RZ, RZ, R66 ;  /* 0x000000ffff4a7224 */ /* 0x000fe200078e0042 */
[CC--:B------:R-:W-:Y:S01]  /*11ce0*/  LEA R66, P3, R209.reuse, R2.reuse, 0x2 ;  /* 0x00000002d1427211 */ /* 0x0c0fe200078610ff */
[----:B------:R-:W-:Y:S02]  /*11cf0*/  IMAD.MOV.U32 R72, RZ, RZ, R67 ;  /* 0x000000ffff487224 */ /* 0x000fe400078e0043 */
[----:B------:R-:W-:Y:S01]  /*11d00*/  IMAD.MOV.U32 R244, RZ, RZ, R242 ;  /* 0x000000fffff47224 */ /* 0x000fe200078e00f2 */
[----:B------:R-:W-:Y:S01]  /*11d10*/  LEA.HI.X.SX32 R67, R209, R3, 0x2, P3 ;  /* 0x00000003d1437211 */ /* 0x000fe200018f16ff */
[----:B------:R-:W-:Y:S01]  /*11d20*/  IMAD R211, R211, c[0x0][0x190], RZ ;  /* 0x00006400d3d37a24 */ /* 0x000fe200078e02ff */
[----:B-1----:R-:W-:Y:S01]  /*11d30*/  LEA R6, P3, R112, R2, 0x2 ;  /* 0x0000000270067211 */ /* 0x002fe200078610ff */
[----:B------:R-:W-:-:S02]  /*11d40*/  IMAD.MOV.U32 R242, RZ, RZ, R168 ;  /* 0x000000fffff27224 */ /* 0x000fc400078e00a8 */
[----:B------:R-:W4:Y:S01]  /*11d50*/  LDL.LU R168, [R1+0x1c4] ;  /* 0x0001c40001a87983 */ /* 0x000f220000300800 */
[----:B------:R-:W-:Y:S02]  /*11d60*/  IMAD.MOV.U32 R179, RZ, RZ, R227 ;  /* 0x000000ffffb37224 */ /* 0x000fe400078e00e3 */
[----:B------:R-:W-:Y:S01]  /*11d70*/  IMAD.MOV.U32 R230, RZ, RZ, R74 ;  /* 0x000000ffffe67224 */ /* 0x000fe200078e004a */
[----:B------:R-:W4:Y:S01]  /*11d80*/  LDL.LU R227, [R1+0x1e8] ;  /* 0x0001e80001e37983 */ /* 0x000f220000300800 */
[----:B------:R-:W-:Y:S02]  /*11d90*/  MOV R74, R73 ;  /* 0x00000049004a7202 */ /* 0x000fe40000000f00 */
[----:B------:R-:W-:Y:S01]  /*11da0*/  LEA.HI.X.SX32 R7, R112, R3, 0x2, P3 ;  /* 0x0000000370077211 */ /* 0x000fe200018f16ff */
[----:B------:R-:W4:Y:S01]  /*11db0*/  LDL.LU R73, [R1+0x1ec] ;  /* 0x0001ec0001497983 */ /* 0x000f220000300800 */
[----:B------:R-:W-:Y:S02]  /*11dc0*/  IMAD R136, R75, c[0x0][0x190], RZ ;  /* 0x000064004b887a24 */ /* 0x000fe400078e02ff */
[----:B------:R-:W-:-:S02]  /*11dd0*/  IMAD R134, R77, c[0x0][0x190], RZ ;  /* 0x000064004d867a24 */ /* 0x000fc400078e02ff */
[----:B------:R-:W-:Y:S01]  /*11de0*/  IMAD.MOV.U32 R77, RZ, RZ, R74 ;  /* 0x000000ffff4d7224 */ /* 0x000fe200078e004a */
[----:B------:R-:W-:Y:S01]  /*11df0*/  MOV R74, R69 ;  /* 0x00000045004a7202 */ /* 0x000fe20000000f00 */
[----:B------:R-:W-:Y:S02]  /*11e00*/  IMAD.MOV.U32 R75, RZ, RZ, R72 ;  /* 0x000000ffff4b7224 */ /* 0x000fe400078e0048 */
[----:B------:R-:W-:Y:S02]  /*11e10*/  IMAD.MOV.U32 R72, RZ, RZ, R70 ;  /* 0x000000ffff487224 */ /* 0x000fe400078e0046 */
[----:B------:R-:W-:Y:S02]  /*11e20*/  IMAD.MOV.U32 R83, RZ, RZ, R74 ;  /* 0x000000ffff537224 */ /* 0x000fe400078e004a */
[----:B---3--:R-:W-:Y:S01]  /*11e30*/  IMAD.MOV.U32 R175, RZ, RZ, R60 ;  /* 0x000000ffffaf7224 */ /* 0x008fe200078e003c */
[----:B------:R-:W-:-:S04]  /*11e40*/  LEA R60, P0, R95, R2, 0x2 ;  /* 0x000000025f3c7211 */ /* 0x000fc800078010ff */
[----:B------:R-:W-:Y:S02]  /*11e50*/  LEA.HI.X.SX32 R61, R95, R3, 0x2, P0 ;  /* 0x000000035f3d7211 */ /* 0x000fe400000f16ff */
[----:B------:R-:W-:-:S04]  /*11e60*/  LEA R64, P0, R108, R2, 0x2 ;  /* 0x000000026c407211 */ /* 0x000fc800078010ff */
[----:B------:R-:W-:Y:S02]  /*11e70*/  LEA.HI.X.SX32 R65, R108, R3, 0x2, P0 ;  /* 0x000000036c417211 */ /* 0x000fe400000f16ff */
[----:B--2---:R-:W-:-:S04]  /*11e80*/  LEA R4, P0, R110, R2, 0x2 ;  /* 0x000000026e047211 */ /* 0x004fc800078010ff */
[----:B------:R-:W-:-:S05]  /*11e90*/  LEA.HI.X.SX32 R5, R110, R3, 0x2, P0 ;  /* 0x000000036e057211 */ /* 0x000fca00000f16ff */
[----:B------:R1:W-:Y:S04]  /*11ea0*/  STL.64 [R1+0x198], R4 ;  /* 0x0001980401007387 */ /* 0x0003e80000100a00 */
[----:B------:R2:W-:Y:S04]  /*11eb0*/  STL.64 [R1+0x560], R6 ;  /* 0x0005600601007387 */ /* 0x0005e80000100a00 */
[----:B------:R-:W3:Y:S01]  /*11ec0*/  LDL.LU R70, [R1+0x230] ;  /* 0x0002300001467983 */ /* 0x000ee20000300800 */
[----:B-1----:R-:W-:-:S04]  /*11ed0*/  LEA R4, P0, R211, R2, 0x2 ;  /* 0x00000002d3047211 */ /* 0x002fc800078010ff */
[----:B------:R-:W-:-:S05]  /*11ee0*/  LEA.HI.X.SX32 R5, R211, R3, 0x2, P0 ;  /* 0x00000003d3057211 */ /* 0x000fca00000f16ff */
[----:B------:R1:W-:Y:S04]  /*11ef0*/  STL.64 [R1+0xba0], R4 ;  /* 0x000ba00401007387 */ /* 0x0003e80000100a00 */
[----:B------:R-:W2:Y:S01]  /*11f00*/  LDL.LU R74, [R1+0x1d4] ;  /* 0x0001d400014a7983 */ /* 0x000ea20000300800 */
[----:B------:R-:W-:Y:S02]  /*11f10*/  IMAD.MOV.U32 R160, RZ, RZ, R132 ;  /* 0x000000ffffa07224 */ /* 0x000fe400078e0084 */
[----:B------:R-:W-:Y:S02]  /*11f20*/  IMAD R243, R243, c[0x0][0x190], RZ ;  /* 0x00006400f3f37a24 */ /* 0x000fe400078e02ff */
[----:B------:R-:W-:Y:S02]  /*11f30*/  IMAD.MOV.U32 R183, RZ, RZ, R77 ;  /* 0x000000ffffb77224 */ /* 0x000fe400078e004d */
[----:B------:R-:W-:-:S02]  /*11f40*/  IMAD.MOV.U32 R157, RZ, RZ, R160 ;  /* 0x000000ffff9d7224 */ /* 0x000fc400078e00a0 */
[----:B------:R-:W-:Y:S02]  /*11f50*/  IMAD R132, R79, c[0x0][0x190], RZ ;  /* 0x000064004f847a24 */ /* 0x000fe400078e02ff */
[----:B------:R-:W-:Y:S02]  /*11f60*/  IMAD.MOV.U32 R160, RZ, RZ, R128 ;  /* 0x000000ffffa07224 */ /* 0x000fe400078e0080 */
[----:B------:R-:W-:Y:S02]  /*11f70*/  IMAD R213, R213, c[0x0][0x190], RZ ;  /* 0x00006400d5d57a24 */ /* 0x000fe400078e02ff */
[----:B------:R-:W-:Y:S02]  /*11f80*/  IMAD R128, R81, c[0x0][0x190], RZ ;  /* 0x0000640051807a24 */ /* 0x000fe400078e02ff */
[----:B------:R-:W-:Y:S02]  /*11f90*/  IMAD.MOV.U32 R79, RZ, RZ, R75 ;  /* 0x000000ffff4f7224 */ /* 0x000fe400078e004b */
[----:B------:R-:W-:-:S02]  /*11fa0*/  IMAD.MOV.U32 R75, RZ, RZ, R71 ;  /* 0x000000ffff4b7224 */ /* 0x000fc400078e0047 */
[----:B------:R-:W-:Y:S02]  /*11fb0*/  IMAD.MOV.U32 R84, RZ, RZ, R183 ;  /* 0x000000ffff547224 */ /* 0x000fe400078e00b7 */
[----:B------:R-:W-:Y:S02]  /*11fc0*/  IMAD.MOV.U32 R81, RZ, RZ, R83 ;  /* 0x000000ffff517224 */ /* 0x000fe400078e0053 */
[----:B------:R-:W-:Y:S01]  /*11fd0*/  IMAD.MOV.U32 R231, RZ, RZ, R79 ;  /* 0x000000ffffe77224 */ /* 0x000fe200078e004f */
[----:B------:R-:W-:Y:S01]  /*11fe0*/  MOV R185, R84 ;  /* 0x0000005400b97202 */ /* 0x000fe20000000f00 */
[----:B------:R-:W-:Y:S02]  /*11ff0*/  IMAD R154, R154, c[0x0][0x190], RZ ;  /* 0x000064009a9a7a24 */ /* 0x000fe400078e02ff */
[----:B------:R-:W-:Y:S02]  /*12000*/  IMAD.MOV.U32 R79, RZ, RZ, R75 ;  /* 0x000000ffff4f7224 */ /* 0x000fe400078e004b */
[----:B----4-:R-:W-:-:S02]  /*12010*/  IMAD.MOV.U32 R181, RZ, RZ, R73 ;  /* 0x000000ffffb57224 */ /* 0x010fc400078e0049 */
[----:B------:R-:W-:Y:S01]  /*12020*/  IMAD.MOV.U32 R73, RZ, RZ, R68 ;  /* 0x000000ffff497224 */ /* 0x000fe200078e0044 */
[C---:B------:R-:W-:Y:S02]  /*12030*/  LEA R68, P3, R114.reuse, R2, 0x2 ;  /* 0x0000000272447211 */ /* 0x040fe400078610ff */
[----:B------:R-:W-:Y:S02]  /*12040*/  MOV R80, R181 ;  /* 0x000000b500507202 */ /* 0x000fe40000000f00 */
[----:B------:R-:W-:Y:S02]  /*12050*/  MOV R181, R72 ;  /* 0x0000004800b57202 */ /* 0x000fe40000000f00 */
[-C--:B------:R-:W-:Y:S01]  /*12060*/  LEA.HI.X.SX32 R69, R114, R3.reuse, 0x2, P3 ;  /* 0x0000000372457211 */ /* 0x080fe200018f16ff */
[----:B------:R-:W-:Y:S01]  /*12070*/  IMAD.MOV.U32 R78, RZ, RZ, R73 ;  /* 0x000000ffff4e7224 */ /* 0x000fe200078e0049 */
[C---:B------:R-:W-:Y:S02]  /*12080*/  LEA R72, P3, R243.reuse, R2, 0x2 ;  /* 0x00000002f3487211 */ /* 0x040fe400078610ff */
[----:B------:R-:W-:Y:S01]  /*12090*/  MOV R88, R80 ;  /* 0x0000005000587202 */ /* 0x000fe20000000f00 */
[----:B------:R-:W-:Y:S01]  /*120a0*/  IMAD.MOV.U32 R183, RZ, RZ, R78 ;  /* 0x000000ffffb77224 */ /* 0x000fe200078e004e */
[----:B------:R-:W-:-:S02]  /*120b0*/  LEA.HI.X.SX32 R73, R243, R3, 0x2, P3 ;  /* 0x00000003f3497211 */ /* 0x000fc400018f16ff */
[----:B------:R-:W-:Y:S01]  /*120c0*/  LEA R76, P3, R213, R2, 0x2 ;  /* 0x00000002d54c7211 */ /* 0x000fe200078610ff */
[----:B------:R-:W-:Y:S02]  /*120d0*/  IMAD.MOV.U32 R84, RZ, RZ, R88 ;  /* 0x000000ffff547224 */ /* 0x000fe400078e0058 */
[----:B------:R-:W-:Y:S02]  /*120e0*/  IMAD.MOV.U32 R88, RZ, RZ, R231 ;  /* 0x000000ffff587224 */ /* 0x000fe400078e00e7 */
[----:B------:R-:W-:Y:S02]  /*120f0*/  IMAD.MOV.U32 R78, RZ, RZ, R229 ;  /* 0x000000ffff4e7224 */ /* 0x000fe400078e00e5 */
[----:B------:R-:W-:Y:S01]  /*12100*/  IMAD.MOV.U32 R231, RZ, RZ, R81 ;  /* 0x000000ffffe77224 */ /* 0x000fe200078e0051 */
[----:B------:R-:W-:Y:S01]  /*12110*/  MOV R81, R183 ;  /* 0x000000b700517202 */ /* 0x000fe20000000f00 */
[----:B------:R-:W4:Y:S01]  /*12120*/  LDL.LU R229, [R1+0x1f8] ;  /* 0x0001f80001e57983 */ /* 0x000f220000300800 */
[----:B------:R-:W-:-:S02]  /*12130*/  IMAD R129, R85, c[0x0][0x190], RZ ;  /* 0x0000640055817a24 */ /* 0x000fc400078e02ff */
[----:B------:R-:W-:Y:S02]  /*12140*/  IMAD.MOV.U32 R85, RZ, RZ, R84 ;  /* 0x000000ffff557224 */ /* 0x000fe400078e0054 */
[----:B---3--:R-:W-:Y:S01]  /*12150*/  IMAD.MOV.U32 R77, RZ, RZ, R70 ;  /* 0x000000ffff4d7224 */ /* 0x008fe200078e0046 */
[----:B------:R-:W-:-:S04]  /*12160*/  LEA R70, P0, R116, R2, 0x2 ;  /* 0x0000000274467211 */ /* 0x000fc800078010ff */
[----:B------:R-:W-:Y:S02]  /*12170*/  LEA.HI.X.SX32 R71, R116, R3, 0x2, P0 ;  /* 0x0000000374477211 */ /* 0x000fe400000f16ff */
[----:B------:R-:W-:Y:S02]  /*12180*/  MOV R80, R77 ;  /* 0x0000004d00507202 */ /* 0x000fe40000000f00 */
[----:B------:R-:W-:Y:S01]  /*12190*/  LEA.HI.X.SX32 R77, R213, R3, 0x2, P3 ;  /* 0x00000003d54d7211 */ /* 0x000fe200018f16ff */
[----:B--2---:R-:W-:Y:S01]  /*121a0*/  IMAD.MOV.U32 R83, RZ, RZ, R74 ;  /* 0x000000ffff537224 */ /* 0x004fe200078e004a */
[----:B------:R-:W-:-:S04]  /*121b0*/  LEA R74, P0, R120, R2, 0x2 ;  /* 0x00000002784a7211 */ /* 0x000fc800078010ff */
[-C--:B------:R-:W-:Y:S02]  /*121c0*/  LEA.HI.X.SX32 R75, R120, R3.reuse, 0x2, P0 ;  /* 0x00000003784b7211 */ /* 0x080fe400000f16ff */
[-C--:B------:R-:W-:Y:S01]  /*121d0*/  LEA R6, P0, R122, R2.reuse, 0x2 ;  /* 0x000000027a067211 */ /* 0x080fe200078010ff */
[----:B------:R-:W-:Y:S01]  /*121e0*/  IMAD.MOV.U32 R183, RZ, RZ, R80 ;  /* 0x000000ffffb77224 */ /* 0x000fe200078e0050 */
[----:B-1----:R-:W-:Y:S01]  /*121f0*/  LEA R4, P3, R154, R2, 0x2 ;  /* 0x000000029a047211 */ /* 0x002fe200078610ff */
[----:B------:R-:W-:Y:S01]  /*12200*/  IMAD.MOV.U32 R80, RZ, RZ, R79 ;  /* 0x000000ffff507224 */ /* 0x000fe200078e004f */
[-C--:B------:R-:W-:Y:S01]  /*12210*/  LEA.HI.X.SX32 R7, R122, R3.reuse, 0x2, P0 ;  /* 0x000000037a077211 */ /* 0x080fe200000f16ff */
[----:B------:R-:W-:Y:S01]  /*12220*/  IMAD.MOV.U32 R79, RZ, RZ, R83 ;  /* 0x000000ffff4f7224 */ /* 0x000fe200078e0053 */
[----:B------:R-:W-:Y:S02]  /*12230*/  MOV R83, R78 ;  /* 0x0000004e00537202 */ /* 0x000fe40000000f00 */
[----:B------:R-:W-:Y:S01]  /*12240*/  LEA.HI.X.SX32 R5, R154, R3, 0x2, P3 ;  /* 0x000000039a057211 */ /* 0x000fe200018f16ff */
[----:B------:R-:W2:Y:S04]  /*12250*/  LDL.LU R78, [R1+0x1fc] ;  /* 0x0001fc00014e7983 */ /* 0x000ea80000300800 */
[----:B------:R1:W-:Y:S04]  /*12260*/  STL.64 [R1+0x1a0], R6 ;  /* 0x0001a00601007387 */ /* 0x0003e80000100a00 */
[----:B------:R3:W-:Y:S01]  /*12270*/  STL.64 [R1+0x570], R4 ;  /* 0x0005700401007387 */ /* 0x0007e20000100a00 */
[----:B------:R-:W-:Y:S01]  /*12280*/  IMAD.MOV.U32 R84, RZ, RZ, R80 ;  /* 0x000000ffff547224 */ /* 0x000fe200078e0050 */
[----:B-1----:R-:W-:Y:S01]  /*12290*/  LEA R6, P0, R144, R2, 0x2 ;  /* 0x0000000290067211 */ /* 0x002fe200078010ff */
[----:B---3--:R-:W-:-:S03]  /*122a0*/  IMAD.MOV.U32 R4, RZ, RZ, R88 ;  /* 0x000000ffff047224 */ /* 0x008fc600078e0058 */
[----:B------:R-:W-:Y:S01]  /*122b0*/  LEA.HI.X.SX32 R7, R144, R3, 0x2, P0 ;  /* 0x0000000390077211 */ /* 0x000fe200000f16ff */
[----:B------:R-:W-:Y:S02]  /*122c0*/  IMAD.MOV.U32 R88, RZ, RZ, R183 ;  /* 0x000000ffff587224 */ /* 0x000fe400078e00b7 */
[----:B------:R-:W-:Y:S02]  /*122d0*/  IMAD.MOV.U32 R183, RZ, RZ, R83 ;  /* 0x000000ffffb77224 */ /* 0x000fe400078e0053 */
[----:B------:R-:W-:Y:S01]  /*122e0*/  IMAD.MOV.U32 R83, RZ, RZ, R230 ;  /* 0x000000ffff537224 */ /* 0x000fe200078e00e6 */
[----:B------:R-:W-:Y:S01]  /*122f0*/  MOV R230, R245 ;  /* 0x000000f500e67202 */ /* 0x000fe20000000f00 */
[----:B------:R-:W-:Y:S02]  /*12300*/  IMAD.MOV.U32 R245, RZ, RZ, R220 ;  /* 0x000000fffff57224 */ /* 0x000fe400078e00dc */
[----:B------:R-:W3:Y:S04]  /*12310*/  LDL.LU R220, [R1+0x1f98] ;  /* 0x001f980001dc7983 */ /* 0x000ee80000300800 */
[----:B------:R1:W-:Y:S02]  /*12320*/  STL.64 [R1+0xba8], R6 ;  /* 0x000ba80601007387 */ /* 0x0003e40000100a00 */
[----:B-1----:R-:W-:-:S02]  /*12330*/  IMAD.MOV.U32 R6, RZ, RZ, R4 ;  /* 0x000000ffff067224 */ /* 0x002fc400078e0004 */
[----:B------:R-:W-:Y:S02]  /*12340*/  IMAD.MOV.U32 R4, RZ, RZ, R84 ;  /* 0x000000ffff047224 */ /* 0x000fe400078e0054 */
[----:B------:R-:W-:Y:S02]  /*12350*/  IMAD.MOV.U32 R84, RZ, RZ, R230 ;  /* 0x000000ffff547224 */ /* 0x000fe400078e00e6 */
[----:B------:R-:W-:Y:S02]  /*12360*/  IMAD.MOV.U32 R230, RZ, RZ, R179 ;  /* 0x000000ffffe67224 */ /* 0x000fe400078e00b3 */
[----:B------:R-:W3:Y:S01]  /*12370*/  LDL.LU R179, [R1+0x1e4] ;  /* 0x0001e40001b37983 */ /* 0x000ee20000300800 */
[----:B------:R-:W-:Y:S01]  /*12380*/  IMAD.MOV.U32 R5, RZ, RZ, R185 ;  /* 0x000000ffff057224 */ /* 0x000fe200078e00b9 */
[----:B------:R-:W-:Y:S01]  /*12390*/  MOV R185, R231 ;  /* 0x000000e700b97202 */ /* 0x000fe20000000f00 */
[----:B------:R-:W-:Y:S02]  /*123a0*/  IMAD R215, R215, c[0x0][0x190], RZ ;  /* 0x00006400d7d77a24 */ /* 0x000fe400078e02ff */
[----:B------:R-:W-:Y:S01]  /*123b0*/  IMAD R131, R87, c[0x0][0x190], RZ ;  /* 0x0000640057837a24 */ /* 0x000fe200078e02ff */
[----:B------:R-:W-:Y:S01]  /*123c0*/  MOV R87, R185 ;  /* 0x000000b900577202 */ /* 0x000fe20000000f00 */
[----:B------:R-:W-:Y:S01]  /*123d0*/  IMAD.MOV.U32 R231, RZ, RZ, R81 ;  /* 0x000000ffffe77224 */ /* 0x000fe200078e0051 */
[----:B------:R-:W-:Y:S01]  /*123e0*/  MOV R81, R79 ;  /* 0x0000004f00517202 */ /* 0x000fe20000000f00 */
[----:B------:R-:W-:-:S02]  /*123f0*/  IMAD R221, R221, c[0x0][0x190], RZ ;  /* 0x00006400dddd7a24 */ /* 0x000fc400078e02ff */
[----:B------:R-:W-:Y:S01]  /*12400*/  IMAD.MOV.U32 R7, RZ, RZ, R85 ;  /* 0x000000ffff077224 */ /* 0x000fe200078e0055 */
[----:B------:R-:W-:Y:S01]  /*12410*/  MOV R85, R83 ;  /* 0x0000005300557202 */ /* 0x000fe20000000f00 */
[----:B------:R-:W-:Y:S02]  /*12420*/  IMAD.MOV.U32 R86, RZ, RZ, R81 ;  /* 0x000000ffff567224 */ /* 0x000fe400078e0051 */
[----:B------:R-:W-:Y:S02]  /*12430*/  IMAD.MOV.U32 R187, RZ, RZ, R84 ;  /* 0x000000ffffbb7224 */ /* 0x000fe400078e0054 */
[----:B------:R-:W-:Y:S02]  /*12440*/  IMAD R217, R217, c[0x0][0x190], RZ ;  /* 0x00006400d9d97a24 */ /* 0x000fe400078e02ff */
[----:B------:R-:W-:Y:S01]  /*12450*/  IMAD R133, R89, c[0x0][0x190], RZ ;  /* 0x0000640059857a24 */ /* 0x000fe200078e02ff */
[----:B------:R-:W-:Y:S01]  /*12460*/  MOV R89, R86 ;  /* 0x0000005600597202 */ /* 0x000fe20000000f00 */
[----:B------:R-:W-:-:S02]  /*12470*/  IMAD.MOV.U32 R8, RZ, RZ, R85 ;  /* 0x000000ffff087224 */ /* 0x000fc400078e0055 */
[----:B------:R-:W-:Y:S02]  /*12480*/  IMAD.MOV.U32 R247, RZ, RZ, R87 ;  /* 0x000000fffff77224 */ /* 0x000fe400078e0057 */
[----:B------:R-:W-:Y:S02]  /*12490*/  IMAD.MOV.U32 R90, RZ, RZ, R89 ;  /* 0x000000ffff5a7224 */ /* 0x000fe400078e0059 */
[----:B------:R-:W-:Y:S02]  /*124a0*/  IMAD.MOV.U32 R89, RZ, RZ, R8 ;  /* 0x000000ffff597224 */ /* 0x000fe400078e0008 */
[----:B--2---:R-:W-:Y:S01]  /*124b0*/  IMAD.MOV.U32 R80, RZ, RZ, R78 ;  /* 0x000000ffff507224 */ /* 0x004fe200078e004e */
[----:B------:R-:W-:-:S03]  /*124c0*/  LEA R78, P3, R215, R2, 0x2 ;  /* 0x00000002d74e7211 */ /* 0x000fc600078610ff */
[----:B------:R-:W-:Y:S01]  /*124d0*/  IMAD.MOV.U32 R185, RZ, RZ, R80 ;  /* 0x000000ffffb97224 */ /* 0x000fe200078e0050 */
[CC--:B------:R-:W-:Y:S02]  /*124e0*/  LEA R80, P0, R164.reuse, R2.reuse, 0x2 ;  /* 0x00000002a4507211 */ /* 0x0c0fe400078010ff */
[-C--:B------:R-:W-:Y:S02]  /*124f0*/  LEA.HI.X.SX32 R79, R215, R3.reuse, 0x2, P3 ;  /* 0x00000003d74f7211 */ /* 0x080fe400018f16ff */
[-C--:B------:R-:W-:Y:S02]  /*12500*/  LEA.HI.X.SX32 R81, R164, R3.reuse, 0x2, P0 ;  /* 0x00000003a4517211 */ /* 0x080fe400000f16ff */
[CC--:B------:R-:W-:Y:S02]  /*12510*/  LEA R82, P3, R221.reuse, R2.reuse, 0x2 ;  /* 0x00000002dd527211 */ /* 0x0c0fe400078610ff */
[----:B------:R-:W-:Y:S02]  /*12520*/  LEA R84, P0, R172, R2, 0x2 ;  /* 0x00000002ac547211 */ /* 0x000fe400078010ff */
[----:B------:R-:W-:-:S02]  /*12530*/  LEA.HI.X.SX32 R83, R221, R3, 0x2, P3 ;  /* 0x00000003dd537211 */ /* 0x000fc400018f16ff */
[-C--:B------:R-:W-:Y:S02]  /*12540*/  LEA.HI.X.SX32 R85, R172, R3.reuse, 0x2, P0 ;  /* 0x00000003ac557211 */ /* 0x080fe400000f16ff */
[CC--:B------:R-:W-:Y:S02]  /*12550*/  LEA R86, P3, R217.reuse, R2.reuse, 0x2 ;  /* 0x00000002d9567211 */ /* 0x0c0fe400078610ff */
[CC--:B------:R-:W-:Y:S02]  /*12560*/  LEA R12, P0, R178.reuse, R2.reuse, 0x2 ;  /* 0x00000002b20c7211 */ /* 0x0c0fe400078010ff */
[-C--:B------:R-:W-:Y:S02]  /*12570*/  LEA.HI.X.SX32 R87, R217, R3.reuse, 0x2, P3 ;  /* 0x00000003d9577211 */ /* 0x080fe400018f16ff */
[----:B------:R-:W-:Y:S02]  /*12580*/  LEA.HI.X.SX32 R13, R178, R3, 0x2, P0 ;  /* 0x00000003b20d7211 */ /* 0x000fe400000f16ff */
[----:B------:R-:W-:-:S04]  /*12590*/  LEA R10, P3, R180, R2, 0x2 ;  /* 0x00000002b40a7211 */ /* 0x000fc800078610ff */
[----:B------:R-:W-:Y:S01]  /*125a0*/  LEA.HI.X.SX32 R11, R180, R3, 0x2, P3 ;  /* 0x00000003b40b7211 */ /* 0x000fe200018f16ff */
[----:B------:R-:W-:Y:S02]  /*125b0*/  IMAD R172, R90, c[0x0][0x190], RZ ;  /* 0x000064005aac7a24 */ /* 0x000fe400078e02ff */
[----:B---3--:R-:W-:Y:S01]  /*125c0*/  IMAD.MOV.U32 R9, RZ, RZ, R179 ;  /* 0x000000ffff097224 */ /* 0x008fe200078e00b3 */
[----:B------:R-:W-:Y:S02]  /*125d0*/  MOV R179, R227 ;  /* 0x000000e300b37202 */ /* 0x000fe40000000f00 */
[----:B------:R-:W2:Y:S01]  /*125e0*/  LDL.LU R227, [R1+0x208] ;  /* 0x0002080001e37983 */ /* 0x000ea20000300800 */
[----:B------:R-:W-:Y:S01]  /*125f0*/  IMAD.MOV.U32 R8, RZ, RZ, R9 ;  /* 0x000000ffff087224 */ /* 0x000fe200078e0009 */
[----:B------:R-:W-:Y:S02]  /*12600*/  MOV R9, R7 ;  /* 0x0000000700097202 */ /* 0x000fe40000000f00 */
[----:B------:R-:W3:Y:S04]  /*12610*/  LDL.LU R7, [R1+0x20c] ;  /* 0x00020c0001077983 */ /* 0x000ee80000300800 */
[----:B------:R1:W-:Y:S01]  /*12620*/  STL.64 [R1+0x1a8], R12 ;  /* 0x0001a80c01007387 */ /* 0x0003e20000100a00 */
[----:B------:R-:W-:-:S03]  /*12630*/  IMAD.MOV.U32 R90, RZ, RZ, R9 ;  /* 0x000000ffff5a7224 */ /* 0x000fc600078e0009 */
[----:B------:R4:W-:Y:S01]  /*12640*/  STL.64 [R1+0x590], R10 ;  /* 0x0005900a01007387 */ /* 0x0009e20000100a00 */
[----:B-1----:R-:W-:-:S04]  /*12650*/  LEA R12, P0, R206, R2, 0x2 ;  /* 0x00000002ce0c7211 */ /* 0x002fc800078010ff */
[----:B------:R-:W-:Y:S01]  /*12660*/  LEA.HI.X.SX32 R13, R206, R3, 0x2, P0 ;  /* 0x00000003ce0d7211 */ /* 0x000fe200000f16ff */
[----:B----4-:R-:W-:Y:S01]  /*12670*/  IMAD.MOV.U32 R11, RZ, RZ, R8 ;  /* 0x000000ffff0b7224 */ /* 0x010fe200078e0008 */
[----:B------:R-:W-:Y:S01]  /*12680*/  MOV R8, R4 ;  /* 0x0000000400087202 */ /* 0x000fe20000000f00 */
[----:B------:R-:W-:Y:S01]  /*12690*/  IMAD.MOV.U32 R9, RZ, RZ, R88 ;  /* 0x000000ffff097224 */ /* 0x000fe200078e0058 */
[----:B------:R-:W4:Y:S04]  /*126a0*/  LDL.LU R4, [R1+0x244] ;  /* 0x0002440001047983 */ /* 0x000f280000300800 */
[----:B------:R1:W-:Y:S02]  /*126b0*/  STL.64 [R1+0xbb0], R12 ;  /* 0x000bb00c01007387 */ /* 0x0003e40000100a00 */
[----:B-1----:R-:W-:-:S02]  /*126c0*/  IMAD.MOV.U32 R13, RZ, RZ, R11 ;  /* 0x000000ffff0d7224 */ /* 0x002fc400078e000b */
[----:B------:R-:W-:Y:S02]  /*126d0*/  IMAD.MOV.U32 R11, RZ, RZ, R8 ;  /* 0x000000ffff0b7224 */ /* 0x000fe400078e0008 */
[----:B------:R-:W-:Y:S02]  /*126e0*/  IMAD.MOV.U32 R8, RZ, RZ, R9 ;  /* 0x000000ffff087224 */ /* 0x000fe400078e0009 */
[----:B------:R-:W-:Y:S02]  /*126f0*/  IMAD.MOV.U32 R9, RZ, RZ, R183 ;  /* 0x000000ffff097224 */ /* 0x000fe400078e00b7 */
[----:B------:R-:W2:Y:S01]  /*12700*/  LDL.LU R183, [R1+0x1f4] ;  /* 0x0001f40001b77983 */ /* 0x000ea20000300800 */
[----:B------:R-:W-:Y:S02]  /*12710*/  IMAD R219, R219, c[0x0][0x190], RZ ;  /* 0x00006400dbdb7a24 */ /* 0x000fe400078e02ff */
[----:B------:R-:W-:-:S03]  /*12720*/  IMAD.MOV.U32 R10, RZ, RZ, R89 ;  /* 0x000000ffff0a7224 */ /* 0x000fc600078e0059 */
[C---:B------:R-:W-:Y:S01]  /*12730*/  LEA R88, P3, R219.reuse, R2, 0x2 ;  /* 0x00000002db587211 */ /* 0x040fe200078610ff */
[----:B------:R-:W-:Y:S01]  /*12740*/  IMAD.MOV.U32 R232, RZ, RZ, R10 ;  /* 0x000000ffffe87224 */ /* 0x000fe200078e000a */
[----:B------:R-:W-:Y:S02]  /*12750*/  MOV R10, R90 ;  /* 0x0000005a000a7202 */ /* 0x000fe40000000f00 */
[-C--:B------:R-:W-:Y:S02]  /*12760*/  LEA R90, P0, R218, R2.reuse, 0x2 ;  /* 0x00000002da5a7211 */ /* 0x080fe400078010ff */
[-C--:B------:R-:W-:Y:S02]  /*12770*/  LEA.HI.X.SX32 R89, R219, R3.reuse, 0x2, P3 ;  /* 0x00000003db597211 */ /* 0x080fe400018f16ff */
[-C--:B------:R-:W-:Y:S01]  /*12780*/  LEA R92, P3, R216, R2.reuse, 0x2 ;  /* 0x00000002d85c7211 */ /* 0x080fe200078610ff */
[----:B------:R-:W-:Y:S01]  /*12790*/  IMAD R135, R91, c[0x0][0x190], RZ ;  /* 0x000064005b877a24 */ /* 0x000fe200078e02ff */
[----:B------:R-:W-:Y:S01]  /*127a0*/  LEA.HI.X.SX32 R91, R218, R3, 0x2, P0 ;  /* 0x00000003da5b7211 */ /* 0x000fe200000f16ff */
[----:B------:R-:W-:Y:S01]  /*127b0*/  IMAD R137, R93, c[0x0][0x190], RZ ;  /* 0x000064005d897a24 */ /* 0x000fe200078e02ff */
[----:B------:R-:W-:-:S02]  /*127c0*/  LEA R94, P0, R214, R2, 0x2 ;  /* 0x00000002d65e7211 */ /* 0x000fc400078010ff */
[----:B------:R-:W-:Y:S02]  /*127d0*/  LEA.HI.X.SX32 R93, R216, R3, 0x2, P3 ;  /* 0x00000003d85d7211 */ /* 0x000fe400018f16ff */
[-C--:B------:R-:W-:Y:S01]  /*127e0*/  LEA R96, P3, R212, R2.reuse, 0x2 ;  /* 0x00000002d4607211 */ /* 0x080fe200078610ff */
[----:B------:R-:W-:Y:S01]  /*127f0*/  IMAD R142, R97, c[0x0][0x190], RZ ;  /* 0x00006400618e7a24 */ /* 0x000fe200078e02ff */
[----:B------:R-:W-:Y:S01]  /*12800*/  MOV R12, R13 ;  /* 0x0000000d000c7202 */ /* 0x000fe20000000f00 */
[----:B------:R-:W-:Y:S01]  /*12810*/  IMAD.MOV.U32 R13, RZ, RZ, R10 ;  /* 0x000000ffff0d7224 */ /* 0x000fe200078e000a */
[-C--:B------:R-:W-:Y:S01]  /*12820*/  LEA.HI.X.SX32 R95, R214, R3.reuse, 0x2, P0 ;  /* 0x00000003d65f7211 */ /* 0x080fe200000f16ff */
[----:B------:R-:W-:Y:S01]  /*12830*/  IMAD.MOV.U32 R10, RZ, RZ, R8 ;  /* 0x000000ffff0a7224 */ /* 0x000fe200078e0008 */
[----:B------:R-:W-:Y:S02]  /*12840*/  LEA R98, P0, R210, R2, 0x2 ;  /* 0x00000002d2627211 */ /* 0x000fe400078010ff */
[----:B------:R-:W-:-:S02]  /*12850*/  LEA.HI.X.SX32 R97, R212, R3, 0x2, P3 ;  /* 0x00000003d4617211 */ /* 0x000fc400018f16ff */
[-C--:B------:R-:W-:Y:S01]  /*12860*/  LEA R14, P3, R208, R2.reuse, 0x2 ;  /* 0x00000002d00e7211 */ /* 0x080fe200078610ff */
[----:B------:R-:W-:Y:S01]  /*12870*/  IMAD R140, R99, c[0x0][0x190], RZ ;  /* 0x00006400638c7a24 */ /* 0x000fe200078e02ff */
[-C--:B------:R-:W-:Y:S01]  /*12880*/  LEA.HI.X.SX32 R99, R210, R3.reuse, 0x2, P0 ;  /* 0x00000003d2637211 */ /* 0x080fe200000f16ff */
[----:B------:R-:W-:Y:S01]  /*12890*/  IMAD R233, R233, c[0x0][0x190], RZ ;  /* 0x00006400e9e97a24 */ /* 0x000fe200078e02ff */
[----:B------:R-:W-:Y:S01]  /*128a0*/  LEA.HI.X.SX32 R15, R208, R3, 0x2, P3 ;  /* 0x00000003d00f7211 */ /* 0x000fe200018f16ff */
[----:B------:R-:W-:Y:S02]  /*128b0*/  IMAD.MOV.U32 R189, RZ, RZ, R12 ;  /* 0x000000ffffbd7224 */ /* 0x000fe400078e000c */
[----:B------:R-:W-:Y:S02]  /*128c0*/  IMAD.MOV.U32 R12, RZ, RZ, R13 ;  /* 0x000000ffff0c7224 */ /* 0x000fe400078e000d */
[----:B------:R-:W-:Y:S01]  /*128d0*/  IMAD R139, R100, c[0x0][0x190], RZ ;  /* 0x00006400648b7a24 */ /* 0x000fe200078e02ff */
[----:B------:R-:W-:-:S04]  /*128e0*/  LEA R100, P0, R233, R2, 0x2 ;  /* 0x00000002e9647211 */ /* 0x000fc800078010ff */
[----:B------:R-:W-:Y:S01]  /*128f0*/  LEA.HI.X.SX32 R101, R233, R3, 0x2, P0 ;  /* 0x00000003e9657211 */ /* 0x000fe200000f16ff */
[----:B--2---:R-:W-:Y:S01]  /*12900*/  IMAD.MOV.U32 R8, RZ, RZ, R183 ;  /* 0x000000ffff087224 */ /* 0x004fe200078e00b7 */
[----:B------:R-:W-:Y:S02]  /*12910*/  MOV R183, R229 ;  /* 0x000000e500b77202 */ /* 0x000fe40000000f00 */
[----:B------:R-:W2:Y:S01]  /*12920*/  LDL.LU R229, [R1+0x218] ;  /* 0x0002180001e57983 */ /* 0x000ea20000300800 */
[----:B------:R-:W-:-:S03]  /*12930*/  IMAD.MOV.U32 R13, RZ, RZ, R8 ;  /* 0x000000ffff0d7224 */ /* 0x000fc600078e0008 */
[----:B------:R-:W2:Y:S04]  /*12940*/  LDL.LU R8, [R1+0x21c] ;  /* 0x00021c0001087983 */ /* 0x000ea80000300800 */
[----:B------:R-:W-:Y:S04]  /*12950*/  STL.64 [R1+0x1b0], R98 ;  /* 0x0001b06201007387 */ /* 0x000fe80000100a00 */
[----:B------:R1:W-:Y:S02]  /*12960*/  STL.64 [R1+0x5a0], R14 ;  /* 0x0005a00e01007387 */ /* 0x0003e40000100a00 */
[----:B-1----:R-:W-:Y:S01]  /*12970*/  MOV R15, R12 ;  /* 0x0000000c000f7202 */ /* 0x002fe20000000f00 */
[----:B------:R-:W-:-:S02]  /*12980*/  IMAD.MOV.U32 R12, RZ, RZ, R13 ;  /* 0x000000ffff0c7224 */ /* 0x000fc400078e000d */
[----:B------:R-:W-:Y:S02]  /*12990*/  IMAD.MOV.U32 R13, RZ, RZ, R232 ;  /* 0x000000ffff0d7224 */ /* 0x000fe400078e00e8 */
[----:B------:R-:W-:Y:S01]  /*129a0*/  IMAD.MOV.U32 R232, RZ, RZ, R226 ;  /* 0x000000ffffe87224 */ /* 0x000fe200078e00e2 */
[----:B------:R-:W-:Y:S01]  /*129b0*/  MOV R226, R224 ;  /* 0x000000e000e27202 */ /* 0x000fe20000000f00 */
[----:B------:R-:W-:Y:S01]  /*129c0*/  IMAD.MOV.U32 R14, RZ, RZ, R15 ;  /* 0x000000ffff0e7224 */ /* 0x000fe200078e000f */
[----:B------:R-:W2:Y:S01]  /*129d0*/  LDL.LU R224, [R1+0x1f94] ;  /* 0x001f940001e07983 */ /* 0x000ea20000300800 */
[----:B------:R-:W-:Y:S02]  /*129e0*/  IMAD.MOV.U32 R15, RZ, RZ, R12 ;  /* 0x000000ffff0f7224 */ /* 0x000fe400078e000c */
[----:B------:R-:W-:Y:S01]  /*129f0*/  IMAD.MOV.U32 R12, RZ, RZ, R232 ;  /* 0x000000ffff0c7224 */ /* 0x000fe200078e00e8 */
[----:B------:R1:W-:Y:S04]  /*12a00*/  STL.64 [R1+0xbb8], R100 ;  /* 0x000bb86401007387 */ /* 0x0003e80000100a00 */
[----:B------:R-:W2:Y:S01]  /*12a10*/  LDL.LU R232, [R1+0x204] ;  /* 0x0002040001e87983 */ /* 0x000ea20000300800 */
[-C--:B------:R-:W-:Y:S01]  /*12a20*/  LEA R98, P3, R204, R2.reuse, 0x2 ;  /* 0x00000002cc627211 */ /* 0x080fe200078610ff */
[----:B------:R-:W-:Y:S01]  /*12a30*/  IMAD R143, R104, c[0x0][0x190], RZ ;  /* 0x00006400688f7a24 */ /* 0x000fe200078e02ff */
[----:B-1----:R-:W-:Y:S01]  /*12a40*/  LEA R100, P0, R202, R2, 0x2 ;  /* 0x00000002ca647211 */ /* 0x002fe200078010ff */
[----:B------:R-:W-:-:S03]  /*12a50*/  IMAD R141, R102, c[0x0][0x190], RZ ;  /* 0x00006400668d7a24 */ /* 0x000fc600078e02ff */
[-C--:B------:R-:W-:Y:S02]  /*12a60*/  LEA.HI.X.SX32 R101, R202, R3.reuse, 0x2, P0 ;  /* 0x00000003ca657211 */ /* 0x080fe400000f16ff */
[-C--:B------:R-:W-:Y:S01]  /*12a70*/  LEA R104, P0, R198, R2.reuse, 0x2 ;  /* 0x00000002c6687211 */ /* 0x080fe200078010ff */
[----:B------:R-:W-:Y:S01]  /*12a80*/  IMAD R180, R14, c[0x0][0x190], RZ ;  /* 0x000064000eb47a24 */ /* 0x000fe200078e02ff */
[----:B------:R-:W-:Y:S02]  /*12a90*/  LEA.HI.X.SX32 R99, R204, R3, 0x2, P3 ;  /* 0x00000003cc637211 */ /* 0x000fe400018f16ff */
[-C--:B------:R-:W-:Y:S02]  /*12aa0*/  LEA R102, P3, R200, R2.reuse, 0x2 ;  /* 0x00000002c8667211 */ /* 0x080fe400078610ff */
[----:B------:R-:W-:Y:S02]  /*12ab0*/  MOV R14, R15 ;  /* 0x0000000f000e7202 */ /* 0x000fe40000000f00 */
[-C--:B------:R-:W-:Y:S01]  /*12ac0*/  LEA.HI.X.SX32 R105, R198, R3.reuse, 0x2, P0 ;  /* 0x00000003c6697211 */ /* 0x080fe200000f16ff */
[----:B------:R-:W-:Y:S01]  /*12ad0*/  IMAD.MOV.U32 R151, RZ, RZ, R138 ;  /* 0x000000ffff977224 */ /* 0x000fe200078e008a */
[-C--:B------:R-:W-:Y:S01]  /*12ae0*/  LEA R110, P0, R196, R2.reuse, 0x2 ;  /* 0x00000002c46e7211 */ /* 0x080fe200078010ff */
[----:B------:R-:W-:Y:S01]  /*12af0*/  IMAD R138, R106, c[0x0][0x190], RZ ;  /* 0x000064006a8a7a24 */ /* 0x000fe200078e02ff */
[----:B------:R-:W-:Y:S01]  /*12b00*/  LEA.HI.X.SX32 R103, R200, R3, 0x2, P3 ;  /* 0x00000003c8677211 */ /* 0x000fe200018f16ff */
[----:B------:R-:W-:Y:S01]  /*12b10*/  IMAD R178, R189, c[0x0][0x190], RZ ;  /* 0x00006400bdb27a24 */ /* 0x000fe200078e02ff */
[----:B------:R-:W-:-:S02]  /*12b20*/  LEA R106, P3, R182, R2, 0x2 ;  /* 0x00000002b66a7211 */ /* 0x000fc400078610ff */
[----:B------:R-:W-:Y:S02]  /*12b30*/  MOV R189, R14 ;  /* 0x0000000e00bd7202 */ /* 0x000fe40000000f00 */
[-C--:B------:R-:W-:Y:S02]  /*12b40*/  LEA.HI.X.SX32 R111, R196, R3.reuse, 0x2, P0 ;  /* 0x00000003c46f7211 */ /* 0x080fe400000f16ff */
[----:B------:R-:W-:Y:S02]  /*12b50*/  LEA.HI.X.SX32 R107, R182, R3, 0x2, P3 ;  /* 0x00000003b66b7211 */ /* 0x000fe400018f16ff */
[----:B------:R-:W-:Y:S01]  /*12b60*/  LEA R108, P3, R194, R2, 0x2 ;  /* 0x00000002c26c7211 */ /* 0x000fe200078610ff */
[----:B------:R-:W-:-:S03]  /*12b70*/  IMAD R182, R189, c[0x0][0x190], RZ ;  /* 0x00006400bdb67a24 */ /* 0x000fc600078e02ff */
[----:B------:R-:W-:Y:S01]  /*12b80*/  LEA.HI.X.SX32 R109, R194, R3, 0x2, P3 ;  /* 0x00000003c26d7211 */ /* 0x000fe200018f16ff */
[----:B--2---:R-:W-:Y:S02]  /*12b90*/  IMAD.MOV.U32 R15, RZ, RZ, R232 ;  /* 0x000000ffff0f7224 */ /* 0x004fe400078e00e8 */
[----:B------:R-:W-:Y:S02]  /*12ba0*/  IMAD.MOV.U32 R232, RZ, RZ, R227 ;  /* 0x000000ffffe87224 */ /* 0x000fe400078e00e3 */
[----:B------:R-:W-:Y:S02]  /*12bb0*/  IMAD.MOV.U32 R14, RZ, RZ, R15 ;  /* 0x000000ffff0e7224 */ /* 0x000fe400078e000f */
[----:B------:R-:W-:Y:S02]  /*12bc0*/  IMAD.MOV.U32 R15, RZ, RZ, R232 ;  /* 0x000000ffff0f7224 */ /* 0x000fe400078e00e8 */
[----:B------:R-:W-:Y:S02]  /*12bd0*/  IMAD.MOV.U32 R227, RZ, RZ, R224 ;  /* 0x000000ffffe37224 */ /* 0x000fe400078e00e0 */
[----:B------:R-:W-:Y:S01]  /*12be0*/  IMAD.MOV.U32 R232, RZ, RZ, R11 ;  /* 0x000000ffffe87224 */ /* 0x000fe200078e000b */
[----:B------:R-:W2:Y:S01]  /*12bf0*/  LDL.LU R224, [R1+0x1f90] ;  /* 0x001f900001e07983 */ /* 0x000ea20000300800 */
[----:B---3--:R-:W-:-:S03]  /*12c00*/  MOV R11, R7 ;  /* 0x00000007000b7202 */ /* 0x008fc60000000f00 */
[----:B------:R-:W3:Y:S01]  /*12c10*/  LDL.LU R7, [R1+0x260] ;  /* 0x0002600001077983 */ /* 0x000ee20000300800 */
[----:B------:R-:W-:-:S03]  /*12c20*/  IMAD.MOV.U32 R189, RZ, RZ, R14 ;  /* 0x000000ffffbd7224 */ /* 0x000fc600078e000e */
[----:B------:R1:W-:Y:S01]  /*12c30*/  STL.64 [R1+0x1b8], R110 ;  /* 0x0001b86e01007387 */ /* 0x0003e20000100a00 */
[----:B------:R-:W-:Y:S02]  /*12c40*/  IMAD.MOV.U32 R14, RZ, RZ, R15 ;  /* 0x000000ffff0e7224 */ /* 0x000fe400078e000f */
[----:B------:R-:W-:Y:S01]  /*12c50*/  IMAD.MOV.U32 R15, RZ, RZ, R11 ;  /* 0x000000ffff0f7224 */ /* 0x000fe200078e000b */
[----:B----4-:R-:W-:Y:S01]  /*12c60*/  MOV R11, R4 ;  /* 0x00000004000b7202 */ /* 0x010fe20000000f00 */
[----:B------:R-:W-:Y:S01]  /*12c70*/  STL.64 [R1+0x5c0], R108 ;  /* 0x0005c06c01007387 */ /* 0x000fe20000100a00 */
[C---:B-1----:R-:W-:Y:S01]  /*12c80*/  LEA R110, P0, R192.reuse, R2, 0x2 ;  /* 0x00000002c06e7211 */ /* 0x042fe200078010ff */
[----:B------:R-:W-:Y:S02]  /*12c90*/  IMAD.MOV.U32 R4, RZ, RZ, R231 ;  /* 0x000000ffff047224 */ /* 0x000fe400078e00e7 */
[----:B------:R-:W-:Y:S01]  /*12ca0*/  IMAD.MOV.U32 R191, RZ, RZ, R189 ;  /* 0x000000ffffbf7224 */ /* 0x000fe200078e00bd */
[----:B------:R-:W-:Y:S01]  /*12cb0*/  LEA.HI.X.SX32 R111, R192, R3, 0x2, P0 ;  /* 0x00000003c06f7211 */ /* 0x000fe200000f16ff */
[----:B------:R-:W4:Y:S01]  /*12cc0*/  LDL.LU R231, [R1+0x26c] ;  /* 0x00026c0001e77983 */ /* 0x000f220000300800 */
[----:B------:R-:W-:Y:S01]  /*12cd0*/  IMAD.MOV.U32 R189, RZ, RZ, R14 ;  /* 0x000000ffffbd7224 */ /* 0x000fe200078e000e */
[----:B------:R-:W-:-:S02]  /*12ce0*/  MOV R14, R15 ;  /* 0x0000000f000e7202 */ /* 0x000fc40000000f00 */
[----:B------:R1:W-:Y:S04]  /*12cf0*/  STL.64 [R1+0xbc0], R110 ;  /* 0x000bc06e01007387 */ /* 0x0003e80000100a00 */
[----:B------:R-:W2:Y:S01]  /*12d00*/  LDL.LU R15, [R1+0x214] ;  /* 0x00021400010f7983 */ /* 0x000ea20000300800 */
[----:B------:R-:W-:Y:S02]  /*12d10*/  IMAD.MOV.U32 R234, RZ, RZ, R191 ;  /* 0x000000ffffea7224 */ /* 0x000fe400078e00bf */
[----:B------:R-:W-:Y:S02]  /*12d20*/  IMAD.MOV.U32 R191, RZ, RZ, R189 ;  /* 0x000000ffffbf7224 */ /* 0x000fe400078e00bd */
[----:B------:R-:W-:Y:S01]  /*12d30*/  IMAD.MOV.U32 R189, RZ, RZ, R14 ;  /* 0x000000ffffbd7224 */ /* 0x000fe200078e000e */
[-C--:B-1----:R-:W-:Y:S01]  /*12d40*/  LEA R110, P0, R186, R2.reuse, 0x2 ;  /* 0x00000002ba6e7211 */ /* 0x082fe200078010ff */
[----:B------:R-:W-:Y:S01]  /*12d50*/  IMAD.MOV.U32 R193, RZ, RZ, R234 ;  /* 0x000000ffffc17224 */ /* 0x000fe200078e00ea */
[----:B------:R-:W-:-:S02]  /*12d60*/  LEA R108, P3, R188, R2, 0x2 ;  /* 0x00000002bc6c7211 */ /* 0x000fc400078610ff */
[----:B------:R-:W-:Y:S02]  /*12d70*/  LEA.HI.X.SX32 R111, R186, R3, 0x2, P0 ;  /* 0x00000003ba6f7211 */ /* 0x000fe400000f16ff */
[-C--:B------:R-:W-:Y:S02]  /*12d80*/  LEA R114, P0, R176, R2.reuse, 0x2 ;  /* 0x00000002b0727211 */ /* 0x080fe400078010ff */
[----:B------:R-:W-:Y:S01]  /*12d90*/  MOV R234, R191 ;  /* 0x000000bf00ea7202 */ /* 0x000fe20000000f00 */
[----:B------:R-:W-:Y:S01]  /*12da0*/  IMAD.MOV.U32 R191, RZ, RZ, R189 ;  /* 0x000000ffffbf7224 */ /* 0x000fe200078e00bd */
[-C--:B------:R-:W-:Y:S02]  /*12db0*/  LEA.HI.X.SX32 R109, R188, R3.reuse, 0x2, P3 ;  /* 0x00000003bc6d7211 */ /* 0x080fe400018f16ff */
[-C--:B------:R-:W-:Y:S01]  /*12dc0*/  LEA R112, P3, R184, R2.reuse, 0x2 ;  /* 0x00000002b8707211 */ /* 0x080fe200078610ff */
[----:B------:R-:W-:Y:S01]  /*12dd0*/  IMAD R194, R193, c[0x0][0x190], RZ ;  /* 0x00006400c1c27a24 */ /* 0x000fe200078e02ff */
[----:B------:R-:W-:Y:S01]  /*12de0*/  LEA.HI.X.SX32 R115, R176, R3, 0x2, P0 ;  /* 0x00000003b0737211 */ /* 0x000fe200000f16ff */
[----:B------:R-:W-:Y:S01]  /*12df0*/  IMAD.MOV.U32 R193, RZ, RZ, R234 ;  /* 0x000000ffffc17224 */ /* 0x000fe200078e00ea */
[----:B------:R-:W-:-:S02]  /*12e00*/  LEA R120, P0, R166, R2, 0x2 ;  /* 0x00000002a6787211 */ /* 0x000fc400078010ff */
[----:B------:R-:W-:Y:S02]  /*12e10*/  LEA.HI.X.SX32 R113, R184, R3, 0x2, P3 ;  /* 0x00000003b8717211 */ /* 0x000fe400018f16ff */
[----:B------:R-:W-:Y:S02]  /*12e20*/  MOV R234, R191 ;  /* 0x000000bf00ea7202 */ /* 0x000fe40000000f00 */
[-C--:B------:R-:W-:Y:S02]  /*12e30*/  LEA R116, P3, R174, R2.reuse, 0x2 ;  /* 0x00000002ae747211 */ /* 0x080fe400078610ff */
[-C--:B------:R-:W-:Y:S01]  /*12e40*/  LEA.HI.X.SX32 R121, R166, R3.reuse, 0x2, P0 ;  /* 0x00000003a6797211 */ /* 0x080fe200000f16ff */
[----:B------:R-:W-:Y:S01]  /*12e50*/  IMAD R145, R117, c[0x0][0x190], RZ ;  /* 0x0000640075917a24 */ /* 0x000fe200078e02ff */
[----:B------:R-:W-:Y:S01]  /*12e60*/  LEA.HI.X.SX32 R117, R174, R3, 0x2, P3 ;  /* 0x00000003ae757211 */ /* 0x000fe200018f16ff */
[----:B------:R-:W-:Y:S01]  /*12e70*/  IMAD R192, R193, c[0x0][0x190], RZ ;  /* 0x00006400c1c07a24 */ /* 0x000fe200078e02ff */
[----:B------:R-:W-:Y:S01]  /*12e80*/  LEA R118, P3, R162, R2, 0x2 ;  /* 0x00000002a2767211 */ /* 0x000fe200078610ff */
[----:B------:R-:W-:-:S03]  /*12e90*/  IMAD.MOV.U32 R193, RZ, RZ, R234 ;  /* 0x000000ffffc17224 */ /* 0x000fc600078e00ea */
[----:B------:R-:W-:Y:S01]  /*12ea0*/  LEA.HI.X.SX32 R119, R162, R3, 0x2, P3 ;  /* 0x00000003a2777211 */ /* 0x000fe200018f16ff */
[----:B------:R-:W-:Y:S01]  /*12eb0*/  IMAD R188, R193, c[0x0][0x190], RZ ;  /* 0x00006400c1bc7a24 */ /* 0x000fe200078e02ff */
[----:B--2---:R-:W-:Y:S01]  /*12ec0*/  MOV R14, R15 ;  /* 0x0000000f000e7202 */ /* 0x004fe20000000f00 */
[----:B------:R-:W-:-:S04]  /*12ed0*/  IMAD.MOV.U32 R15, RZ, RZ, R229 ;  /* 0x000000ffff0f7224 */ /* 0x000fc800078e00e5 */
[----:B------:R-:W-:Y:S02]  /*12ee0*/  IMAD.MOV.U32 R189, RZ, RZ, R14 ;  /* 0x000000ffffbd7224 */ /* 0x000fe400078e000e */
[----:B------:R-:W-:Y:S01]  /*12ef0*/  IMAD.MOV.U32 R14, RZ, RZ, R15 ;  /* 0x000000ffff0e7224 */ /* 0x000fe200078e000f */
[----:B------:R-:W-:-:S03]  /*12f00*/  MOV R15, R8 ;  /* 0x00000008000f7202 */ /* 0x000fc60000000f00 */
[----:B------:R-:W-:Y:S02]  /*12f10*/  IMAD.MOV.U32 R191, RZ, RZ, R14 ;  /* 0x000000ffffbf7224 */ /* 0x000fe400078e000e */
[----:B------:R-:W-:Y:S02]  /*12f20*/  IMAD.MOV.U32 R14, RZ, RZ, R15 ;  /* 0x000000ffff0e7224 */ /* 0x000fe400078e000f */
[----:B------:R-:W-:Y:S01]  /*12f30*/  IMAD.MOV.U32 R15, RZ, RZ, R12 ;  /* 0x000000ffff0f7224 */ /* 0x000fe200078e000c */
[----:B------:R-:W-:Y:S01]  /*12f40*/  MOV R12, R13 ;  /* 0x0000000d000c7202 */ /* 0x000fe20000000f00 */
[----:B------:R-:W-:Y:S02]  /*12f50*/  IMAD.MOV.U32 R229, RZ, RZ, R220 ;  /* 0x000000ffffe57224 */ /* 0x000fe400078e00dc */
[----:B------:R-:W-:Y:S01]  /*12f60*/  IMAD.MOV.U32 R8, RZ, RZ, R223 ;  /* 0x000000ffff087224 */ /* 0x000fe200078e00df */
[----:B------:R-:W2:Y:S01]  /*12f70*/  LDL.LU R220, [R1+0x1f8c] ;  /* 0x001f8c0001dc7983 */ /* 0x000ea20000300800 */
[----:B------:R-:W-:-:S02]  /*12f80*/  IMAD.MOV.U32 R223, RZ, RZ, R224 ;  /* 0x000000ffffdf7224 */ /* 0x000fc400078e00e0 */
[----:B------:R-:W-:Y:S01]  /*12f90*/  IMAD.MOV.U32 R13, RZ, RZ, R6 ;  /* 0x000000ffff0d7224 */ /* 0x000fe200078e0006 */
[----:B------:R-:W2:Y:S01]  /*12fa0*/  LDL.LU R224, [R1+0x1f88] ;  /* 0x001f880001e07983 */ /* 0x000ea20000300800 */
[----:B------:R-:W-:Y:S01]  /*12fb0*/  IMAD.MOV.U32 R234, RZ, RZ, R14 ;  /* 0x000000ffffea7224 */ /* 0x000fe200078e000e */
[----:B------:R-:W-:Y:S02]  /*12fc0*/  MOV R14, R15 ;  /* 0x0000000f000e7202 */ /* 0x000fe40000000f00 */
[----:B------:R1:W-:Y:S01]  /*12fd0*/  STL.64 [R1+0x1c0], R120 ;  /* 0x0001c07801007387 */ /* 0x0003e20000100a00 */
[----:B------:R-:W-:Y:S02]  /*12fe0*/  IMAD.MOV.U32 R15, RZ, RZ, R12 ;  /* 0x000000ffff0f7224 */ /* 0x000fe400078e000c */
[----:B------:R-:W-:Y:S01]  /*12ff0*/  IMAD.MOV.U32 R12, RZ, RZ, R13 ;  /* 0x000000ffff0c7224 */ /* 0x000fe200078e000d */
[----:B------:R-:W-:Y:S01]  /*13000*/  MOV R193, R234 ;  /* 0x000000ea00c17202 */ /* 0x000fe20000000f00 */
[----:B------:R-:W-:-:S02]  /*13010*/  IMAD.MOV.U32 R13, RZ, RZ, R247 ;  /* 0x000000ffff0d7224 */ /* 0x000fc400078e00f7 */
[----:B------:R-:W-:Y:S01]  /*13020*/  IMAD.MOV.U32 R234, RZ, RZ, R14 ;  /* 0x000000ffffea7224 */ /* 0x000fe200078e000e */
[----:B-1----:R-:W-:Y:S01]  /*13030*/  LEA R120, P0, R156, R2, 0x2 ;  /* 0x000000029c787211 */ /* 0x002fe200078010ff */
[----:B------:R-:W-:-:S03]  /*13040*/  IMAD.MOV.U32 R14, RZ, RZ, R15 ;  /* 0x000000ffff0e7224 */ /* 0x000fc600078e000f */
[----:B------:R-:W-:Y:S01]  /*13050*/  LEA.HI.X.SX32 R121, R156, R3, 0x2, P0 ;  /* 0x000000039c797211 */ /* 0x000fe200000f16ff */
[----:B------:R1:W-:Y:S01]  /*13060*/  STL.64 [R1+0x5d0], R118 ;  /* 0x0005d07601007387 */ /* 0x0003e20000100a00 */
[----:B------:R-:W-:Y:S01]  /*13070*/  IMAD.MOV.U32 R15, RZ, RZ, R12 ;  /* 0x000000ffff0f7224 */ /* 0x000fe200078e000c */
[----:B------:R-:W-:Y:S01]  /*13080*/  MOV R12, R13 ;  /* 0x0000000d000c7202 */ /* 0x000fe20000000f00 */
[----:B------:R-:W-:Y:S01]  /*13090*/  IMAD.MOV.U32 R13, RZ, RZ, R232 ;  /* 0x000000ffff0d7224 */ /* 0x000fe200078e00e8 */
[----:B------:R-:W2:Y:S01]  /*130a0*/  LDL.LU R6, [R1+0x25c] ;  /* 0x00025c0001067983 */ /* 0x000ea20000300800 */
[----:B------:R-:W-:-:S03]  /*130b0*/  IMAD.MOV.U32 R232, RZ, RZ, R10 ;  /* 0x000000ffffe87224 */ /* 0x000fc600078e000a */
[----:B------:R3:W-:Y:S04]  /*130c0*/  STL.64 [R1+0xbc8], R120 ;  /* 0x000bc87801007387 */ /* 0x0007e80000100a00 */
[----:B------:R-:W2:Y:S04]  /*130d0*/  LDL.LU R247, [R1+0x258] ;  /* 0x0002580001f77983 */ /* 0x000ea80000300800 */
[----:B------:R-:W2:Y:S01]  /*130e0*/  LDL.LU R10, [R1+0x23c] ;  /* 0x00023c00010a7983 */ /* 0x000ea20000300800 */
[-C--:B-1----:R-:W-:Y:S02]  /*130f0*/  LEA R118, P3, R146, R2.reuse, 0x2 ;  /* 0x0000000292767211 */ /* 0x082fe400078610ff */
[----:B---3--:R-:W-:-:S02]  /*13100*/  LEA R120, P0, R124, R2, 0x2 ;  /* 0x000000027c787211 */ /* 0x008fc400078010ff */
[-C--:B------:R-:W-:Y:S02]  /*13110*/  LEA.HI.X.SX32 R119, R146, R3.reuse, 0x2, P3 ;  /* 0x0000000392777211 */ /* 0x080fe400018f16ff */
[-C--:B------:R-:W-:Y:S02]  /*13120*/  LEA R122, P3, R126, R2.reuse, 0x2 ;  /* 0x000000027e7a7211 */ /* 0x080fe400078610ff */
[-C--:B------:R-:W-:Y:S01]  /*13130*/  LEA.HI.X.SX32 R121, R124, R3.reuse, 0x2, P0 ;  /* 0x000000037c797211 */ /* 0x080fe200000f16ff */
[----:B------:R-:W-:Y:S01]  /*13140*/  IMAD.MOV.U32 R195, RZ, RZ, R234 ;  /* 0x000000ffffc37224 */ /* 0x000fe200078e00ea */
[-C--:B------:R-:W-:Y:S02]  /*13150*/  LEA R124, P0, R136, R2.reuse, 0x2 ;  /* 0x00000002887c7211 */ /* 0x080fe400078010ff */
[----:B------:R-:W-:Y:S02]  /*13160*/  LEA.HI.X.SX32 R123, R126, R3, 0x2, P3 ;  /* 0x000000037e7b7211 */ /* 0x000fe400018f16ff */
[----:B------:R-:W-:-:S02]  /*13170*/  LEA R126, P3, R134, R2, 0x2 ;  /* 0x00000002867e7211 */ /* 0x000fc400078610ff */
[----:B------:R-:W-:Y:S01]  /*13180*/  MOV R234, R14 ;  /* 0x0000000e00ea7202 */ /* 0x000fe20000000f00 */
[----:B------:R-:W-:Y:S01]  /*13190*/  IMAD.MOV.U32 R14, RZ, RZ, R15 ;  /* 0x000000ffff0e7224 */ /* 0x000fe200078e000f */
[-C--:B------:R-:W-:Y:S01]  /*131a0*/  LEA.HI.X.SX32 R125, R136, R3.reuse, 0x2, P0 ;  /* 0x00000003887d7211 */ /* 0x080fe200000f16ff */
[----:B------:R-:W-:Y:S01]  /*131b0*/  IMAD.MOV.U32 R15, RZ, RZ, R12 ;  /* 0x000000ffff0f7224 */ /* 0x000fe200078e000c */
[----:B------:R-:W-:Y:S01]  /*131c0*/  LEA R196, P0, R132, R2, 0x2 ;  /* 0x0000000284c47211 */ /* 0x000fe200078010ff */
[----:B------:R-:W-:Y:S01]  /*131d0*/  IMAD.MOV.U32 R12, RZ, RZ, R13 ;  /* 0x000000ffff0c7224 */ /* 0x000fe200078e000d */
[-C--:B------:R-:W-:Y:S01]  /*131e0*/  LEA.HI.X.SX32 R127, R134, R3.reuse, 0x2, P3 ;  /* 0x00000003867f7211 */ /* 0x080fe200018f16ff */
[----:B------:R-:W-:Y:S01]  /*131f0*/  IMAD.MOV.U32 R236, RZ, RZ, R234 ;  /* 0x000000ffffec7224 */ /* 0x000fe200078e00ea */
[----:B------:R-:W-:Y:S02]  /*13200*/  MOV R13, R232 ;  /* 0x000000e8000d7202 */ /* 0x000fe40000000f00 */
[----:B------:R-:W-:Y:S01]  /*13210*/  LEA R198, P3, R128, R2, 0x2 ;  /* 0x0000000280c67211 */ /* 0x000fe200078610ff */
[----:B------:R-:W-:Y:S01]  /*13220*/  IMAD.MOV.U32 R234, RZ, RZ, R14 ;  /* 0x000000ffffea7224 */ /* 0x000fe200078e000e */
[-C--:B------:R-:W-:Y:S01]  /*13230*/  LEA.HI.X.SX32 R197, R132, R3.reuse, 0x2, P0 ;  /* 0x0000000384c57211 */ /* 0x080fe200000f16ff */
[----:B------:R-:W-:Y:S01]  /*13240*/  IMAD.MOV.U32 R14, RZ, RZ, R15 ;  /* 0x000000ffff0e7224 */ /* 0x000fe200078e000f */
[----:B------:R-:W-:-:S02]  /*13250*/  LEA.HI.X.SX32 R199, R128, R3, 0x2, P3 ;  /* 0x0000000380c77211 */ /* 0x000fc400018f16ff */
[----:B------:R-:W-:Y:S01]  /*13260*/  MOV R15, R12 ;  /* 0x0000000c000f7202 */ /* 0x000fe20000000f00 */
[----:B------:R-:W-:Y:S02]  /*13270*/  IMAD.MOV.U32 R12, RZ, RZ, R13 ;  /* 0x000000ffff0c7224 */ /* 0x000fe400078e000d */
[----:B--2---:R-:W-:Y:S02]  /*13280*/  IMAD.MOV.U32 R232, RZ, RZ, R10 ;  /* 0x000000ffffe87224 */ /* 0x004fe400078e000a */
[----:B------:R-:W-:Y:S02]  /*13290*/  IMAD.MOV.U32 R10, RZ, RZ, R11 ;  /* 0x000000ffff0a7224 */ /* 0x000fe400078e000b */
[----:B------:R-:W-:Y:S01]  /*132a0*/  IMAD.MOV.U32 R11, RZ, RZ, R9 ;  /* 0x000000ffff0b7224 */ /* 0x000fe200078e0009 */
[----:B------:R-:W-:Y:S01]  /*132b0*/  MOV R9, R5 ;  /* 0x0000000500097202 */ /* 0x000fe20000000f00 */
        /* <DEDUP_REMOVED lines=8> */
[----:B------:R-:W-:-:S05]  /*13340*/  IMAD R130, R130, c[0x0][0x190], RZ ;  /* 0x0000640082827a24 */ /* 0x000fca00078e02ff */
[----:B-1----:R-:W-:-:S04]  /*13350*/  LEA R196, P0, R130, R2, 0x2 ;  /* 0x0000000282c47211 */ /* 0x002fc800078010ff */
[----:B------:R-:W-:-:S05]  /*13360*/  LEA.HI.X.SX32 R197, R130, R3, 0x2, P0 ;  /* 0x0000000382c57211 */ /* 0x000fca00000f16ff */
[----:B------:R1:W-:Y:S02]  /*13370*/  STL.64 [R1+0xbd8], R196 ;  /* 0x000bd8c401007387 */ /* 0x0003e40000100a00 */
[----:B-1----:R-:W-:Y:S02]  /*13380*/  IMAD.MOV.U32 R197, RZ, RZ, R236 ;  /* 0x000000ffffc57224 */ /* 0x002fe400078e00ec */
[----:B------:R-:W-:Y:S01]  /*13390*/  IMAD.MOV.U32 R236, RZ, RZ, R14 ;  /* 0x000000ffffec7224 */ /* 0x000fe200078e000e */
[----:B------:R-:W-:Y:S01]  /*133a0*/  MOV R14, R15 ;  /* 0x0000000f000e7202 */ /* 0x000fe20000000f00 */
[----:B------:R-:W-:Y:S02]  /*133b0*/  IMAD.MOV.U32 R15, RZ, RZ, R12 ;  /* 0x000000ffff0f7224 */ /* 0x000fe400078e000c */
[----:B------:R-:W-:Y:S02]  /*133c0*/  IMAD.MOV.U32 R12, RZ, RZ, R13 ;  /* 0x000000ffff0c7224 */ /* 0x000fe400078e000d */
[----:B------:R-:W-:-:S02]  /*133d0*/  IMAD.MOV.U32 R13, RZ, RZ, R11 ;  /* 0x000000ffff0d7224 */ /* 0x000fc400078e000b */
[----:B------:R-:W-:Y:S01]  /*133e0*/  IMAD.MOV.U32 R199, RZ, RZ, R197 ;  /* 0x000000ffffc77224 */ /* 0x000fe200078e00c5 */
[----:B------:R-:W-:Y:S01]  /*133f0*/  MOV R197, R236 ;  /* 0x000000ec00c57202 */ /* 0x000fe20000000f00 */
[----:B------:R-:W-:Y:S02]  /*13400*/  IMAD.MOV.U32 R236, RZ, RZ, R14 ;  /* 0x000000ffffec7224 */ /* 0x000fe400078e000e */
[----:B------:R-:W-:Y:S02]  /*13410*/  IMAD.MOV.U32 R14, RZ, RZ, R15 ;  /* 0x000000ffff0e7224 */ /* 0x000fe400078e000f */
[----:B------:R-:W-:Y:S01]  /*13420*/  IMAD.MOV.U32 R15, RZ, RZ, R13 ;  /* 0x000000ffff0f7224 */ /* 0x000fe200078e000d */
[-C--:B------:R-:W-:Y:S02]  /*13430*/  LEA R130, P0, R131, R2.reuse, 0x2 ;  /* 0x0000000283827211 */ /* 0x080fe400078010ff */
[----:B------:R-:W-:Y:S02]  /*13440*/  LEA R128, P3, R129, R2, 0x2 ;  /* 0x0000000281807211 */ /* 0x000fe400078610ff */
[----:B------:R-:W-:-:S02]  /*13450*/  LEA.HI.X.SX32 R131, R131, R3, 0x2, P0 ;  /* 0x0000000383837211 */ /* 0x000fc400000f16ff */
[-C--:B------:R-:W-:Y:S02]  /*13460*/  LEA R134, P0, R135, R2.reuse, 0x2 ;  /* 0x0000000287867211 */ /* 0x080fe400078010ff */
[-C--:B------:R-:W-:Y:S02]  /*13470*/  LEA.HI.X.SX32 R129, R129, R3.reuse, 0x2, P3 ;  /* 0x0000000381817211 */ /* 0x080fe400018f16ff */
[-C--:B------:R-:W-:Y:S02]  /*13480*/  LEA R132, P3, R133, R2.reuse, 0x2 ;  /* 0x0000000285847211 */ /* 0x080fe400078610ff */
[-C--:B------:R-:W-:Y:S02]  /*13490*/  LEA.HI.X.SX32 R135, R135, R3.reuse, 0x2, P0 ;  /* 0x0000000387877211 */ /* 0x080fe400000f16ff */
[----:B------:R-:W-:Y:S02]  /*134a0*/  LEA R202, P0, R142, R2, 0x2 ;  /* 0x000000028eca7211 */ /* 0x000fe400078010ff */
[----:B------:R-:W-:-:S02]  /*134b0*/  LEA.HI.X.SX32 R133, R133, R3, 0x2, P3 ;  /* 0x0000000385857211 */ /* 0x000fc400018f16ff */
[CC--:B------:R-:W-:Y:S02]  /*134c0*/  LEA R136, P3, R137.reuse, R2.reuse, 0x2 ;  /* 0x0000000289887211 */ /* 0x0c0fe400078610ff */
[-C--:B------:R-:W-:Y:S02]  /*134d0*/  LEA.HI.X.SX32 R203, R142, R3.reuse, 0x2, P0 ;  /* 0x000000038ecb7211 */ /* 0x080fe400000f16ff */
[-C--:B------:R-:W-:Y:S01]  /*134e0*/  LEA R198, P0, R140, R2.reuse, 0x2 ;  /* 0x000000028cc67211 */ /* 0x080fe200078010ff */
[----:B------:R-:W-:Y:S01]  /*134f0*/  IMAD.MOV.U32 R238, RZ, RZ, R199 ;  /* 0x000000ffffee7224 */ /* 0x000fe200078e00c7 */
[-C--:B------:R-:W-:Y:S02]  /*13500*/  LEA.HI.X.SX32 R137, R137, R3.reuse, 0x2, P3 ;  /* 0x0000000389897211 */ /* 0x080fe400018f16ff */
[----:B------:R-:W-:Y:S02]  /*13510*/  LEA R200, P3, R138, R2, 0x2 ;  /* 0x000000028ac87211 */ /* 0x000fe400078610ff */
[----:B------:R-:W-:-:S02]  /*13520*/  LEA.HI.X.SX32 R199, R140, R3, 0x2, P0 ;  /* 0x000000038cc77211 */ /* 0x000fc400000f16ff */
[CC--:B------:R-:W-:Y:S02]  /*13530*/  LEA R140, P0, R141.reuse, R2.reuse, 0x2 ;  /* 0x000000028d8c7211 */ /* 0x0c0fe400078010ff */
[-C--:B------:R-:W-:Y:S01]  /*13540*/  LEA.HI.X.SX32 R201, R138, R3.reuse, 0x2, P3 ;  /* 0x000000038ac97211 */ /* 0x080fe200018f16ff */
[----:B------:R-:W-:Y:S01]  /*13550*/  IMAD R152, R152, c[0x0][0x190], RZ ;  /* 0x0000640098987a24 */ /* 0x000fe200078e02ff */
[-C--:B------:R-:W-:Y:S02]  /*13560*/  LEA.HI.X.SX32 R141, R141, R3.reuse, 0x2, P0 ;  /* 0x000000038d8d7211 */ /* 0x080fe400000f16ff */
[-C--:B------:R-:W-:Y:S02]  /*13570*/  LEA R144, P0, R145, R2.reuse, 0x2 ;  /* 0x0000000291907211 */ /* 0x080fe400078010ff */
[-C--:B------:R-:W-:Y:S02]  /*13580*/  LEA R138, P3, R139, R2.reuse, 0x2 ;  /* 0x000000028b8a7211 */ /* 0x080fe400078610ff */
[-C--:B------:R-:W-:Y:S01]  /*13590*/  LEA.HI.X.SX32 R145, R145, R3.reuse, 0x2, P0 ;  /* 0x0000000391917211 */ /* 0x080fe200000f16ff */
[----:B------:R-:W-:Y:S01]  /*135a0*/  IMAD R147, R147, c[0x0][0x190], RZ ;  /* 0x0000640093937a24 */ /* 0x000fe200078e02ff */
[----:B------:R-:W-:Y:S01]  /*135b0*/  LEA.HI.X.SX32 R139, R139, R3, 0x2, P3 ;  /* 0x000000038b8b7211 */ /* 0x000fe200018f16ff */
[----:B------:R-:W-:Y:S01]  /*135c0*/  IMAD R150, R150, c[0x0][0x190], RZ ;  /* 0x0000640096967a24 */ /* 0x000fe200078e02ff */
[----:B------:R-:W-:-:S02]  /*135d0*/  LEA R142, P3, R143, R2, 0x2 ;  /* 0x000000028f8e7211 */ /* 0x000fc400078610ff */
[----:B---3--:R-:W-:Y:S01]  /*135e0*/  MOV R11, R4 ;  /* 0x00000004000b7202 */ /* 0x008fe20000000f00 */
[----:B------:R-:W-:Y:S02]  /*135f0*/  IMAD.MOV.U32 R4, RZ, RZ, R244 ;  /* 0x000000ffff047224 */ /* 0x000fe400078e00f4 */
[----:B------:R-:W-:Y:S01]  /*13600*/  IMAD.MOV.U32 R244, RZ, RZ, R222 ;  /* 0x000000fffff47224 */ /* 0x000fe200078e00de */
[----:B------:R-:W-:Y:S01]  /*13610*/  MOV R13, R11 ;  /* 0x0000000b000d7202 */ /* 0x000fe20000000f00 */
[----:B------:R-:W-:Y:S01]  /*13620*/  IMAD.MOV.U32 R11, RZ, RZ, R4 ;  /* 0x000000ffff0b7224 */ /* 0x000fe200078e0004 */
[----:B------:R-:W3:Y:S01]  /*13630*/  LDL.LU R222, [R1+0x1f84] ;  /* 0x001f840001de7983 */ /* 0x000ee20000300800 */
[----:B------:R-:W-:-:S03]  /*13640*/  IMAD.MOV.U32 R4, RZ, RZ, R220 ;  /* 0x000000ffff047224 */ /* 0x000fc600078e00dc */
[----:B------:R-:W2:Y:S04]  /*13650*/  LDL.LU R220, [R1+0x1f80] ;  /* 0x001f800001dc7983 */ /* 0x000ea80000300800 */
[----:B------:R-:W-:Y:S04]  /*13660*/  STL.64 [R1+0x1d0], R202 ;  /* 0x0001d0ca01007387 */ /* 0x000fe80000100a00 */
[----:B------:R1:W-:Y:S04]  /*13670*/  STL.64 [R1+0x600], R200 ;  /* 0x000600c801007387 */ /* 0x0003e80000100a00 */
[----:B------:R4:W-:Y:S01]  /*13680*/  STL.64 [R1+0xbe0], R198 ;  /* 0x000be0c601007387 */ /* 0x0009e20000100a00 */
[----:B-1----:R-:W-:Y:S01]  /*13690*/  IMAD R200, R14, c[0x0][0x190], RZ ;  /* 0x000064000ec87a24 */ /* 0x002fe200078e02ff */
[----:B------:R-:W-:Y:S01]  /*136a0*/  LEA R14, P0, R152, R2, 0x2 ;  /* 0x00000002980e7211 */ /* 0x000fe200078010ff */
[----:B----4-:R-:W-:Y:S01]  /*136b0*/  IMAD R198, R236, c[0x0][0x190], RZ ;  /* 0x00006400ecc67a24 */ /* 0x010fe200078e02ff */
[----:B------:R-:W-:Y:S01]  /*136c0*/  MOV R236, R234 ;  /* 0x000000ea00ec7202 */ /* 0x000fe20000000f00 */
[----:B------:R-:W-:Y:S01]  /*136d0*/  IMAD.MOV.U32 R234, RZ, RZ, R15 ;  /* 0x000000ffffea7224 */ /* 0x000fe200078e000f */
[-C--:B------:R-:W-:Y:S01]  /*136e0*/  LEA.HI.X.SX32 R15, R152, R3.reuse, 0x2, P0 ;  /* 0x00000003980f7211 */ /* 0x080fe200000f16ff */
[----:B------:R-:W-:Y:S01]  /*136f0*/  IMAD R148, R148, c[0x0][0x190], RZ ;  /* 0x0000640094947a24 */ /* 0x000fe200078e02ff */
[----:B------:R-:W-:Y:S01]  /*13700*/  LEA.HI.X.SX32 R143, R143, R3, 0x2, P3 ;  /* 0x000000038f8f7211 */ /* 0x000fe200018f16ff */
[----:B------:R-:W-:Y:S01]  /*13710*/  IMAD R151, R151, c[0x0][0x190], RZ ;  /* 0x0000640097977a24 */ /* 0x000fe200078e02ff */
[----:B------:R-:W-:Y:S01]  /*13720*/  LEA R146, P3, R147, R2, 0x2 ;  /* 0x0000000293927211 */ /* 0x000fe200078610ff */
[----:B------:R1:W-:Y:S01]  /*13730*/  STL.64 [R1+0x320], R14 ;  /* 0x0003200e01007387 */ /* 0x0003e20000100a00 */
[----:B------:R-:W-:-:S02]  /*13740*/  IMAD R149, R149, c[0x0][0x190], RZ ;  /* 0x0000640095957a24 */ /* 0x000fc400078e02ff */
[----:B------:R-:W-:Y:S01]  /*13750*/  LEA.HI.X.SX32 R147, R147, R3, 0x2, P3 ;  /* 0x0000000393937211 */ /* 0x000fe200018f16ff */
[----:B------:R-:W-:Y:S01]  /*13760*/  IMAD R155, R155, c[0x0][0x190], RZ ;  /* 0x000064009b9b7a24 */ /* 0x000fe200078e02ff */
[-C--:B------:R-:W-:Y:S02]  /*13770*/  LEA R204, P3, R148, R2.reuse, 0x2 ;  /* 0x0000000294cc7211 */ /* 0x080fe400078610ff */
[----:B-1----:R-:W-:-:S04]  /*13780*/  LEA R14, P0, R150, R2, 0x2 ;  /* 0x00000002960e7211 */ /* 0x002fc800078010ff */
[-C--:B------:R-:W-:Y:S02]  /*13790*/  LEA.HI.X.SX32 R15, R150, R3.reuse, 0x2, P0 ;  /* 0x00000003960f7211 */ /* 0x080fe400000f16ff */
[-C--:B------:R-:W-:Y:S02]  /*137a0*/  LEA R150, P0, R151, R2.reuse, 0x2 ;  /* 0x0000000297967211 */ /* 0x080fe400078010ff */
[-C--:B------:R-:W-:Y:S01]  /*137b0*/  LEA.HI.X.SX32 R205, R148, R3.reuse, 0x2, P3 ;  /* 0x0000000394cd7211 */ /* 0x080fe200018f16ff */
[----:B------:R-:W-:Y:S01]  /*137c0*/  IMAD R158, R158, c[0x0][0x190], RZ ;  /* 0x000064009e9e7a24 */ /* 0x000fe200078e02ff */
[-C--:B------:R-:W-:Y:S02]  /*137d0*/  LEA R148, P3, R149, R2.reuse, 0x2 ;  /* 0x0000000295947211 */ /* 0x080fe400078610ff */
[-C--:B------:R-:W-:Y:S02]  /*137e0*/  LEA.HI.X.SX32 R151, R151, R3.reuse, 0x2, P0 ;  /* 0x0000000397977211 */ /* 0x080fe400000f16ff */
[-C--:B------:R-:W-:Y:S01]  /*137f0*/  LEA R154, P0, R155, R2.reuse, 0x2 ;  /* 0x000000029b9a7211 */ /* 0x080fe200078010ff */
[----:B------:R-:W-:Y:S01]  /*13800*/  IMAD R157, R157, c[0x0][0x190], RZ ;  /* 0x000064009d9d7a24 */ /* 0x000fe200078e02ff */
[----:B------:R-:W-:Y:S01]  /*13810*/  LEA.HI.X.SX32 R149, R149, R3, 0x2, P3 ;  /* 0x0000000395957211 */ /* 0x000fe200018f16ff */
[----:B------:R-:W-:Y:S01]  /*13820*/  IMAD R203, R12, c[0x0][0x190], RZ ;  /* 0x000064000ccb7a24 */ /* 0x000fe200078e02ff */
[----:B------:R-:W-:-:S02]  /*13830*/  LEA R152, P3, R153, R2, 0x2 ;  /* 0x0000000299987211 */ /* 0x000fc400078610ff */
[-C--:B------:R-:W-:Y:S02]  /*13840*/  LEA.HI.X.SX32 R155, R155, R3.reuse, 0x2, P0 ;  /* 0x000000039b9b7211 */ /* 0x080fe400000f16ff */
[-C--:B------:R-:W-:Y:S01]  /*13850*/  LEA R12, P0, R158, R2.reuse, 0x2 ;  /* 0x000000029e0c7211 */ /* 0x080fe200078010ff */
[----:B------:R1:W-:Y:S01]  /*13860*/  STL.64 [R1+0x620], R204 ;  /* 0x000620cc01007387 */ /* 0x0003e20000100a00 */
[-C--:B------:R-:W-:Y:S01]  /*13870*/  LEA.HI.X.SX32 R153, R153, R3.reuse, 0x2, P3 ;  /* 0x0000000399997211 */ /* 0x080fe200018f16ff */
[----:B------:R-:W-:Y:S01]  /*13880*/  IMAD R159, R159, c[0x0][0x190], RZ ;  /* 0x000064009f9f7a24 */ /* 0x000fe200078e02ff */
[-C--:B------:R-:W-:Y:S01]  /*13890*/  LEA R156, P3, R157, R2.reuse, 0x2 ;  /* 0x000000029d9c7211 */ /* 0x080fe200078610ff */
[----:B------:R-:W-:Y:S01]  /*138a0*/  IMAD R160, R160, c[0x0][0x190], RZ ;  /* 0x00006400a0a07a24 */ /* 0x000fe200078e02ff */
[----:B------:R4:W-:Y:S01]  /*138b0*/  STL.64 [R1+0xbe8], R14 ;  /* 0x000be80e01007387 */ /* 0x0009e20000100a00 */
[----:B------:R-:W-:Y:S01]  /*138c0*/  IMAD R161, R161, c[0x0][0x190], RZ ;  /* 0x00006400a1a17a24 */ /* 0x000fe200078e02ff */
[-C--:B------:R-:W-:Y:S01]  /*138d0*/  LEA.HI.X.SX32 R157, R157, R3.reuse, 0x2, P3 ;  /* 0x000000039d9d7211 */ /* 0x080fe200018f16ff */
[----:B-1----:R-:W-:Y:S01]  /*138e0*/  IMAD R205, R13, c[0x0][0x190], RZ ;  /* 0x000064000dcd7a24 */ /* 0x002fe200078e02ff */
[----:B------:R-:W-:Y:S01]  /*138f0*/  LEA.HI.X.SX32 R13, R158, R3, 0x2, P0 ;  /* 0x000000039e0d7211 */ /* 0x000fe200000f16ff */
[----:B------:R-:W-:Y:S01]  /*13900*/  IMAD R163, R163, c[0x0][0x190], RZ ;  /* 0x00006400a3a37a24 */ /* 0x000fe200078e02ff */
[----:B----4-:R-:W-:-:S03]  /*13910*/  LEA R14, P3, R159, R2, 0x2 ;  /* 0x000000029f0e7211 */ /* 0x010fc600078610ff */
[----:B------:R1:W-:Y:S01]  /*13920*/  STL.64 [R1+0x330], R12 ;  /* 0x0003300c01007387 */ /* 0x0003e20000100a00 */
[----:B------:R-:W-:Y:S01]  /*13930*/  IMAD R165, R165, c[0x0][0x190], RZ ;  /* 0x00006400a5a57a24 */ /* 0x000fe200078e02ff */
        /* <DEDUP_REMOVED lines=10> */
[----:B------:R-:W-:Y:S01]  /*139e0*/  LEA R164, P0, R167, R2, 0x2 ;  /* 0x00000002a7a47211 */ /* 0x000fe200078010ff */
[----:B------:R-:W-:Y:S01]  /*139f0*/  IMAD R168, R168, c[0x0][0x190], RZ ;  /* 0x00006400a8a87a24 */ /* 0x000fe200078e02ff */
[-C--:B------:R-:W-:Y:S01]  /*13a00*/  LEA.HI.X.SX32 R163, R165, R3.reuse, 0x2, P3 ;  /* 0x00000003a5a37211 */ /* 0x080fe200018f16ff */
[----:B------:R-:W-:Y:S01]  /*13a10*/  IMAD R208, R8, c[0x0][0x190], RZ ;  /* 0x0000640008d07a24 */ /* 0x000fe200078e02ff */
[----:B------:R-:W-:-:S02]  /*13a20*/  LEA.HI.X.SX32 R165, R167, R3, 0x2, P0 ;  /* 0x00000003a7a57211 */ /* 0x000fc400000f16ff */
[-C--:B------:R-:W-:Y:S01]  /*13a30*/  LEA R8, P0, R169, R2.reuse, 0x2 ;  /* 0x00000002a9087211 */ /* 0x080fe200078010ff */
[----:B------:R-:W-:Y:S01]  /*13a40*/  IMAD R210, R9, c[0x0][0x190], RZ ;  /* 0x0000640009d27a24 */ /* 0x000fe200078e02ff */
[-C--:B------:R-:W-:Y:S01]  /*13a50*/  LEA R166, P3, R168, R2.reuse, 0x2 ;  /* 0x00000002a8a67211 */ /* 0x080fe200078610ff */
[----:B------:R-:W-:Y:S01]  /*13a60*/  IMAD R170, R170, c[0x0][0x190], RZ ;  /* 0x00006400aaaa7a24 */ /* 0x000fe200078e02ff */
[-C--:B------:R-:W-:Y:S01]  /*13a70*/  LEA.HI.X.SX32 R9, R169, R3.reuse, 0x2, P0 ;  /* 0x00000003a9097211 */ /* 0x080fe200000f16ff */
[----:B------:R-:W-:Y:S01]  /*13a80*/  IMAD R171, R171, c[0x0][0x190], RZ ;  /* 0x00006400abab7a24 */ /* 0x000fe200078e02ff */
[----:B------:R-:W-:Y:S01]  /*13a90*/  STL.64 [R1+0x630], R14 ;  /* 0x0006300e01007387 */ /* 0x000fe20000100a00 */
[----:B------:R-:W-:Y:S01]  /*13aa0*/  IMAD R212, R10, c[0x0][0x190], RZ ;  /* 0x000064000ad47a24 */ /* 0x000fe200078e02ff */
[----:B------:R-:W-:Y:S02]  /*13ab0*/  LEA.HI.X.SX32 R167, R168, R3, 0x2, P3 ;  /* 0x00000003a8a77211 */ /* 0x000fe400018f16ff */
[----:B------:R-:W-:Y:S01]  /*13ac0*/  STL.64 [R1+0xbf0], R12 ;  /* 0x000bf00c01007387 */ /* 0x000fe20000100a00 */
[----:B------:R-:W-:Y:S01]  /*13ad0*/  LEA R10, P3, R170, R2, 0x2 ;  /* 0x00000002aa0a7211 */ /* 0x000fe200078610ff */
[----:B------:R-:W-:-:S02]  /*13ae0*/  IMAD R173, R173, c[0x0][0x190], RZ ;  /* 0x00006400adad7a24 */ /* 0x000fc400078e02ff */
[----:B------:R1:W-:Y:S01]  /*13af0*/  STL.64 [R1+0x350], R8 ;  /* 0x0003500801007387 */ /* 0x0003e20000100a00 */
[----:B------:R-:W-:Y:S02]  /*13b00*/  IMAD R207, R232, c[0x0][0x190], RZ ;  /* 0x00006400e8cf7a24 */ /* 0x000fe400078e02ff */
[----:B------:R-:W-:Y:S01]  /*13b10*/  IMAD.MOV.U32 R232, RZ, RZ, R11 ;  /* 0x000000ffffe87224 */ /* 0x000fe200078e000b */
[----:B------:R-:W-:Y:S01]  /*13b20*/  LEA.HI.X.SX32 R11, R170, R3, 0x2, P3 ;  /* 0x00000003aa0b7211 */ /* 0x000fe200018f16ff */
[----:B------:R-:W-:Y:S01]  /*13b30*/  IMAD R175, R175, c[0x0][0x190], RZ ;  /* 0x00006400afaf7a24 */ /* 0x000fe200078e02ff */
[-C--:B------:R-:W-:Y:S01]  /*13b40*/  LEA R168, P3, R172, R2.reuse, 0x2 ;  /* 0x00000002aca87211 */ /* 0x080fe200078610ff */
[----:B------:R-:W-:Y:S01]  /*13b50*/  IMAD R177, R177, c[0x0][0x190], RZ ;  /* 0x00006400b1b17a24 */ /* 0x000fe200078e02ff */
        /* <DEDUP_REMOVED lines=9> */
[----:B------:R-:W-:-:S02]  /*13bf0*/  LEA.HI.X.SX32 R173, R175, R3, 0x2, P3 ;  /* 0x00000003afad7211 */ /* 0x000fc400018f16ff */
[-C--:B------:R-:W-:Y:S02]  /*13c00*/  LEA.HI.X.SX32 R175, R177, R3.reuse, 0x2, P0 ;  /* 0x00000003b1af7211 */ /* 0x080fe400000f16ff */
[-C--:B------:R-:W-:Y:S01]  /*13c10*/  LEA R6, P0, R179, R2.reuse, 0x2 ;  /* 0x00000002b3067211 */ /* 0x080fe200078010ff */
[----:B------:R-:W-:Y:S01]  /*13c20*/  IMAD R215, R7, c[0x0][0x190], RZ ;  /* 0x0000640007d77a24 */ /* 0x000fe200078e02ff */
[CC--:B------:R-:W-:Y:S01]  /*13c30*/  LEA R176, P3, R178.reuse, R2.reuse, 0x2 ;  /* 0x00000002b2b07211 */ /* 0x0c0fe200078610ff */
[----:B------:R-:W-:Y:S01]  /*13c40*/  IMAD R181, R181, c[0x0][0x190], RZ ;  /* 0x00006400b5b57a24 */ /* 0x000fe200078e02ff */
[-C--:B------:R-:W-:Y:S01]  /*13c50*/  LEA.HI.X.SX32 R7, R179, R3.reuse, 0x2, P0 ;  /* 0x00000003b3077211 */ /* 0x080fe200000f16ff */
[----:B------:R-:W-:Y:S01]  /*13c60*/  STL.64 [R1+0x650], R10 ;  /* 0x0006500a01007387 */ /* 0x000fe20000100a00 */
[----:B------:R-:W-:Y:S01]  /*13c70*/  LEA.HI.X.SX32 R177, R178, R3, 0x2, P3 ;  /* 0x00000003b2b17211 */ /* 0x000fe200018f16ff */
[----:B------:R-:W-:Y:S02]  /*13c80*/  IMAD R183, R183, c[0x0][0x190], RZ ;  /* 0x00006400b7b77a24 */ /* 0x000fe400078e02ff */
[----:B------:R1:W-:Y:S04]  /*13c90*/  STL.64 [R1+0xbf8], R8 ;  /* 0x000bf80801007387 */ /* 0x0003e80000100a00 */
[----:B------:R4:W-:Y:S01]  /*13ca0*/  STL.64 [R1+0x360], R6 ;  /* 0x0003600601007387 */ /* 0x0009e20000100a00 */
[----:B------:R-:W-:Y:S01]  /*13cb0*/  IMAD R185, R185, c[0x0][0x190], RZ ;  /* 0x00006400b9b97a24 */ /* 0x000fe200078e02ff */
[----:B-1----:R-:W-:-:S02]  /*13cc0*/  LEA R8, P3, R180, R2, 0x2 ;  /* 0x00000002b4087211 */ /* 0x002fc400078610ff */
[-C--:B----4-:R-:W-:Y:S02]  /*13cd0*/  LEA R6, P0, R181, R2.reuse, 0x2 ;  /* 0x00000002b5067211 */ /* 0x090fe400078010ff */
[-C--:B------:R-:W-:Y:S01]  /*13ce0*/  LEA.HI.X.SX32 R9, R180, R3.reuse, 0x2, P3 ;  /* 0x00000003b4097211 */ /* 0x080fe200018f16ff */
[----:B------:R-:W-:Y:S01]  /*13cf0*/  IMAD R187, R187, c[0x0][0x190], RZ ;  /* 0x00006400bbbb7a24 */ /* 0x000fe200078e02ff */
[CC--:B------:R-:W-:Y:S02]  /*13d00*/  LEA R178, P3, R182.reuse, R2.reuse, 0x2 ;  /* 0x00000002b6b27211 */ /* 0x0c0fe400078610ff */
[-C--:B------:R-:W-:Y:S02]  /*13d10*/  LEA.HI.X.SX32 R7, R181, R3.reuse, 0x2, P0 ;  /* 0x00000003b5077211 */ /* 0x080fe400000f16ff */
[----:B------:R-:W-:Y:S02]  /*13d20*/  LEA R180, P0, R183, R2, 0x2 ;  /* 0x00000002b7b47211 */ /* 0x000fe400078010ff */
[----:B------:R-:W-:-:S02]  /*13d30*/  LEA.HI.X.SX32 R179, R182, R3, 0x2, P3 ;  /* 0x00000003b6b37211 */ /* 0x000fc400018f16ff */
[-C--:B------:R-:W-:Y:S02]  /*13d40*/  LEA R182, P3, R185, R2.reuse, 0x2 ;  /* 0x00000002b9b67211 */ /* 0x080fe400078610ff */
[-C--:B------:R-:W-:Y:S02]  /*13d50*/  LEA.HI.X.SX32 R181, R183, R3.reuse, 0x2, P0 ;  /* 0x00000003b7b57211 */ /* 0x080fe400000f16ff */
[-C--:B------:R-:W-:Y:S01]  /*13d60*/  LEA R184, P0, R187, R2.reuse, 0x2 ;  /* 0x00000002bbb87211 */ /* 0x080fe200078010ff */
[----:B------:R-:W-:Y:S01]  /*13d70*/  IMAD R211, R247, c[0x0][0x190], RZ ;  /* 0x00006400f7d37a24 */ /* 0x000fe200078e02ff */
[-C--:B------:R-:W-:Y:S01]  /*13d80*/  LEA.HI.X.SX32 R183, R185, R3.reuse, 0x2, P3 ;  /* 0x00000003b9b77211 */ /* 0x080fe200018f16ff */
[----:B------:R-:W-:Y:S01]  /*13d90*/  IMAD.MOV.U32 R247, RZ, RZ, R4 ;  /* 0x000000fffff77224 */ /* 0x000fe200078e0004 */
[----:B------:R-:W-:Y:S02]  /*13da0*/  LEA.HI.X.SX32 R185, R187, R3, 0x2, P0 ;  /* 0x00000003bbb97211 */ /* 0x000fe400000f16ff */
[-C--:B------:R-:W-:Y:S01]  /*13db0*/  LEA R4, P0, R192, R2.reuse, 0x2 ;  /* 0x00000002c0047211 */ /* 0x080fe200078010ff */
[----:B------:R-:W-:Y:S01]  /*13dc0*/  IMAD R190, R190, c[0x0][0x190], RZ ;  /* 0x00006400bebe7a24 */ /* 0x000fe200078e02ff */
[----:B------:R-:W-:Y:S01]  /*13dd0*/  STL.64 [R1+0x660], R8 ;  /* 0x0006600801007387 */ /* 0x000fe20000100a00 */
[----:B------:R-:W-:Y:S01]  /*13de0*/  IMAD R191, R191, c[0x0][0x190], RZ ;  /* 0x00006400bfbf7a24 */ /* 0x000fe200078e02ff */
[----:B------:R-:W-:-:S02]  /*13df0*/  LEA R186, P3, R194, R2, 0x2 ;  /* 0x00000002c2ba7211 */ /* 0x000fc400078610ff */
[----:B------:R1:W-:Y:S01]  /*13e00*/  STL.64 [R1+0xc00], R6 ;  /* 0x000c000601007387 */ /* 0x0003e20000100a00 */
[----:B------:R-:W-:Y:S01]  /*13e10*/  IMAD R195, R195, c[0x0][0x190], RZ ;  /* 0x00006400c3c37a24 */ /* 0x000fe200078e02ff */
[----:B------:R-:W-:Y:S01]  /*13e20*/  LEA.HI.X.SX32 R187, R194, R3, 0x2, P3 ;  /* 0x00000003c2bb7211 */ /* 0x000fe200018f16ff */
[----:B------:R-:W-:Y:S02]  /*13e30*/  IMAD R189, R189, c[0x0][0x190], RZ ;  /* 0x00006400bdbd7a24 */ /* 0x000fe400078e02ff */
[----:B------:R-:W-:Y:S01]  /*13e40*/  IMAD R202, R238, c[0x0][0x190], RZ ;  /* 0x00006400eeca7a24 */ /* 0x000fe200078e02ff */
[----:B-1----:R-:W-:-:S04]  /*13e50*/  LEA R6, P3, R188, R2, 0x2 ;  /* 0x00000002bc067211 */ /* 0x002fc800078610ff */
[----:B------:R-:W-:Y:S01]  /*13e60*/  LEA.HI.X.SX32 R7, R188, R3, 0x2, P3 ;  /* 0x00000003bc077211 */ /* 0x000fe200018f16ff */
[----:B------:R-:W-:Y:S01]  /*13e70*/  IMAD R193, R193, c[0x0][0x190], RZ ;  /* 0x00006400c1c17a24 */ /* 0x000fe200078e02ff */
[----:B------:R-:W-:Y:S01]  /*13e80*/  LEA R188, P3, R189, R2, 0x2 ;  /* 0x00000002bdbc7211 */ /* 0x000fe200078610ff */
[----:B------:R-:W-:-:S03]  /*13e90*/  IMAD R197, R197, c[0x0][0x190], RZ ;  /* 0x00006400c5c57a24 */ /* 0x000fc600078e02ff */
[-C--:B------:R-:W-:Y:S01]  /*13ea0*/  LEA.HI.X.SX32 R189, R189, R3.reuse, 0x2, P3 ;  /* 0x00000003bdbd7211 */ /* 0x080fe200018f16ff */
[----:B------:R-:W-:Y:S02]  /*13eb0*/  IMAD R201, R234, c[0x0][0x190], RZ ;  /* 0x00006400eac97a24 */ /* 0x000fe400078e02ff */
[----:B------:R-:W-:Y:S02]  /*13ec0*/  IMAD R199, R236, c[0x0][0x190], RZ ;  /* 0x00006400ecc77a24 */ /* 0x000fe400078e02ff */
[----:B--2---:R-:W-:Y:S02]  /*13ed0*/  IMAD R217, R220, c[0x0][0x190], RZ ;  /* 0x00006400dcd97a24 */ /* 0x004fe400078e02ff */
[----:B------:R-:W-:Y:S01]  /*13ee0*/  IMAD R220, R5, c[0x0][0x190], RZ ;  /* 0x0000640005dc7a24 */ /* 0x000fe200078e02ff */
[----:B------:R-:W-:-:S05]  /*13ef0*/  LEA.HI.X.SX32 R5, R192, R3, 0x2, P0 ;  /* 0x00000003c0057211 */ /* 0x000fca00000f16ff */
[----:B------:R1:W-:Y:S02]  /*13f00*/  STL.64 [R1+0x380], R4 ;  /* 0x0003800401007387 */ /* 0x0003e40000100a00 */
[----:B-1----:R-:W-:-:S04]  /*13f10*/  LEA R4, P0, R190, R2, 0x2 ;  /* 0x00000002be047211 */ /* 0x002fc800078010ff */
[----:B------:R-:W-:Y:S02]  /*13f20*/  LEA.HI.X.SX32 R5, R190, R3, 0x2, P0 ;  /* 0x00000003be057211 */ /* 0x000fe400000f16ff */
[----:B------:R-:W-:-:S04]  /*13f30*/  LEA R190, P0, R191, R2, 0x2 ;  /* 0x00000002bfbe7211 */ /* 0x000fc800078010ff */
[-C--:B------:R-:W-:Y:S02]  /*13f40*/  LEA.HI.X.SX32 R191, R191, R3.reuse, 0x2, P0 ;  /* 0x00000003bfbf7211 */ /* 0x080fe400000f16ff */
[CC--:B------:R-:W-:Y:S01]  /*13f50*/  LEA R194, P0, R195.reuse, R2.reuse, 0x2 ;  /* 0x00000002c3c27211 */ /* 0x0c0fe200078010ff */
[----:B------:R1:W-:Y:S03]  /*13f60*/  STL.64 [R1+0x680], R6 ;  /* 0x0006800601007387 */ /* 0x0003e60000100a00 */
[----:B------:R-:W-:Y:S02]  /*13f70*/  LEA.HI.X.SX32 R195, R195, R3, 0x2, P0 ;  /* 0x00000003c3c37211 */ /* 0x000fe400000f16ff */
[-C--:B------:R-:W-:Y:S02]  /*13f80*/  LEA R192, P3, R193, R2.reuse, 0x2 ;  /* 0x00000002c1c07211 */ /* 0x080fe400078610ff */
[----:B-1----:R-:W-:-:S04]  /*13f90*/  LEA R6, P0, R202, R2, 0x2 ;  /* 0x00000002ca067211 */ /* 0x002fc800078010ff */
[-C--:B------:R-:W-:Y:S01]  /*13fa0*/  LEA.HI.X.SX32 R7, R202, R3.reuse, 0x2, P0 ;  /* 0x00000003ca077211 */ /* 0x080fe200000f16ff */
[----:B------:R1:W-:Y:S01]  /*13fb0*/  STL.64 [R1+0xc08], R4 ;  /* 0x000c080401007387 */ /* 0x0003e20000100a00 */
[-C--:B------:R-:W-:Y:S02]  /*13fc0*/  LEA.HI.X.SX32 R193, R193, R3.reuse, 0x2, P3 ;  /* 0x00000003c1c17211 */ /* 0x080fe400018f16ff */
[CC--:B------:R-:W-:Y:S01]  /*13fd0*/  LEA R196, P3, R197.reuse, R2.reuse, 0x2 ;  /* 0x00000002c5c47211 */ /* 0x0c0fe200078610ff */
[----:B------:R2:W-:Y:S03]  /*13fe0*/  STL.64 [R1+0x390], R6 ;  /* 0x0003900601007387 */ /* 0x0005e60000100a00 */
[----:B------:R-:W-:Y:S02]  /*13ff0*/  LEA.HI.X.SX32 R197, R197, R3, 0x2, P3 ;  /* 0x00000003c5c57211 */ /* 0x000fe400018f16ff */
[----:B-1----:R-:W-:-:S02]  /*14000*/  LEA R4, P3, R198, R2, 0x2 ;  /* 0x00000002c6047211 */ /* 0x002fc400078610ff */
[----:B--2---:R-:W-:-:S04]  /*14010*/  LEA R6, P0, R200, R2, 0x2 ;  /* 0x00000002c8067211 */ /* 0x004fc800078010ff */
[-C--:B------:R-:W-:Y:S02]  /*14020*/  LEA.HI.X.SX32 R7, R200, R3.reuse, 0x2, P0 ;  /* 0x00000003c8077211 */ /* 0x080fe400000f16ff */
[-C--:B------:R-:W-:Y:S02]  /*14030*/  LEA R200, P0, R201, R2.reuse, 0x2 ;  /* 0x00000002c9c87211 */ /* 0x080fe400078010ff */
[-C--:B------:R-:W-:Y:S02]  /*14040*/  LEA.HI.X.SX32 R5, R198, R3.reuse, 0x2, P3 ;  /* 0x00000003c6057211 */ /* 0x080fe400018f16ff */
[-C--:B------:R-:W-:Y:S02]  /*14050*/  LEA R198, P3, R199, R2.reuse, 0x2 ;  /* 0x00000002c7c67211 */ /* 0x080fe400078610ff */
[-C--:B------:R-:W-:Y:S02]  /*14060*/  LEA.HI.X.SX32 R201, R201, R3.reuse, 0x2, P0 ;  /* 0x00000003c9c97211 */ /* 0x080fe400000f16ff */
[----:B------:R-:W-:Y:S01]  /*14070*/  LEA R204, P0, R205, R2, 0x2 ;  /* 0x00000002cdcc7211 */ /* 0x000fe200078010ff */
[----:B------:R-:W-:Y:S01]  /*14080*/  STL.64 [R1+0x690], R4 ;  /* 0x0006900401007387 */ /* 0x000fe20000100a00 */
[----:B------:R-:W-:-:S02]  /*14090*/  LEA.HI.X.SX32 R199, R199, R3, 0x2, P3 ;  /* 0x00000003c7c77211 */ /* 0x000fc400018f16ff */
[-C--:B------:R-:W-:Y:S01]  /*140a0*/  LEA R202, P3, R203, R2.reuse, 0x2 ;  /* 0x00000002cbca7211 */ /* 0x080fe200078610ff */
[----:B------:R1:W-:Y:S01]  /*140b0*/  STL.64 [R1+0xc10], R6 ;  /* 0x000c100601007387 */ /* 0x0003e20000100a00 */
[-C--:B------:R-:W-:Y:S02]  /*140c0*/  LEA.HI.X.SX32 R205, R205, R3.reuse, 0x2, P0 ;  /* 0x00000003cdcd7211 */ /* 0x080fe400000f16ff */
[----:B------:R-:W-:Y:S02]  /*140d0*/  LEA.HI.X.SX32 R203, R203, R3, 0x2, P3 ;  /* 0x00000003cbcb7211 */ /* 0x000fe400018f16ff */
[-C--:B------:R-:W-:Y:S02]  /*140e0*/  LEA R206, P3, R207, R2.reuse, 0x2 ;  /* 0x00000002cfce7211 */ /* 0x080fe400078610ff */
[----:B-1----:R-:W-:-:S04]  /*140f0*/  LEA R6, P0, R212, R2, 0x2 ;  /* 0x00000002d4067211 */ /* 0x002fc800078010ff */
[-C--:B------:R-:W-:Y:S02]  /*14100*/  LEA.HI.X.SX32 R7, R212, R3.reuse, 0x2, P0 ;  /* 0x00000003d4077211 */ /* 0x080fe400000f16ff */
[-C--:B------:R-:W-:Y:S02]  /*14110*/  LEA.HI.X.SX32 R207, R207, R3.reuse, 0x2, P3 ;  /* 0x00000003cfcf7211 */ /* 0x080fe400018f16ff */
[CC--:B------:R-:W-:Y:S01]  /*14120*/  LEA R8, P3, R208.reuse, R2.reuse, 0x2 ;  /* 0x00000002d0087211 */ /* 0x0c0fe200078610ff */
[----:B------:R1:W-:Y:S03]  /*14130*/  STL.64 [R1+0x3b0], R6 ;  /* 0x0003b00601007387 */ /* 0x0003e60000100a00 */
[----:B------:R-:W-:Y:S01]  /*14140*/  LEA.HI.X.SX32 R9, R208, R3, 0x2, P3 ;  /* 0x00000003d0097211 */ /* 0x000fe200018f16ff */
[----:B------:R-:W-:Y:S01]  /*14150*/  IMAD R209, R232, c[0x0][0x190], RZ ;  /* 0x00006400e8d17a24 */ /* 0x000fe200078e02ff */
[----:B-1----:R-:W-:-:S04]  /*14160*/  LEA R6, P0, R210, R2, 0x2 ;  /* 0x00000002d2067211 */ /* 0x002fc800078010ff */
[-C--:B------:R-:W-:Y:S01]  /*14170*/  LEA.HI.X.SX32 R7, R210, R3.reuse, 0x2, P0 ;  /* 0x00000003d2077211 */ /* 0x080fe200000f16ff */
[----:B------:R1:W-:Y:S01]  /*14180*/  STL.64 [R1+0x6b0], R8 ;  /* 0x0006b00801007387 */ /* 0x0003e20000100a00 */
[----:B------:R-:W-:Y:S02]  /*14190*/  MOV R5, R230 ;  /* 0x000000e600057202 */ /* 0x000fe40000000f00 */
[-C--:B------:R-:W-:Y:S01]  /*141a0*/  LEA R210, P0, R211, R2.reuse, 0x2 ;  /* 0x00000002d3d27211 */ /* 0x080fe200078010ff */
[----:B------:R-:W-:Y:S01]  /*141b0*/  STL.64 [R1+0xc18], R6 ;  /* 0x000c180601007387 */ /* 0x000fe20000100a00 */
[----:B------:R-:W-:Y:S01]  /*141c0*/  IMAD R230, R235, c[0x0][0x190], RZ ;  /* 0x00006400ebe67a24 */ /* 0x000fe200078e02ff */
[-C--:B------:R-:W-:Y:S02]  /*141d0*/  LEA R208, P3, R209, R2.reuse, 0x2 ;  /* 0x00000002d1d07211 */ /* 0x080fe400078610ff */
[----:B------:R-:W2:Y:S01]  /*141e0*/  LDL.LU R4, [R1+0x29c] ;  /* 0x00029c0001047983 */ /* 0x000ea20000300800 */
[-C--:B------:R-:W-:Y:S01]  /*141f0*/  LEA.HI.X.SX32 R211, R211, R3.reuse, 0x2, P0 ;  /* 0x00000003d3d37211 */ /* 0x080fe200000f16ff */
[----:B------:R-:W-:Y:S01]  /*14200*/  IMAD R235, R244, c[0x0][0x190], RZ ;  /* 0x00006400f4eb7a24 */ /* 0x000fe200078e02ff */
[----:B------:R-:W-:Y:S01]  /*14210*/  LEA R214, P0, R215, R2, 0x2 ;  /* 0x00000002d7d67211 */ /* 0x000fe200078010ff */
[----:B---3--:R-:W-:Y:S01]  /*14220*/  IMAD R222, R222, c[0x0][0x190], RZ ;  /* 0x00006400dede7a24 */ /* 0x008fe200078e02ff */
[----:B------:R-:W3:Y:S01]  /*14230*/  LDL.LU R244, [R1+0x2a0] ;  /* 0x0002a00001f47983 */ /* 0x000ee20000300800 */
[----:B------:R-:W-:Y:S01]  /*14240*/  IMAD R233, R5, c[0x0][0x190], RZ ;  /* 0x0000640005e97a24 */ /* 0x000fe200078e02ff */
[----:B------:R-:W-:-:S02]  /*14250*/  LEA.HI.X.SX32 R209, R209, R3, 0x2, P3 ;  /* 0x00000003d1d17211 */ /* 0x000fc400018f16ff */
[----:B------:R-:W4:Y:S01]  /*14260*/  LDL.LU R5, [R1+0x2a4] ;  /* 0x0002a40001057983 */ /* 0x000f220000300800 */
[-C--:B------:R-:W-:Y:S02]  /*14270*/  LEA R212, P3, R213, R2.reuse, 0x2 ;  /* 0x00000002d5d47211 */ /* 0x080fe400078610ff */
[-C--:B------:R-:W-:Y:S02]  /*14280*/  LEA.HI.X.SX32 R215, R215, R3.reuse, 0x2, P0 ;  /* 0x00000003d7d77211 */ /* 0x080fe400000f16ff */
[-C--:B-1----:R-:W-:Y:S01]  /*14290*/  LEA R8, P0, R222, R2.reuse, 0x2 ;  /* 0x00000002de087211 */ /* 0x082fe200078010ff */
[----:B------:R-:W-:Y:S01]  /*142a0*/  IMAD R218, R224, c[0x0][0x190], RZ ;  /* 0x00006400e0da7a24 */ /* 0x000fe200078e02ff */
[-C--:B------:R-:W-:Y:S02]  /*142b0*/  LEA.HI.X.SX32 R213, R213, R3.reuse, 0x2, P3 ;  /* 0x00000003d5d57211 */ /* 0x080fe400018f16ff */
[----:B------:R-:W-:Y:S02]  /*142c0*/  LEA R216, P3, R217, R2, 0x2 ;  /* 0x00000002d9d87211 */ /* 0x000fe400078610ff */
[----:B------:R-:W-:-:S02]  /*142d0*/  LEA.HI.X.SX32 R9, R222, R3, 0x2, P0 ;  /* 0x00000003de097211 */ /* 0x000fc400000f16ff */
[-C--:B------:R-:W-:Y:S02]  /*142e0*/  LEA.HI.X.SX32 R217, R217, R3.reuse, 0x2, P3 ;  /* 0x00000003d9d97211 */ /* 0x080fe400018f16ff */
[CC--:B------:R-:W-:Y:S01]  /*142f0*/  LEA R10, P3, R218.reuse, R2.reuse, 0x2 ;  /* 0x00000002da0a7211 */ /* 0x0c0fe200078610ff */
[----:B------:R1:W-:Y:S03]  /*14300*/  STL.64 [R1+0x3c0], R8 ;  /* 0x0003c00801007387 */ /* 0x0003e60000100a00 */
[----:B------:R-:W-:Y:S01]  /*14310*/  LEA.HI.X.SX32 R11, R218, R3, 0x2, P3 ;  /* 0x00000003da0b7211 */ /* 0x000fe200018f16ff */
[----:B------:R-:W-:Y:S01]  /*14320*/  IMAD R232, R229, c[0x0][0x190], RZ ;  /* 0x00006400e5e87a24 */ /* 0x000fe200078e02ff */
[----:B-1----:R-:W-:Y:S01]  /*14330*/  LEA R8, P0, R220, R2, 0x2 ;  /* 0x00000002dc087211 */ /* 0x002fe200078010ff */
[----:B------:R-:W-:-:S03]  /*14340*/  IMAD.MOV.U32 R7, RZ, RZ, R245 ;  /* 0x000000ffff077224 */ /* 0x000fc600078e00f5 */
[----:B------:R-:W-:Y:S01]  /*14350*/  LEA.HI.X.SX32 R9, R220, R3, 0x2, P0 ;  /* 0x00000003dc097211 */ /* 0x000fe200000f16ff */
[----:B------:R-:W-:Y:S01]  /*14360*/  STL.64 [R1+0x6c0], R10 ;  /* 0x0006c00a01007387 */ /* 0x000fe20000100a00 */
[----:B------:R-:W-:Y:S02]  /*14370*/  IMAD R229, R237, c[0x0][0x190], RZ ;  /* 0x00006400ede57a24 */ /* 0x000fe400078e02ff */
[----:B------:R-:W-:Y:S01]  /*14380*/  IMAD R237, R242, c[0x0][0x190], RZ ;  /* 0x00006400f2ed7a24 */ /* 0x000fe200078e02ff */
[----:B------:R-:W3:Y:S04]  /*14390*/  LDL.LU R245, [R1+0x2a8] ;  /* 0x0002a80001f57983 */ /* 0x000ee80000300800 */
[----:B------:R1:W-:Y:S04]  /*143a0*/  STL.64 [R1+0xc20], R8 ;  /* 0x000c200801007387 */ /* 0x0003e80000100a00 */
[----:B------:R-:W3:Y:S01]  /*143b0*/  LDL.LU R242, [R1+0x2ac] ;  /* 0x0002ac0001f27983 */ /* 0x000ee20000300800 */
[----:B------:R-:W-:-:S03]  /*143c0*/  IMAD R241, R252, c[0x0][0x190], RZ ;  /* 0x00006400fcf17a24 */ /* 0x000fc600078e02ff */
[----:B------:R-:W3:Y:S01]  /*143d0*/  LDL.LU R252, [R1+0x2b0] ;  /* 0x0002b00001fc7983 */ /* 0x000ee20000300800 */
[----:B------:R-:W-:Y:S02]  /*143e0*/  IMAD R221, R231, c[0x0][0x190], RZ ;  /* 0x00006400e7dd7a24 */ /* 0x000fe400078e02ff */
[----:B------:R-:W-:-:S03]  /*143f0*/  IMAD R225, R225, c[0x0][0x190], RZ ;  /* 0x00006400e1e17a24 */ /* 0x000fc600078e02ff */
[----:B------:R-:W-:Y:S01]  /*14400*/  LEA R220, P0, R221, R2, 0x2 ;  /* 0x00000002dddc7211 */ /* 0x000fe200078010ff */
[----:B------:R-:W-:-:S03]  /*14410*/  IMAD R219, R247, c[0x0][0x190], RZ ;  /* 0x00006400f7db7a24 */ /* 0x000fc600078e02ff */
[-C--:B------:R-:W-:Y:S02]  /*14420*/  LEA.HI.X.SX32 R221, R221, R3.reuse, 0x2, P0 ;  /* 0x00000003dddd7211 */ /* 0x080fe400000f16ff */
[-C--:B------:R-:W-:Y:S01]  /*14430*/  LEA R224, P0, R225, R2.reuse, 0x2 ;  /* 0x00000002e1e07211 */ /* 0x080fe200078010ff */
        /* <DEDUP_REMOVED lines=8> */
[-C--:B------:R-:W-:Y:S01]  /*144c0*/  LEA.HI.X.SX32 R7, R232, R3.reuse, 0x2, P0 ;  /* 0x00000003e8077211 */ /* 0x080fe200000f16ff */
[----:B------:R-:W-:Y:S01]  /*144d0*/  IMAD R238, R226, c[0x0][0x190], RZ ;  /* 0x00006400e2ee7a24 */ /* 0x000fe200078e02ff */
[-C--:B------:R-:W-:Y:S01]  /*144e0*/  LEA.HI.X.SX32 R223, R223, R3.reuse, 0x2, P3 ;  /* 0x00000003dfdf7211 */ /* 0x080fe200018f16ff */
[----:B------:R-:W-:Y:S01]  /*144f0*/  IMAD R228, R228, c[0x0][0x190], RZ ;  /* 0x00006400e4e47a24 */ /* 0x000fe200078e02ff */
[-C--:B------:R-:W-:Y:S01]  /*14500*/  LEA R226, P3, R227, R2.reuse, 0x2 ;  /* 0x00000002e3e27211 */ /* 0x080fe200078610ff */
[----:B------:R1:W-:Y:S01]  /*14510*/  STL.64 [R1+0x3e0], R6 ;  /* 0x0003e00601007387 */ /* 0x0003e20000100a00 */
[----:B------:R-:W-:Y:S02]  /*14520*/  IMAD R231, R239, c[0x0][0x190], RZ ;  /* 0x00006400efe77a24 */ /* 0x000fe400078e02ff */
[----:B------:R-:W-:Y:S02]  /*14530*/  LEA.HI.X.SX32 R227, R227, R3, 0x2, P3 ;  /* 0x00000003e3e37211 */ /* 0x000fe400018f16ff */
[----:B-1----:R-:W-:-:S02]  /*14540*/  LEA R8, P3, R228, R2, 0x2 ;  /* 0x00000002e4087211 */ /* 0x002fc400078610ff */
[----:B------:R-:W-:-:S04]  /*14550*/  LEA R6, P0, R230, R2, 0x2 ;  /* 0x00000002e6067211 */ /* 0x000fc800078010ff */
[-C--:B------:R-:W-:Y:S02]  /*14560*/  LEA.HI.X.SX32 R7, R230, R3.reuse, 0x2, P0 ;  /* 0x00000003e6077211 */ /* 0x080fe400000f16ff */
[-C--:B------:R-:W-:Y:S02]  /*14570*/  LEA R230, P0, R231, R2.reuse, 0x2 ;  /* 0x00000002e7e67211 */ /* 0x080fe400078010ff */
[-C--:B------:R-:W-:Y:S02]  /*14580*/  LEA.HI.X.SX32 R9, R228, R3.reuse, 0x2, P3 ;  /* 0x00000003e4097211 */ /* 0x080fe400018f16ff */
[-C--:B------:R-:W-:Y:S02]  /*14590*/  LEA R228, P3, R229, R2.reuse, 0x2 ;  /* 0x00000002e5e47211 */ /* 0x080fe400078610ff */
[----:B------:R-:W-:Y:S02]  /*145a0*/  LEA.HI.X.SX32 R231, R231, R3, 0x2, P0 ;  /* 0x00000003e7e77211 */ /* 0x000fe400000f16ff */
[----:B------:R-:W-:-:S02]  /*145b0*/  LEA R234, P0, R235, R2, 0x2 ;  /* 0x00000002ebea7211 */ /* 0x000fc400078010ff */
[-C--:B------:R-:W-:Y:S02]  /*145c0*/  LEA.HI.X.SX32 R229, R229, R3.reuse, 0x2, P3 ;  /* 0x00000003e5e57211 */ /* 0x080fe400018f16ff */
[-C--:B------:R-:W-:Y:S02]  /*145d0*/  LEA R232, P3, R233, R2.reuse, 0x2 ;  /* 0x00000002e9e87211 */ /* 0x080fe400078610ff */
[-C--:B------:R-:W-:Y:S02]  /*145e0*/  LEA.HI.X.SX32 R235, R235, R3.reuse, 0x2, P0 ;  /* 0x00000003ebeb7211 */ /* 0x080fe400000f16ff */
[-C--:B------:R-:W-:Y:S02]  /*145f0*/  LEA.HI.X.SX32 R233, R233, R3.reuse, 0x2, P3 ;  /* 0x00000003e9e97211 */ /* 0x080fe400018f16ff */
[CC--:B------:R-:W-:Y:S01]  /*14600*/  LEA R236, P3, R237.reuse, R2.reuse, 0x2 ;  /* 0x00000002edec7211 */ /* 0x0c0fe200078610ff */
[----:B------:R-:W-:Y:S03]  /*14610*/  STL.64 [R1+0x6e0], R8 ;  /* 0x0006e00801007387 */ /* 0x000fe60000100a00 */
[----:B------:R-:W-:Y:S01]  /*14620*/  LEA.HI.X.SX32 R237, R237, R3, 0x2, P3 ;  /* 0x00000003eded7211 */ /* 0x000fe200018f16ff */
[----:B------:R1:W-:Y:S02]  /*14630*/  STL.64 [R1+0xc28], R6 ;  /* 0x000c280601007387 */ /* 0x0003e40000100a00 */
[----:B-1----:R-:W-:-:S04]  /*14640*/  LEA R6, P3, R238, R2, 0x2 ;  /* 0x00000002ee067211 */ /* 0x002fc800078610ff */
[----:B------:R-:W-:Y:S01]  /*14650*/  LEA.HI.X.SX32 R7, R238, R3, 0x2, P3 ;  /* 0x00000003ee077211 */ /* 0x000fe200018f16ff */
[----:B------:R-:W-:Y:S01]  /*14660*/  ULDC.64 UR4, c[0x0][0x118] ;  /* 0x0000460000047ab9 */ /* 0x000fe20000000a00 */
[----:B--2---:R-:W-:Y:S01]  /*14670*/  IMAD R239, R4, c[0x0][0x190], RZ ;  /* 0x0000640004ef7a24 */ /* 0x004fe200078e02ff */
[----:B------:R-:W-:Y:S01]  /*14680*/  LEA R4, P0, R241, R2, 0x2 ;  /* 0x00000002f1047211 */ /* 0x000fe200078010ff */
[----:B----4-:R-:W-:-:S03]  /*14690*/  IMAD R243, R5, c[0x0][0x190], RZ ;  /* 0x0000640005f37a24 */ /* 0x010fc600078e02ff */
[----:B------:R-:W-:-:S05]  /*146a0*/  LEA.HI.X.SX32 R5, R241, R3, 0x2, P0 ;  /* 0x00000003f1057211 */ /* 0x000fca00000f16ff */
[----:B------:R1:W-:Y:S04]  /*146b0*/  STL.64 [R1+0x3f0], R4 ;  /* 0x0003f00401007387 */ /* 0x0003e80000100a00 */
[----:B------:R-:W-:Y:S01]  /*146c0*/  STL.64 [R1+0x6f0], R6 ;  /* 0x0006f00601007387 */ /* 0x000fe20000100a00 */
[----:B-1----:R-:W-:-:S04]  /*146d0*/  LEA R4, P0, R240, R2, 0x2 ;  /* 0x00000002f0047211 */ /* 0x002fc800078010ff */
[----:B------:R-:W-:Y:S01]  /*146e0*/  LEA.HI.X.SX32 R5, R240, R3, 0x2, P0 ;  /* 0x00000003f0057211 */ /* 0x000fe200000f16ff */
[----:B---3--:R-:W-:-:S04]  /*146f0*/  IMAD R244, R244, c[0x0][0x190], RZ ;  /* 0x00006400f4f47a24 */ /* 0x008fc800078e02ff */
[----:B------:R1:W-:Y:S01]  /*14700*/  STL.64 [R1+0xc30], R4 ;  /* 0x000c300401007387 */ /* 0x0003e20000100a00 */
[CC--:B------:R-:W-:Y:S02]  /*14710*/  LEA R238, P3, R239.reuse, R2.reuse, 0x2 ;  /* 0x00000002efee7211 */ /* 0x0c0fe400078610ff */
[CC--:B------:R-:W-:Y:S02]  /*14720*/  LEA R240, P0, R244.reuse, R2.reuse, 0x2 ;  /* 0x00000002f4f07211 */ /* 0x0c0fe400078010ff */
[-C--:B------:R-:W-:Y:S01]  /*14730*/  LEA.HI.X.SX32 R239, R239, R3.reuse, 0x2, P3 ;  /* 0x00000003efef7211 */ /* 0x080fe200018f16ff */
[----:B-1----:R-:W1:Y:S01]  /*14740*/  S2R R5, SR_TID.X ;  /* 0x0000000000057919 */ /* 0x002e620000002100 */
[----:B------:R-:W-:Y:S01]  /*14750*/  IMAD R245, R245, c[0x0][0x190], RZ ;  /* 0x00006400f5f57a24 */ /* 0x000fe200078e02ff */
[----:B------:R-:W-:Y:S01]  /*14760*/  LEA.HI.X.SX32 R241, R244, R3, 0x2, P0 ;  /* 0x00000003f4f17211 */ /* 0x000fe200000f16ff */
[----:B------:R-:W-:Y:S01]  /*14770*/  IMAD R247, R242, c[0x0][0x190], RZ ;  /* 0x00006400f2f77a24 */ /* 0x000fe200078e02ff */
[----:B------:R-:W-:-:S02]  /*14780*/  LEA R242, P3, R243, R2, 0x2 ;  /* 0x00000002f3f27211 */ /* 0x000fc400078610ff */
[-C--:B------:R-:W-:Y:S01]  /*14790*/  LEA R244, P0, R245, R2.reuse, 0x2 ;  /* 0x00000002f5f47211 */ /* 0x080fe200078010ff */
[----:B------:R-:W-:Y:S01]  /*147a0*/  IMAD R9, R252, c[0x0][0x190], RZ ;  /* 0x00006400fc097a24 */ /* 0x000fe200078e02ff */
[-C--:B------:R-:W-:Y:S01]  /*147b0*/  LEA.HI.X.SX32 R243, R243, R3.reuse, 0x2, P3 ;  /* 0x00000003f3f37211 */ /* 0x080fe200018f16ff */
[----:B------:R-:W-:Y:S01]  /*147c0*/  IMAD R252, R0, c[0x0][0x190], RZ ;  /* 0x0000640000fc7a24 */ /* 0x000fe200078e02ff */
[-C--:B------:R-:W-:Y:S02]  /*147d0*/  LEA R246, P3, R247, R2.reuse, 0x2 ;  /* 0x00000002f7f67211 */ /* 0x080fe400078610ff */
[-C--:B------:R-:W-:Y:S02]  /*147e0*/  LEA.HI.X.SX32 R245, R245, R3.reuse, 0x2, P0 ;  /* 0x00000003f5f57211 */ /* 0x080fe400000f16ff */
[----:B------:R-:W-:Y:S02]  /*147f0*/  LEA R10, P0, R9, R2, 0x2 ;  /* 0x00000002090a7211 */ /* 0x000fe400078010ff */
[----:B------:R-:W-:-:S02]  /*14800*/  LEA.HI.X.SX32 R247, R247, R3, 0x2, P3 ;  /* 0x00000003f7f77211 */ /* 0x000fc400018f16ff */
[C---:B------:R-:W-:Y:S02]  /*14810*/  LEA R6, P3, R252.reuse, R2, 0x2 ;  /* 0x00000002fc067211 */ /* 0x040fe400078610ff */
[-C--:B------:R-:W-:Y:S02]  /*14820*/  LEA.HI.X.SX32 R11, R9, R3.reuse, 0x2, P0 ;  /* 0x00000003090b7211 */ /* 0x080fe400000f16ff */
[----:B------:R-:W-:Y:S01]  /*14830*/  LEA.HI.X.SX32 R7, R252, R3, 0x2, P3 ;  /* 0x00000003fc077211 */ /* 0x000fe200018f16ff */
[----:B------:R-:W-:Y:S01]  /*14840*/  IMAD.MOV.U32 R0, RZ, RZ, c[0x0][0x180] ;  /* 0x00006000ff007624 */ /* 0x000fe200078e00ff */
[----:B-1----:R-:W-:Y:S01]  /*14850*/  LOP3.LUT R5, R5, 0x7f, RZ, 0xc0, !PT ;  /* 0x0000007f05057812 */ /* 0x002fe200078ec0ff */
[----:B------:R-:W-:Y:S01]  /*14860*/  IMAD.MOV.U32 R2, RZ, RZ, c[0x0][0x188] ;  /* 0x00006200ff027624 */ /* 0x000fe200078e00ff */
[----:B------:R-:W-:Y:S02]  /*14870*/  STL.64 [R1+0x410], R10 ;  /* 0x0004100a01007387 */ /* 0x000fe40000100a00 */
[----:B------:R-:W-:-:S02]  /*14880*/  IADD3 R8, R0, -0x15, RZ ;  /* 0xffffffeb00087810 */ /* 0x000fc40007ffe0ff */
[----:B------:R1:W-:Y:S01]  /*14890*/  STL.64 [R1+0x6e8], R6 ;  /* 0x0006e80601007387 */ /* 0x0003e20000100a00 */
[----:B------:R-:W-:Y:S01]  /*148a0*/  IMAD.SHL.U32 R3, R2, 0x4, RZ ;  /* 0x0000000402037824 */ /* 0x000fe200078e00ff */
[----:B------:R-:W-:Y:S02]  /*148b0*/  IADD3 R252, R0, -0x1d, RZ ;  /* 0xffffffe300fc7810 */ /* 0x000fe40007ffe0ff */
[----:B------:R-:W-:Y:S01]  /*148c0*/  ISETP.GE.U32.AND P0, PT, R8, 0x7fffff6c, PT ;  /* 0x7fffff6c0800780c */ /* 0x000fe20003f06070 */
[----:B------:R-:W-:Y:S01]  /*148d0*/  IMAD.WIDE R8, R3, 0x4, R250 ;  /* 0x0000000403087825 */ /* 0x000fe200078e02fa */
[----:B-1----:R-:W-:-:S03]  /*148e0*/  SHF.L.U32 R6, R5, 0x2, RZ ;  /* 0x0000000205067819 */ /* 0x002fc600000006ff */
[----:B------:R-:W-:Y:S02]  /*148f0*/  IMAD.WIDE R10, R3, 0x4, R248 ;  /* 0x00000004030a7825 */ /* 0x000fe400078e02f8 */
[----:B------:R1:W-:Y:S04]  /*14900*/  LDGSTS.E [R6], [R248.64], !P4 ;  /* 0x00000000f8067fae */ /* 0x0003e8000e121844 */
[----:B------:R1:W-:Y:S01]  /*14910*/  LDGSTS.E [R6+0x200], [R250.64], !P4 ;  /* 0x00200000fa067fae */ /* 0x0003e2000e121844 */
[----:B------:R-:W-:Y:S02]  /*14920*/  ISETP.GE.U32.AND P4, PT, R252, 0x7fffff64, PT ;  /* 0x7fffff64fc00780c */ /* 0x000fe40003f86070 */
[----:B------:R-:W-:Y:S01]  /*14930*/  IADD3 R252, R0, -0x21, RZ ;  /* 0xffffffdf00fc7810 */ /* 0x000fe20007ffe0ff */
[----:B------:R-:W-:Y:S01]  /*14940*/  IMAD.SHL.U32 R3, R2, 0x8, RZ ;  /* 0x0000000802037824 */ /* 0x000fe200078e00ff */
[----:B------:R2:W-:Y:S04]  /*14950*/  LDGSTS.E [R6+0x1000], [R10.64], !P5 ;  /* 0x010000000a067fae */ /* 0x0005e8000e921844 */
[----:B------:R3:W-:Y:S01]  /*14960*/  LDGSTS.E [R6+0x1200], [R8.64], !P5 ;  /* 0x0120000008067fae */ /* 0x0007e2000e921844 */
[----:B------:R-:W-:Y:S01]  /*14970*/  ISETP.GE.U32.AND P5, PT, R252, 0x7fffff60, PT ;  /* 0x7fffff60fc00780c */ /* 0x000fe20003fa6070 */
[----:B------:R-:W-:-:S02]  /*14980*/  IMAD R252, R2, 0xc, RZ ;  /* 0x0000000c02fc7824 */ /* 0x000fc400078e02ff */
[C---:B------:R-:W-:Y:S01]  /*14990*/  IMAD.WIDE R14, R3.reuse, 0x4, R248 ;  /* 0x00000004030e7825 */ /* 0x040fe200078e02f8 */
[----:B------:R2:W-:Y:S03]  /*149a0*/  STL.64 [R1+0xb08], R10 ;  /* 0x000b080a01007387 */ /* 0x0005e60000100a00 */
[----:B------:R-:W-:Y:S01]  /*149b0*/  IMAD.WIDE R12, R3, 0x4, R250 ;  /* 0x00000004030c7825 */ /* 0x000fe200078e02fa */
[----:B------:R3:W-:Y:S01]  /*149c0*/  STL.64 [R1+0xb00], R8 ;  /* 0x000b000801007387 */ /* 0x0007e20000100a00 */
[----:B------:R-:W-:-:S03]  /*149d0*/  IADD3 R3, R0, -0x25, RZ ;  /* 0xffffffdb00037810 */ /* 0x000fc60007ffe0ff */
[----:B------:R4:W-:Y:S01]  /*149e0*/  LDGSTS.E [R6+0x2000], [R14.64], !P2 ;  /* 0x020000000e067fae */ /* 0x0009e2000d121844 */
[----:B--2---:R-:W-:-:S03]  /*149f0*/  IMAD.WIDE R10, R252, 0x4, R248 ;  /* 0x00000004fc0a7825 */ /* 0x004fc600078e02f8 */
[----:B------:R2:W-:Y:S01]  /*14a00*/  LDGSTS.E [R6+0x2200], [R12.64], !P2 ;  /* 0x022000000c067fae */ /* 0x0005e2000d121844 */
[----:B---3--:R-:W-:Y:S01]  /*14a10*/  IMAD.WIDE R8, R252, 0x4, R250 ;  /* 0x00000004fc087825 */ /* 0x008fe200078e02fa */
[----:B------:R-:W-:Y:S02]  /*14a20*/  IADD3 R252, R0, -0x29, RZ ;  /* 0xffffffd700fc7810 */ /* 0x000fe40007ffe0ff */
[----:B------:R3:W-:Y:S01]  /*14a30*/  LDGSTS.E [R6+0x3000], [R10.64], !P1 ;  /* 0x030000000a067fae */ /* 0x0007e2000c921844 */
[----:B------:R-:W-:Y:S01]  /*14a40*/  ISETP.GE.U32.AND P2, PT, R3, 0x7fffff5c, PT ;  /* 0x7fffff5c0300780c */ /* 0x000fe20003f46070 */
[----:B------:R-:W-:Y:S02]  /*14a50*/  IMAD.SHL.U32 R3, R2, 0x10, RZ ;  /* 0x0000001002037824 */ /* 0x000fe400078e00ff */
[----:B------:R1:W-:Y:S01]  /*14a60*/  LDGSTS.E [R6+0x3200], [R8.64], !P1 ;  /* 0x0320000008067fae */ /* 0x0003e2000c921844 */
[----:B------:R-:W-:Y:S01]  /*14a70*/  ISETP.GE.U32.AND P1, PT, R252, 0x7fffff58, PT ;  /* 0x7fffff58fc00780c */ /* 0x000fe20003f26070 */
[----:B------:R-:W-:Y:S01]  /*14a80*/  IMAD R252, R2, 0x14, RZ ;  /* 0x0000001402fc7824 */ /* 0x000fe200078e02ff */
[----:B------:R-:W-:Y:S01]  /*14a90*/  IADD3 R4, R0, -0x19, RZ ;  /* 0xffffffe700047810 */ /* 0x000fe20007ffe0ff */
[----:B------:R4:W-:Y:S04]  /*14aa0*/  STL.64 [R1+0xac8], R14 ;  /* 0x000ac80e01007387 */ /* 0x0009e80000100a00 */
[----:B------:R2:W-:Y:S01]  /*14ab0*/  STL.64 [R1+0xac0], R12 ;  /* 0x000ac00c01007387 */ /* 0x0005e20000100a00 */
[----:B------:R-:W-:-:S03]  /*14ac0*/  ISETP.GE.U32.AND P3, PT, R4, 0x7fffff68, PT ;  /* 0x7fffff680400780c */ /* 0x000fc60003f66070 */
[----:B------:R3:W-:Y:S01]  /*14ad0*/  STL.64 [R1+0xa88], R10 ;  /* 0x000a880a01007387 */ /* 0x0007e20000100a00 */
[----:B----4-:R-:W-:-:S03]  /*14ae0*/  IMAD.WIDE R14, R3, 0x4, R248 ;  /* 0x00000004030e7825 */ /* 0x010fc600078e02f8 */
[----:B------:R1:W-:Y:S01]  /*14af0*/  STL.64 [R1+0xa80], R8 ;  /* 0x000a800801007387 */ /* 0x0003e20000100a00 */
[----:B--2---:R-:W-:Y:S01]  /*14b00*/  IMAD.WIDE R12, R3, 0x4, R250 ;  /* 0x00000004030c7825 */ /* 0x004fe200078e02fa */
[----:B------:R-:W-:Y:S02]  /*14b10*/  IADD3 R3, R0, -0x2d, RZ ;  /* 0xffffffd300037810 */ /* 0x000fe40007ffe0ff */
[----:B------:R2:W-:Y:S01]  /*14b20*/  LDGSTS.E [R6+0x4000], [R14.64], !P6 ;  /* 0x040000000e067fae */ /* 0x0005e2000f121844 */
[----:B---3--:R-:W-:-:S03]  /*14b30*/  IMAD.WIDE R10, R252, 0x4, R248 ;  /* 0x00000004fc0a7825 */ /* 0x008fc600078e02f8 */
[----:B------:R3:W-:Y:S01]  /*14b40*/  LDGSTS.E [R6+0x4200], [R12.64], !P6 ;  /* 0x042000000c067fae */ /* 0x0007e2000f121844 */
[----:B-1----:R-:W-:Y:S01]  /*14b50*/  IMAD.WIDE R8, R252, 0x4, R250 ;  /* 0x00000004fc087825 */ /* 0x002fe200078e02fa */
[----:B------:R-:W-:Y:S02]  /*14b60*/  IADD3 R252, R0, -0x31, RZ ;  /* 0xffffffcf00fc7810 */ /* 0x000fe40007ffe0ff */
[----:B------:R1:W-:Y:S01]  /*14b70*/  LDGSTS.E [R6+0x5000], [R10.64], !P0 ;  /* 0x050000000a067fae */ /* 0x0003e2000c121844 */
[----:B------:R-:W-:Y:S01]  /*14b80*/  ISETP.GE.U32.AND P6, PT, R3, 0x7fffff54, PT ;  /* 0x7fffff540300780c */ /* 0x000fe20003fc6070 */
[----:B------:R-:W-:Y:S02]  /*14b90*/  IMAD R3, R2, 0x18, RZ ;  /* 0x0000001802037824 */ /* 0x000fe400078e02ff */
[----:B------:R4:W-:Y:S01]  /*14ba0*/  LDGSTS.E [R6+0x5200], [R8.64], !P0 ;  /* 0x0520000008067fae */ /* 0x0009e2000c121844 */
[----:B------:R-:W-:Y:S01]  /*14bb0*/  ISETP.GE.U32.AND P0, PT, R252, 0x7fffff50, PT ;  /* 0x7fffff50fc00780c */ /* 0x000fe20003f06070 */
[----:B------:R-:W-:-:S02]  /*14bc0*/  IMAD R252, R2, 0x1c, RZ ;  /* 0x0000001c02fc7824 */ /* 0x000fc400078e02ff */
[----:B------:R2:W-:Y:S04]  /*14bd0*/  STL.64 [R1+0xa30], R14 ;  /* 0x000a300e01007387 */ /* 0x0005e80000100a00 */
[----:B------:R3:W-:Y:S04]  /*14be0*/  STL.64 [R1+0xa28], R12 ;  /* 0x000a280c01007387 */ /* 0x0007e80000100a00 */
[----:B------:R1:W-:Y:S01]  /*14bf0*/  STL.64 [R1+0x9f0], R10 ;  /* 0x0009f00a01007387 */ /* 0x0003e20000100a00 */
[----:B--2---:R-:W-:-:S03]  /*14c00*/  IMAD.WIDE R14, R3, 0x4, R248 ;  /* 0x00000004030e7825 */ /* 0x004fc600078e02f8 */
[----:B------:R4:W-:Y:S01]  /*14c10*/  STL.64 [R1+0x9e8], R8 ;  /* 0x0009e80801007387 */ /* 0x0009e20000100a00 */
[----:B---3--:R-:W-:Y:S01]  /*14c20*/  IMAD.WIDE R12, R3, 0x4, R250 ;  /* 0x00000004030c7825 */ /* 0x008fe200078e02fa */
[----:B------:R-:W-:Y:S02]  /*14c30*/  IADD3 R3, R0, -0x35, RZ ;  /* 0xffffffcb00037810 */ /* 0x000fe40007ffe0ff */
[----:B------:R2:W-:Y:S01]  /*14c40*/  LDGSTS.E [R6+0x6000], [R14.64], !P3 ;  /* 0x060000000e067fae */ /* 0x0005e2000d921844 */
[----:B-1----:R-:W-:-:S03]  /*14c50*/  IMAD.WIDE R10, R252, 0x4, R248 ;  /* 0x00000004fc0a7825 */ /* 0x002fc600078e02f8 */
[----:B------:R1:W-:Y:S01]  /*14c60*/  LDGSTS.E [R6+0x6200], [R12.64], !P3 ;  /* 0x062000000c067fae */ /* 0x0003e2000d921844 */
[----:B----4-:R-:W-:Y:S01]  /*14c70*/  IMAD.WIDE R8, R252, 0x4, R250 ;  /* 0x00000004fc087825 */ /* 0x010fe200078e02fa */
[----:B------:R-:W-:Y:S02]  /*14c80*/  IADD3 R252, R0, -0x39, RZ ;  /* 0xffffffc700fc7810 */ /* 0x000fe40007ffe0ff */
[----:B------:R3:W-:Y:S01]  /*14c90*/  LDGSTS.E [R6+0x7000], [R10.64], !P4 ;  /* 0x070000000a067fae */ /* 0x0007e2000e121844 */
[----:B------:R-:W-:Y:S02]  /*14ca0*/  ISETP.GE.U32.AND P3, PT, R3, 0x7fffff4c, PT ;  /* 0x7fffff4c0300780c */ /* 0x000fe40003f66070 */
[----:B------:R-:W-:Y:S01]  /*14cb0*/  SHF.L.U32 R3, R2, 0x5, RZ ;  /* 0x0000000502037819 */ /* 0x000fe200000006ff */
        /* <DEDUP_REMOVED lines=8> */
[----:B-1----:R-:W-:Y:S01]  /*14d40*/  IMAD.WIDE R12, R3, 0x4, R250 ;  /* 0x00000004030c7825 */ /* 0x002fe200078e02fa */
[----:B------:R-:W-:Y:S02]  /*14d50*/  IADD3 R3, R0, -0x3d, RZ ;  /* 0xffffffc300037810 */ /* 0x000fe40007ffe0ff */
[----:B------:R1:W-:Y:S01]  /*14d60*/  LDGSTS.E [R6+0x8000], [R14.64], !P5 ;  /* 0x080000000e067fae */ /* 0x0003e2000e921844 */
[----:B---3--:R-:W-:-:S03]  /*14d70*/  IMAD.WIDE R10, R252, 0x4, R248 ;  /* 0x00000004fc0a7825 */ /* 0x008fc600078e02f8 */
[----:B------:R2:W-:Y:S01]  /*14d80*/  LDGSTS.E [R6+0x8200], [R12.64], !P5 ;  /* 0x082000000c067fae */ /* 0x0005e2000e921844 */
[----:B----4-:R-:W-:Y:S01]  /*14d90*/  IMAD.WIDE R8, R252, 0x4, R250 ;  /* 0x00000004fc087825 */ /* 0x010fe200078e02fa */
        /* <DEDUP_REMOVED lines=10> */
[----:B-1----:R-:W-:-:S03]  /*14e40*/  IMAD.WIDE R14, R3, 0x4, R248 ;  /* 0x00000004030e7825 */ /* 0x002fc600078e02f8 */
[----:B------:R4:W-:Y:S01]  /*14e50*/  STL.64 [R1+0x8e8], R8 ;  /* 0x0008e80801007387 */ /* 0x0009e20000100a00 */
[----:B--2---:R-:W-:Y:S01]  /*14e60*/  IMAD.WIDE R12, R3, 0x4, R250 ;  /* 0x00000004030c7825 */ /* 0x004fe200078e02fa */
        /* <DEDUP_REMOVED lines=44> */
[----:B------:R-:W-:Y:S02]  /*15130*/  IMAD.SHL.U32 R3, R2, 0x40, RZ ;  /* 0x0000004002037824 */ /* 0x000fe400078e00ff */
        /* <DEDUP_REMOVED lines=130> */
[----:B------:R2:W-:Y:S01]  /*15960*/  STL.64 [R1+0x2b8], R12 ;  /* 0x0002b80c01007387 */ /* 0x0005e20000100a00 */
[----:B------:R-:W-:-:S03]  /*15970*/  IADD3 R4, R0, -0x16, RZ ;  /* 0xffffffea00047810 */ /* 0x000fc60007ffe0ff */
        /* <DEDUP_REMOVED lines=8> */
[----:B----4-:R-:W-:-:S03]  /*15a00*/  IMAD.WIDE R8, R252, 0x4, R250 ;  /* 0x00000004fc087825 */ /* 0x010fc600078e02fa */
[----:B------:R3:W-:Y:S01]  /*15a10*/  LDGSTS.E [R6+0x1f000], [R10.64], !P1 ;  /* 0x1f0000000a067fae */ /* 0x0007e2000c921844 */
[----:B------:R-:W-:Y:S02]  /*15a20*/  ISETP.GE.U32.AND P2, PT, R4, 0x7fffff6b, PT ;  /* 0x7fffff6b0400780c */ /* 0x000fe40003f46070 */
[----:B------:R-:W-:Y:S01]  /*15a30*/  LOP3.LUT R4, R6, 0x20, RZ, 0x3c, !PT ;  /* 0x0000002006047812 */ /* 0x000fe200078e3cff */
[----:B------:R1:W-:Y:S04]  /*15a40*/  STL.64 [R1+0x240], R14 ;  /* 0x0002400e01007387 */ /* 0x0003e80000100a00 */
[----:B------:R4:W-:Y:S01]  /*15a50*/  LDGSTS.E [R6+0x1f200], [R8.64], !P1 ;  /* 0x1f20000008067fae */ /* 0x0009e2000c921844 */
[----:B------:R-:W-:Y:S01]  /*15a60*/  ISETP.GE.U32.AND P1, PT, R3, 0x7fffff67, PT ;  /* 0x7fffff670300780c */ /* 0x000fe20003f26070 */
[----:B------:R-:W-:-:S02]  /*15a70*/  IMAD R3, R2, 0x5, RZ ;  /* 0x0000000502037824 */ /* 0x000fc400078e02ff */
[----:B------:R2:W-:Y:S01]  /*15a80*/  STL.64 [R1+0x238], R12 ;  /* 0x0002380c01007387 */ /* 0x0005e20000100a00 */
[----:B------:R-:W-:Y:S01]  /*15a90*/  IADD3 R252, R0, -0x1e, RZ ;  /* 0xffffffe200fc7810 */ /* 0x000fe20007ffe0ff */
[C---:B-1----:R-:W-:Y:S02]  /*15aa0*/  IMAD.WIDE R14, R2.reuse, 0x4, R248 ;  /* 0x00000004020e7825 */ /* 0x042fe400078e02f8 */
[----:B------:R3:W-:Y:S02]  /*15ab0*/  STL.64 [R1+0x200], R10 ;  /* 0x0002000a01007387 */ /* 0x0007e40000100a00 */
[----:B--2---:R-:W-:Y:S02]  /*15ac0*/  IMAD.WIDE R12, R2, 0x4, R250 ;  /* 0x00000004020c7825 */ /* 0x004fe400078e02fa */
[----:B------:R4:W-:Y:S02]  /*15ad0*/  STL.64 [R1+0x1f8], R8 ;  /* 0x0001f80801007387 */ /* 0x0009e40000100a00 */
[----:B---3--:R-:W-:-:S02]  /*15ae0*/  IMAD.WIDE R10, R3, 0x4, R248 ;  /* 0x00000004030a7825 */ /* 0x008fc400078e02f8 */
[----:B------:R1:W-:Y:S04]  /*15af0*/  LDGSTS.E [R4+0x400], [R14.64], !P6 ;  /* 0x004000000e047fae */ /* 0x0003e8000f121844 */
[----:B------:R2:W-:Y:S01]  /*15b00*/  LDGSTS.E [R4+0x600], [R12.64], !P6 ;  /* 0x006000000c047fae */ /* 0x0005e2000f121844 */
[----:B------:R-:W-:Y:S01]  /*15b10*/  ISETP.GE.U32.AND P6, PT, R252, 0x7fffff63, PT ;  /* 0x7fffff63fc00780c */ /* 0x000fe20003fc6070 */
[----:B----4-:R-:W-:Y:S01]  /*15b20*/  IMAD.WIDE R8, R3, 0x4, R250 ;  /* 0x0000000403087825 */ /* 0x010fe200078e02fa */
[----:B------:R-:W-:Y:S01]  /*15b30*/  IADD3 R252, R0, -0x22, RZ ;  /* 0xffffffde00fc7810 */ /* 0x000fe20007ffe0ff */
[----:B------:R3:W-:Y:S02]  /*15b40*/  LDGSTS.E [R4+0x1400], [R10.64], !P0 ;  /* 0x014000000a047fae */ /* 0x0007e4000c121844 */
[----:B------:R-:W-:-:S02]  /*15b50*/  IMAD R3, R2, 0x9, RZ ;  /* 0x0000000902037824 */ /* 0x000fc400078e02ff */
[----:B------:R4:W-:Y:S01]  /*15b60*/  LDGSTS.E [R4+0x1600], [R8.64], !P0 ;  /* 0x0160000008047fae */ /* 0x0009e2000c121844 */
[----:B------:R-:W-:Y:S01]  /*15b70*/  ISETP.GE.U32.AND P0, PT, R252, 0x7fffff5f, PT ;  /* 0x7fffff5ffc00780c */ /* 0x000fe20003f06070 */
[----:B------:R-:W-:Y:S02]  /*15b80*/  IMAD R252, R2, 0xd, RZ ;  /* 0x0000000d02fc7824 */ /* 0x000fe400078e02ff */
        /* <DEDUP_REMOVED lines=271> */
[----:B------:R3:W-:Y:S01]  /*16c80*/  STL.64 [R1+0x228], R12 ;  /* 0x0002280c01007387 */ /* 0x0007e20000100a00 */
[----:B-1----:R-:W-:-:S03]  /*16c90*/  LOP3.LUT R4, R6, 0x40, RZ, 0x3c, !PT ;  /* 0x0000004006047812 */ /* 0x002fc600078e3cff */
        /* <DEDUP_REMOVED lines=8> */
[----:B--2---:R-:W-:Y:S01]  /*16d20*/  IMAD.WIDE R8, R252, 0x4, R250 ;  /* 0x00000004fc087825 */ /* 0x004fe200078e02fa */
        /* <DEDUP_REMOVED lines=10> */
[----:B---3--:R-:W-:-:S03]  /*16dd0*/  IMAD.WIDE R14, R3, 0x4, R248 ;  /* 0x00000004030e7825 */ /* 0x008fc600078e02f8 */
[----:B------:R4:W-:Y:S01]  /*16de0*/  STL.64 [R1+0xae0], R8 ;  /* 0x000ae00801007387 */ /* 0x0009e20000100a00 */
[----:B-1----:R-:W-:Y:S01]  /*16df0*/  IMAD.WIDE R12, R3, 0x4, R250 ;  /* 0x00000004030c7825 */ /* 0x002fe200078e02fa */
[----:B------:R-:W-:Y:S02]  /*16e00*/  IADD3 R3, R0, -0x27, RZ ;  /* 0xffffffd900037810 */ /* 0x000fe40007ffe0ff */
[----:B------:R1:W-:Y:S01]  /*16e10*/  LDGSTS.E [R4+0x2800], [R14.64], !P1 ;  /* 0x028000000e047fae */ /* 0x0003e2000c921844 */
[----:B--2---:R-:W-:-:S03]  /*16e20*/  IMAD.WIDE R10, R252, 0x4, R248 ;  /* 0x00000004fc0a7825 */ /* 0x004fc600078e02f8 */
        /* <DEDUP_REMOVED lines=481> */
[----:B------:R-:W-:-:S03]  /*18c40*/  IMAD R7, R2, 0x6b, RZ ;  /* 0x0000006b02077824 */ /* 0x000fc600078e02ff */
[----:B------:R4:W-:Y:S01]  /*18c50*/  STL.64 [R1+0x428], R8 ;  /* 0x0004280801007387 */ /* 0x0009e20000100a00 */
[----:B-1----:R-:W-:-:S04]  /*18c60*/  IMAD.WIDE R14, R252, 0x4, R248 ;  /* 0x00000004fc0e7825 */ /* 0x002fc800078e02f8 */
[----:B--2---:R-:W-:-:S04]  /*18c70*/  IMAD.WIDE R12, R252, 0x4, R250 ;  /* 0x00000004fc0c7825 */ /* 0x004fc800078e02fa */
[----:B---3--:R-:W-:-:S04]  /*18c80*/  IMAD.WIDE R10, R3, 0x4, R248 ;  /* 0x00000004030a7825 */ /* 0x008fc800078e02f8 */
[----:B----4-:R-:W-:Y:S01]  /*18c90*/  IMAD.WIDE R8, R3, 0x4, R250 ;  /* 0x0000000403087825 */ /* 0x010fe200078e02fa */
[----:B------:R-:W-:Y:S01]  /*18ca0*/  IADD3 R3, R0, -0x80, RZ ;  /* 0xffffff8000037810 */ /* 0x000fe20007ffe0ff */
[----:B------:R1:W-:Y:S04]  /*18cb0*/  LDGSTS.E [R4+0x18c00], [R10.64], !P5 ;  /* 0x18c000000a047fae */ /* 0x0003e8000e921844 */
[----:B------:R1:W-:Y:S04]  /*18cc0*/  STL.64 [R1+0x3d0], R10 ;  /* 0x0003d00a01007387 */ /* 0x0003e80000100a00 */
[----:B------:R2:W-:Y:S01]  /*18cd0*/  LDGSTS.E [R4+0x18e00], [R8.64], !P5 ;  /* 0x18e0000008047fae */ /* 0x0005e2000e921844 */
[----:B------:R-:W-:-:S03]  /*18ce0*/  ISETP.GE.U32.AND P5, PT, R3, 0x7fffff01, PT ;  /* 0x7fffff010300780c */ /* 0x000fc60003fa6070 */
[----:B------:R2:W-:Y:S01]  /*18cf0*/  STL.64 [R1+0x3c8], R8 ;  /* 0x0003c80801007387 */ /* 0x0005e20000100a00 */
[----:B------:R-:W-:Y:S01]  /*18d00*/  IADD3 R252, R0, -0x81, RZ ;  /* 0xffffff7f00fc7810 */ /* 0x000fe20007ffe0ff */
[----:B-1----:R-:W-:Y:S02]  /*18d10*/  IMAD.WIDE R10, R7, 0x4, R248 ;  /* 0x00000004070a7825 */ /* 0x002fe400078e02f8 */
[----:B------:R1:W-:Y:S04]  /*18d20*/  LDGSTS.E [R4+0x19c00], [R14.64], !P2 ;  /* 0x19c000000e047fae */ /* 0x0003e8000d121844 */
[----:B------:R3:W-:Y:S01]  /*18d30*/  LDGSTS.E [R4+0x19e00], [R12.64], !P2 ;  /* 0x19e000000c047fae */ /* 0x0007e2000d121844 */
[----:B------:R-:W-:Y:S01]  /*18d40*/  ISETP.GE.AND P2, PT, R5, R3, PT ;  /* 0x000000030500720c */ /* 0x000fe20003f46270 */
[----:B--2---:R-:W-:-:S02]  /*18d50*/  IMAD.WIDE R8, R7, 0x4, R250 ;  /* 0x0000000407087825 */ /* 0x004fc400078e02fa */
[----:B------:R2:W-:Y:S02]  /*18d60*/  LDGSTS.E [R4+0x1ac00], [R10.64], !P1 ;  /* 0x1ac000000a047fae */ /* 0x0005e4000c921844 */
[----:B------:R-:W-:Y:S02]  /*18d70*/  IMAD R3, R2, 0x6f, RZ ;  /* 0x0000006f02037824 */ /* 0x000fe400078e02ff */
[----:B------:R1:W-:Y:S04]  /*18d80*/  STL.64 [R1+0x370], R14 ;  /* 0x0003700e01007387 */ /* 0x0003e80000100a00 */
[----:B------:R4:W-:Y:S01]  /*18d90*/  LDGSTS.E [R4+0x1ae00], [R8.64], !P1 ;  /* 0x1ae0000008047fae */ /* 0x0009e2000c921844 */
[----:B------:R-:W-:Y:S01]  /*18da0*/  ISETP.GE.U32.AND P1, PT, R252, 0x7fffff00, PT ;  /* 0x7fffff00fc00780c */ /* 0x000fe20003f26070 */
[----:B------:R-:W-:-:S02]  /*18db0*/  IMAD R252, R2, 0x73, RZ ;  /* 0x0000007302fc7824 */ /* 0x000fc400078e02ff */
[----:B------:R3:W-:Y:S01]  /*18dc0*/  STL.64 [R1+0x368], R12 ;  /* 0x0003680c01007387 */ /* 0x0007e20000100a00 */
[----:B-1----:R-:W-:-:S03]  /*18dd0*/  IMAD.WIDE R14, R3, 0x4, R248 ;  /* 0x00000004030e7825 */ /* 0x002fc600078e02f8 */
[----:B------:R2:W-:Y:S01]  /*18de0*/  STL.64 [R1+0x310], R10 ;  /* 0x0003100a01007387 */ /* 0x0005e20000100a00 */
[----:B---3--:R-:W-:Y:S01]  /*18df0*/  IMAD.WIDE R12, R3, 0x4, R250 ;  /* 0x00000004030c7825 */ /* 0x008fe200078e02fa */
[----:B------:R-:W-:Y:S02]  /*18e00*/  IADD3 R3, R0, -0x85, RZ ;  /* 0xffffff7b00037810 */ /* 0x000fe40007ffe0ff */
[----:B------:R4:W-:Y:S01]  /*18e10*/  STL.64 [R1+0x308], R8 ;  /* 0x0003080801007387 */ /* 0x0009e20000100a00 */
[----:B--2---:R-:W-:-:S03]  /*18e20*/  IMAD.WIDE R10, R252, 0x4, R248 ;  /* 0x00000004fc0a7825 */ /* 0x004fc600078e02f8 */
[----:B------:R1:W-:Y:S04]  /*18e30*/  LDGSTS.E [R4+0x1bc00], [R14.64], !P6 ;  /* 0x1bc000000e047fae */ /* 0x0003e8000f121844 */
[----:B------:R1:W-:Y:S01]  /*18e40*/  LDGSTS.E [R4+0x1be00], [R12.64], !P6 ;  /* 0x1be000000c047fae */ /* 0x0003e2000f121844 */
[----:B------:R-:W-:Y:S01]  /*18e50*/  ISETP.GE.U32.AND P6, PT, R3, 0x7ffffefc, PT ;  /* 0x7ffffefc0300780c */ /* 0x000fe20003fc6070 */
[----:B----4-:R-:W-:Y:S01]  /*18e60*/  IMAD.WIDE R8, R252, 0x4, R250 ;  /* 0x00000004fc087825 */ /* 0x010fe200078e02fa */
[----:B------:R-:W-:Y:S01]  /*18e70*/  IADD3 R3, R0, -0x89, RZ ;  /* 0xffffff7700037810 */ /* 0x000fe20007ffe0ff */
[----:B------:R1:W-:Y:S04]  /*18e80*/  LDGSTS.E [R4+0x1cc00], [R10.64], !P0 ;  /* 0x1cc000000a047fae */ /* 0x0003e8000c121844 */
[----:B------:R1:W-:Y:S01]  /*18e90*/  LDGSTS.E [R4+0x1ce00], [R8.64], !P0 ;  /* 0x1ce0000008047fae */ /* 0x0003e2000c121844 */
[----:B------:R-:W-:Y:S01]  /*18ea0*/  ISETP.GE.U32.AND P0, PT, R3, 0x7ffffef8, PT ;  /* 0x7ffffef80300780c */ /* 0x000fe20003f06070 */
[----:B------:R-:W-:-:S02]  /*18eb0*/  IMAD R3, R2, 0x77, RZ ;  /* 0x0000007702037824 */ /* 0x000fc400078e02ff */
[----:B------:R2:W-:Y:S01]  /*18ec0*/  STL.64 [R1+0x2d0], R14 ;  /* 0x0002d00e01007387 */ /* 0x0005e20000100a00 */
[----:B------:R-:W-:-:S03]  /*18ed0*/  IMAD R252, R2, 0x7b, RZ ;  /* 0x0000007b02fc7824 */ /* 0x000fc600078e02ff */
[----:B------:R3:W-:Y:S01]  /*18ee0*/  STL.64 [R1+0x2c8], R12 ;  /* 0x0002c80c01007387 */ /* 0x0007e20000100a00 */
[----:B-1----:R-:W-:Y:S01]  /*18ef0*/  IMAD R4, R2, 0x7f, RZ ;  /* 0x0000007f02047824 */ /* 0x002fe200078e02ff */
[----:B------:R-:W-:Y:S02]  /*18f00*/  LOP3.LUT R2, R6, 0x60, RZ, 0x3c, !PT ;  /* 0x0000006006027812 */ /* 0x000fe400078e3cff */
[----:B--2---:R1:W5:Y:S04]  /*18f10*/  LDL.LU.64 R14, [R1+0x1f78] ;  /* 0x001f7800010e7983 */ /* 0x0043680000300a00 */
[----:B------:R2:W-:Y:S01]  /*18f20*/  STL.64 [R1+0x290], R10 ;  /* 0x0002900a01007387 */ /* 0x0005e20000100a00 */
[----:B---3--:R-:W-:-:S03]  /*18f30*/  IMAD.WIDE R12, R3, 0x4, R248 ;  /* 0x00000004030c7825 */ /* 0x008fc600078e02f8 */
[----:B------:R3:W-:Y:S01]  /*18f40*/  STL.64 [R1+0x288], R8 ;  /* 0x0002880801007387 */ /* 0x0007e20000100a00 */
[----:B------:R-:W-:-:S03]  /*18f50*/  IMAD.WIDE R6, R252, 0x4, R250 ;  /* 0x00000004fc067825 */ /* 0x000fc600078e02fa */
[----:B------:R4:W-:Y:S01]  /*18f60*/  STL.64 [R1+0x250], R12 ;  /* 0x0002500c01007387 */ /* 0x0009e20000100a00 */
[----:B--2---:R-:W-:-:S03]  /*18f70*/  IMAD.WIDE R10, R3, 0x4, R250 ;  /* 0x00000004030a7825 */ /* 0x004fc600078e02fa */
[----:B------:R4:W-:Y:S01]  /*18f80*/  LDGSTS.E [R2+0x1dc00], [R12.64], !P3 ;  /* 0x1dc000000c027fae */ /* 0x0009e2000d921844 */
[----:B---3--:R-:W-:-:S03]  /*18f90*/  IMAD.WIDE R8, R252, 0x4, R248 ;  /* 0x00000004fc087825 */ /* 0x008fc600078e02f8 */
[----:B------:R2:W-:Y:S04]  /*18fa0*/  STL.64 [R1+0x248], R10 ;  /* 0x0002480a01007387 */ /* 0x0005e80000100a00 */
[----:B------:R2:W-:Y:S04]  /*18fb0*/  LDGSTS.E [R2+0x1de00], [R10.64], !P3 ;  /* 0x1de000000a027fae */ /* 0x0005e8000d921844 */
[----:B----4-:R1:W5:Y:S04]  /*18fc0*/  LDL.LU.64 R12, [R1+0x1f70] ;  /* 0x001f7000010c7983 */ /* 0x0103680000300a00 */
[----:B------:R3:W-:Y:S04]  /*18fd0*/  LDGSTS.E [R2+0x1ec00], [R8.64], !P4 ;  /* 0x1ec0000008027fae */ /* 0x0007e8000e121844 */
[----:B--2---:R1:W5:Y:S04]  /*18fe0*/  LDL.LU.64 R10, [R1+0x1f68] ;  /* 0x001f6800010a7983 */ /* 0x0043680000300a00 */
[----:B------:R3:W-:Y:S04]  /*18ff0*/  STL.64 [R1+0x210], R8 ;  /* 0x0002100801007387 */ /* 0x0007e80000100a00 */
[----:B------:R2:W-:Y:S04]  /*19000*/  STL.64 [R1+0x208], R6 ;  /* 0x0002080601007387 */ /* 0x0005e80000100a00 */
[----:B------:R2:W-:Y:S01]  /*19010*/  LDGSTS.E [R2+0x1ee00], [R6.64], !P4 ;  /* 0x1ee0000006027fae */ /* 0x0005e2000e121844 */
[----:B------:R-:W-:-:S03]  /*19020*/  ISETP.GE.AND P4, PT, R5, c[0x0][0x180], PT ;  /* 0x0000600005007a0c */ /* 0x000fc60003f86270 */
[----:B---3--:R1:W5:Y:S01]  /*19030*/  LDL.LU.64 R8, [R1+0x1f60] ;  /* 0x001f600001087983 */ /* 0x0083620000300a00 */
[----:B--2---:R-:W-:-:S04]  /*19040*/  IMAD.WIDE R6, R4, 0x4, R248 ;  /* 0x0000000404067825 */ /* 0x004fc800078e02f8 */
[----:B------:R-:W-:Y:S01]  /*19050*/  IMAD.WIDE R4, R4, 0x4, R250 ;  /* 0x0000000404047825 */ /* 0x000fe200078e02fa */
[----:B------:R2:W-:Y:S04]  /*19060*/  STL.64 [R1+0xb58], R6 ;  /* 0x000b580601007387 */ /* 0x0005e80000100a00 */
[----:B------:R3:W-:Y:S04]  /*19070*/  STL.64 [R1+0xb48], R4 ;  /* 0x000b480401007387 */ /* 0x0007e80000100a00 */
[----:B------:R2:W-:Y:S04]  /*19080*/  LDGSTS.E [R2+0x1fc00], [R6.64], !P5 ;  /* 0x1fc0000006027fae */ /* 0x0005e8000e921844 */
[----:B------:R3:W-:Y:S04]  /*19090*/  LDGSTS.E [R2+0x1fe00], [R4.64], !P5 ;  /* 0x1fe0000004027fae */ /* 0x0007e8000e921844 */
[----:B--2---:R1:W5:Y:S04]  /*190a0*/  LDL.LU.64 R6, [R1+0x1f58] ;  /* 0x001f580001067983 */ /* 0x0043680000300a00 */
[----:B---3--:R1:W5:Y:S01]  /*190b0*/  LDL.LU.64 R4, [R1+0x1f50] ;  /* 0x001f500001047983 */ /* 0x0083620000300a00 */
[----:B------:R-:W-:-:S05]  /*190c0*/  IMAD.MOV.U32 R3, RZ, RZ, 0x7f ;  /* 0x0000007fff037424 */ /* 0x000fca00078e00ff */
[----:B------:R-:W-:Y:S02]  /*190d0*/  IADD3 R3, R3, c[0x0][0x180], RZ ;  /* 0x0000600003037a10 */ /* 0x000fe40007ffe0ff */
[----:B------:R-:W-:Y:S02]  /*190e0*/  IADD3 R252, R0, -0x8d, RZ ;  /* 0xffffff7300fc7810 */ /* 0x000fe40007ffe0ff */
[----:B------:R-:W-:-:S04]  /*190f0*/  ISETP.GT.AND P3, PT, R3, 0x7f, PT ;  /* 0x0000007f0300780c */ /* 0x000fc80003f64270 */
[----:B------:R-:W-:Y:S02]  /*19100*/  SEL R3, RZ, 0x4, !P3 ;  /* 0x00000004ff037807 */ /* 0x000fe40005800000 */
[----:B------:R-:W-:Y:S02]  /*19110*/  ISETP.GE.U32.AND P3, PT, R252, 0x7ffffef4, PT ;  /* 0x7ffffef4fc00780c */ /* 0x000fe40003f66070 */
[----:B------:R-:W-:Y:S02]  /*19120*/  IADD3 R252, R0, -0x91, RZ ;  /* 0xffffff6f00fc7810 */ /* 0x000fe40007ffe0ff */
[----:B------:R-:W-:Y:S02]  /*19130*/  MOV R2, c[0x0][0x188] ;  /* 0x0000620000027a02 */ /* 0x000fe40000000f00 */
[----:B------:R-:W-:Y:S02]  /*19140*/  SEL R3, R3, RZ, !P4 ;  /* 0x000000ff03037207 */ /* 0x000fe40006000000 */
[----:B------:R-:W-:Y:S01]  /*19150*/  ISETP.GE.U32.AND P4, PT, R252, 0x7ffffef0, PT ;  /* 0x7ffffef0fc00780c */ /* 0x000fe20003f86070 */
[----:B------:R-:W-:Y:S01]  /*19160*/  IMAD.SHL.U32 R2, R2, 0x80, RZ ;  /* 0x0000008002027824 */ /* 0x000fe200078e00ff */
[----:B------:R-:W-:-:S02]  /*19170*/  ISETP.NE.U32.AND P5, PT, R3, RZ, PT ;  /* 0x000000ff0300720c */ /* 0x000fc40003fa5070 */
[----:B------:R-:W-:Y:S02]  /*19180*/  IADD3 R252, R0, -0x95, RZ ;  /* 0xffffff6b00fc7810 */ /* 0x000fe40007ffe0ff */
[----:B-1----:R1:W-:Y:S04]  /*19190*/  STL.64 [R1+0x2090], R196 ;  /* 0x002090c401007387 */ /* 0x0023e80000100a00 */
[----:B------:R-:W2:Y:S04]  /*191a0*/  S2R R3, SR_TID.X ;  /* 0x0000000000037919 */ /* 0x000ea80000002100 */
[----:B------:R-:W0:Y:S04]  /*191b0*/  LDGDEPBAR ;  /* 0x00000000000079af */ /* 0x000e280000000000 */
[----:B-1----:R-:W3:Y:S04]  /*191c0*/  LDL.64 R196, [R1+0x168] ;  /* 0x0001680001c47983 */ /* 0x002ee80000100a00 */
[----:B------:R1:W-:Y:S04]  /*191d0*/  STL.64 [R1+0x2088], R206 ;  /* 0x002088ce01007387 */ /* 0x0003e80000100a00 */
[----:B-1----:R-:W4:Y:S04]  /*191e0*/  LDL.64 R206, [R1+0x138] ;  /* 0x0001380001ce7983 */ /* 0x002f280000100a00 */
        /* <DEDUP_REMOVED lines=8> */
[----:B-----5:R1:W-:Y:S04]  /*19270*/  STL.64 [R1+0x2060], R6 ;  /* 0x0020600601007387 */ /* 0x0203e80000100a00 */
[----:B-1----:R-:W4:Y:S04]  /*19280*/  LDL.64 R6, [R1+0x48] ;  /* 0x0000480001067983 */ /* 0x002f280000100a00 */
[----:B------:R2:W-:Y:S04]  /*19290*/  STL.64 [R1+0x1fd8], R248 ;  /* 0x001fd8f801007387 */ /* 0x0005e80000100a00 */
[----:B------:R1:W-:Y:S01]  /*192a0*/  STL.64 [R1+0x1fd0], R250 ;  /* 0x001fd0fa01007387 */ /* 0x0003e20000100a00 */
[----:B--2---:R-:W-:-:S03]  /*192b0*/  LOP3.LUT R249, R3, 0x7f, RZ, 0xc0, !PT ;  /* 0x0000007f03f97812 */ /* 0x004fc600078ec0ff */
[----:B-1----:R-:W2:Y:S01]  /*192c0*/  LDL.64 R250, [R1+0x18] ;  /* 0x0000180001fa7983 */ /* 0x002ea20000100a00 */
[----:B------:R-:W-:Y:S01]  /*192d0*/  SEL R3, RZ, 0x4, P2 ;  /* 0x00000004ff037807 */ /* 0x000fe20001000000 */
[----:B------:R-:W-:-:S04]  /*192e0*/  IMAD.MOV.U32 R0, RZ, RZ, 0x7f ;  /* 0x0000007fff007424 */ /* 0x000fc800078e00ff */
[----:B------:R1:W-:Y:S01]  /*192f0*/  STL.64 [R1+0x1fe0], R2 ;  /* 0x001fe00201007387 */ /* 0x0003e20000100a00 */
[----:B------:R-:W-:-:S04]  /*19300*/  IADD3 R0, R0, c[0x0][0x180], RZ ;  /* 0x0000600000007a10 */ /* 0x000fc80007ffe0ff */
[----:B------:R-:W-:Y:S01]  /*19310*/  ISETP.GT.AND P2, PT, R0, 0xff, PT ;  /* 0x000000ff0000780c */ /* 0x000fe20003f44270 */
[----:B-1----:R-:W-:-:S05]  /*19320*/  IMAD.SHL.U32 R3, R249, 0x4, RZ ;  /* 0x00000004f9037824 */ /* 0x002fca00078e00ff */
[C---:B------:R-:W-:Y:S02]  /*19330*/  LOP3.LUT R248, R3.reuse, 0x50, RZ, 0x3c, !PT ;  /* 0x0000005003f87812 */ /* 0x040fe400078e3cff */
[C---:B------:R-:W-:Y:S02]  /*19340*/  LOP3.LUT R248, R3.reuse, 0x70, RZ, 0x3c, !PT ;  /* 0x0000007003f87812 */ /* 0x040fe400078e3cff */
[C---:B------:R-:W-:Y:S02]  /*19350*/  LOP3.LUT R0, R3.reuse, 0x10, RZ, 0x3c, !PT ;  /* 0x0000001003007812 */ /* 0x040fe400078e3cff */
[----:B------:R-:W-:Y:S01]  /*19360*/  LOP3.LUT R2, R3, 0x30, RZ, 0x3c, !PT ;  /* 0x0000003003027812 */ /* 0x000fe200078e3cff */
[----:B---3--:R1:W-:Y:S04]  /*19370*/  LDGSTS.E [R3+0x60000], [R196.64], P5 ;  /* 0x60000000c4037fae */ /* 0x0083e8000a921844 */
[----:B-1----:R-:W3:Y:S04]  /*19380*/  LDL.LU.64 R196, [R1+0x2090] ;  /* 0x0020900001c47983 */ /* 0x002ee80000300a00 */
[----:B----4-:R1:W-:Y:S04]  /*19390*/  LDGSTS.E [R3+0x61000], [R206.64], P5 ;  /* 0x61000000ce037fae */ /* 0x0103e8000a921844 */
[----:B-1----:R-:W4:Y:S04]  /*193a0*/  LDL.LU.64 R206, [R1+0x2088] ;  /* 0x0020880001ce7983 */ /* 0x002f280000300a00 */
[----:B------:R1:W-:Y:S04]  /*193b0*/  LDGSTS.E [R3+0x62000], [R216.64], P5 ;  /* 0x62000000d8037fae */ /* 0x0003e8000a921844 */
[----:B-1----:R-:W3:Y:S04]  /*193c0*/  LDL.LU.64 R216, [R1+0x2080] ;  /* 0x0020800001d87983 */ /* 0x002ee80000300a00 */
        /* <DEDUP_REMOVED lines=8> */
[----:B------:R1:W-:Y:S04]  /*19450*/  STL.64 [R1+0x1f88], R8 ;  /* 0x001f880801007387 */ /* 0x0003e80000100a00 */
[----:B--2---:R2:W-:Y:S04]  /*19460*/  LDGSTS.E [R3+0x67000], [R250.64], P5 ;  /* 0x67000000fa037fae */ /* 0x0045e8000a921844 */
[----:B------:R1:W-:Y:S04]  /*19470*/  LDGSTS.E [R3+0x68000], [R8.64], P5 ;  /* 0x6800000008037fae */ /* 0x0003e8000a921844 */
[----:B------:R-:W-:Y:S04]  /*19480*/  STL.64 [R1+0x1f90], R18 ;  /* 0x001f901201007387 */ /* 0x000fe80000100a00 */
[----:B------:R-:W-:Y:S01]  /*19490*/  STL.64 [R1+0x1f80], R28 ;  /* 0x001f801c01007387 */ /* 0x000fe20000100a00 */
[----:B-1----:R-:W-:-:S03]  /*194a0*/  SHF.L.U32 R9, R249, 0x2, RZ ;  /* 0x00000002f9097819 */ /* 0x002fc600000006ff */
[----:B------:R1:W-:Y:S04]  /*194b0*/  STL.64 [R1+0x1f78], R38 ;  /* 0x001f782601007387 */ /* 0x0003e80000100a00 */
[----:B------:R1:W-:Y:S04]  /*194c0*/  LDGSTS.E [R9+0x69000], [R18.64], P5 ;  /* 0x6900000012097fae */ /* 0x0003e8000a921844 */
[----:B------:R1:W-:Y:S04]  /*194d0*/  LDGSTS.E [R9+0x6a000], [R28.64], P5 ;  /* 0x6a0000001c097fae */ /* 0x0003e8000a921844 */
[----:B------:R1:W-:Y:S04]  /*194e0*/  LDGSTS.E [R9+0x6b000], [R38.64], P5 ;  /* 0x6b00000026097fae */ /* 0x0003e8000a921844 */
[----:B------:R2:W-:Y:S04]  /*194f0*/  LDGSTS.E [R9+0x6c000], [R48.64], P5 ;  /* 0x6c00000030097fae */ /* 0x0005e8000a921844 */
[----:B------:R2:W-:Y:S04]  /*19500*/  STL.64 [R1+0x1f70], R48 ;  /* 0x001f703001007387 */ /* 0x0005e80000100a00 */
[----:B-1----:R-:W3:Y:S04]  /*19510*/  LDL.64 R38, [R1+0xd0] ;  /* 0x0000d00001267983 */ /* 0x002ee80000100a00 */
[----:B------:R-:W3:Y:S01]  /*19520*/  LDL.64 R28, [R1+0xa0] ;  /* 0x0000a000011c7983 */ /* 0x000ee20000100a00 */
[----:B--2---:R-:W-:-:S03]  /*19530*/  IMAD.SHL.U32 R48, R249, 0x4, RZ ;  /* 0x00000004f9307824 */ /* 0x004fc600078e00ff */
[----:B------:R-:W2:Y:S04]  /*19540*/  LDL.64 R18, [R1+0x70] ;  /* 0x0000700001127983 */ /* 0x000ea80000100a00 */
[----:B------:R-:W2:Y:S04]  /*19550*/  LDL.64 R250, [R1+0x40] ;  /* 0x0000400001fa7983 */ /* 0x000ea80000100a00 */
[----:B------:R-:W2:Y:S04]  /*19560*/  LDL.64 R248, [R1+0x10] ;  /* 0x0000100001f87983 */ /* 0x000ea80000100a00 */
[----:B------:R1:W-:Y:S04]  /*19570*/  LDGSTS.E [R48+0x6d000], [R58.64], P5 ;  /* 0x6d0000003a307fae */ /* 0x0003e8000a921844 */
[----:B------:R1:W-:Y:S04]  /*19580*/  STL.64 [R1+0x1f98], R58 ;  /* 0x001f983a01007387 */ /* 0x0003e80000100a00 */
[----:B------:R1:W-:Y:S04]  /*19590*/  LDGSTS.E [R48+0x6e000], [R68.64], P5 ;  /* 0x6e00000044307fae */ /* 0x0003e8000a921844 */
[----:B------:R1:W-:Y:S04]  /*195a0*/  LDGSTS.E [R48+0x6f000], [R78.64], P5 ;  /* 0x6f0000004e307fae */ /* 0x0003e8000a921844 */
[----:B-1----:R-:W2:Y:S04]  /*195b0*/  LDL.64 R58, [R1+0x100] ;  /* 0x00010000013a7983 */ /* 0x002ea80000100a00 */
        /* <DEDUP_REMOVED lines=8> */
[----:B------:R-:W-:Y:S04]  /*19640*/  STL.64 [R1+0x1fb0], R88 ;  /* 0x001fb05801007387 */ /* 0x000fe80000100a00 */
[----:B------:R-:W-:Y:S04]  /*19650*/  STL.64 [R1+0x1fb8], R98 ;  /* 0x001fb86201007387 */ /* 0x000fe80000100a00 */
[----:B------:R-:W-:Y:S04]  /*19660*/  STL.64 [R1+0x1fc0], R108 ;  /* 0x001fc06c01007387 */ /* 0x000fe80000100a00 */
[----:B------:R1:W-:Y:S04]  /*19670*/  STL.64 [R1+0x1fc8], R118 ;  /* 0x001fc87601007387 */ /* 0x0003e80000100a00 */
[----:B------:R1:W-:Y:S04]  /*19680*/  LDGSTS.E [R48+0x74000], [R128.64], P5 ;  /* 0x7400000080307fae */ /* 0x0003e8000a921844 */
[----:B------:R-:W-:Y:S04]  /*19690*/  STL.64 [R1+0x1fe8], R128 ;  /* 0x001fe88001007387 */ /* 0x000fe80000100a00 */
        /* <DEDUP_REMOVED lines=22> */
[----:B--2---:R2:W-:Y:S04]  /*19800*/  LDGSTS.E [R0+0x60200], [R78.64], P5 ;  /* 0x602000004e007fae */ /* 0x0045e8000a921844 */
[----:B------:R1:W-:Y:S04]  /*19810*/  LDGSTS.E [R0+0x61200], [R68.64], P5 ;  /* 0x6120000044007fae */ /* 0x0003e8000a921844 */
[----:B------:R3:W-:Y:S04]  /*19820*/  LDGSTS.E [R0+0x62200], [R58.64], P5 ;  /* 0x622000003a007fae */ /* 0x0007e8000a921844 */
[----:B--2---:R-:W2:Y:S04]  /*19830*/  LDL.64 R78, [R1+0x158] ;  /* 0x00015800014e7983 */ /* 0x004ea80000100a00 */
[----:B-1----:R-:W4:Y:S04]  /*19840*/  LDL.64 R68, [R1+0x128] ;  /* 0x0001280001447983 */ /* 0x002f280000100a00 */
[----:B---3--:R1:W-:Y:S04]  /*19850*/  LDGSTS.E [R0+0x63200], [R38.64], P5 ;  /* 0x6320000026007fae */ /* 0x0083e8000a921844 */
[----:B------:R-:W4:Y:S04]  /*19860*/  LDL.64 R58, [R1+0xf8] ;  /* 0x0000f800013a7983 */ /* 0x000f280000100a00 */
[----:B------:R1:W-:Y:S04]  /*19870*/  LDGSTS.E [R0+0x64200], [R28.64], P5 ;  /* 0x642000001c007fae */ /* 0x0003e8000a921844 */
[----:B-1----:R-:W4:Y:S04]  /*19880*/  LDL.64 R38, [R1+0xc8] ;  /* 0x0000c80001267983 */ /* 0x002f280000100a00 */
[----:B------:R1:W-:Y:S04]  /*19890*/  LDGSTS.E [R0+0x65200], [R18.64], P5 ;  /* 0x6520000012007fae */ /* 0x0003e8000a921844 */
        /* <DEDUP_REMOVED lines=21> */
[----:B------:R1:W-:Y:S01]  /*199f0*/  LDGSTS.E [R0+0x77200], [R160.64], P5 ;  /* 0x77200000a0007fae */ /* 0x0003e2000a921844 */
[----:B------:R-:W-:-:S03]  /*19a00*/  LOP3.LUT R118, R9, 0x20, RZ, 0x3c, !PT ;  /* 0x0000002009767812 */ /* 0x000fc600078e3cff */
[----:B------:R1:W-:Y:S04]  /*19a10*/  LDGSTS.E [R0+0x78200], [R170.64], P5 ;  /* 0x78200000aa007fae */ /* 0x0003e8000a921844 */
[----:B------:R1:W-:Y:S04]  /*19a20*/  LDGSTS.E [R0+0x79200], [R180.64], P5 ;  /* 0x79200000b4007fae */ /* 0x0003e8000a921844 */
[----:B------:R1:W-:Y:S04]  /*19a30*/  LDGSTS.E [R0+0x7a200], [R190.64], P5 ;  /* 0x7a200000be007fae */ /* 0x0003e8000a921844 */
[----:B------:R1:W-:Y:S04]  /*19a40*/  LDGSTS.E [R0+0x7b200], [R200.64], P5 ;  /* 0x7b200000c8007fae */ /* 0x0003e8000a921844 */
[----:B------:R1:W-:Y:S04]  /*19a50*/  LDGSTS.E [R0+0x7c200], [R210.64], P5 ;  /* 0x7c200000d2007fae */ /* 0x0003e8000a921844 */
[----:B------:R1:W-:Y:S04]  /*19a60*/  LDGSTS.E [R0+0x7d200], [R220.64], P5 ;  /* 0x7d200000dc007fae */ /* 0x0003e8000a921844 */
[----:B------:R1:W-:Y:S04]  /*19a70*/  STL.64 [R1+0x2048], R10 ;  /* 0x0020480a01007387 */ /* 0x0003e80000100a00 */
[----:B------:R1:W-:Y:S04]  /*19a80*/  LDGSTS.E [R0+0x7e200], [R230.64], P5 ;  /* 0x7e200000e6007fae */ /* 0x0003e8000a921844 */
[----:B------:R1:W-:Y:S04]  /*19a90*/  STL.64 [R1+0x2050], R20 ;  /* 0x0020501401007387 */ /* 0x0003e80000100a00 */
[----:B------:R2:W-:Y:S04]  /*19aa0*/  LDGSTS.E [R0+0x7f200], [R240.64], P5 ;  /* 0x7f200000f0007fae */ /* 0x0005e8000a921844 */
[----:B------:R1:W-:Y:S01]  /*19ab0*/  STL.64 [R1+0x2058], R30 ;  /* 0x0020581e01007387 */ /* 0x0003e20000100a00 */
[----:B------:R-:W-:-:S02]  /*19ac0*/  LOP3.LUT R119, R9, 0x40, RZ, 0x3c, !PT ;  /* 0x0000004009777812 */ /* 0x000fc400078e3cff */
[----:B------:R-:W-:Y:S01]  /*19ad0*/  LOP3.LUT R8, R3, 0x50, RZ, 0x3c, !PT ;  /* 0x0000005003087812 */ /* 0x000fe200078e3cff */
[----:B-1----:R-:W3:Y:S04]  /*19ae0*/  LDL.64 R10, [R1+0x178] ;  /* 0x00017800010a7983 */ /* 0x002ee80000100a00 */
[----:B------:R-:W3:Y:S04]  /*19af0*/  LDL.64 R238, [R1+0x180] ;  /* 0x0001800001ee7983 */ /* 0x000ee80000100a00 */
        /* <DEDUP_REMOVED lines=14> */
[----:B------:R-:W3:Y:S01]  /*19be0*/  LDL.64 R20, [R1+0x4d0] ;  /* 0x0004d00001147983 */ /* 0x000ee20000100a00 */
[----:B------:R-:W-:-:S03]  /*19bf0*/  LOP3.LUT R49, R9, 0x60, RZ, 0x3c, !PT ;  /* 0x0000006009317812 */ /* 0x000fc600078e3cff */
[----:B------:R-:W3:Y:S04]  /*19c00*/  LDL.64 R30, [R1+0xb60] ;  /* 0x000b6000011e7983 */ /* 0x000ee80000100a00 */
[----:B--2---:R1:W-:Y:S04]  /*19c10*/  LDGSTS.E [R118+0x60400], [R78.64], P5 ;  /* 0x604000004e767fae */ /* 0x0043e8000a921844 */
[----:B----4-:R2:W-:Y:S04]  /*19c20*/  LDGSTS.E [R118+0x61400], [R68.64], P5 ;  /* 0x6140000044767fae */ /* 0x0105e8000a921844 */
[----:B-1----:R-:W4:Y:S04]  /*19c30*/  LDL.64 R78, [R1+0x150] ;  /* 0x00015000014e7983 */ /* 0x002f280000100a00 */
[----:B------:R1:W-:Y:S04]  /*19c40*/  LDGSTS.E [R118+0x62400], [R58.64], P5 ;  /* 0x624000003a767fae */ /* 0x0003e8000a921844 */
[----:B--2---:R-:W2:Y:S04]  /*19c50*/  LDL.64 R68, [R1+0x120] ;  /* 0x0001200001447983 */ /* 0x004ea80000100a00 */
[----:B------:R1:W-:Y:S04]  /*19c60*/  LDGSTS.E [R118+0x63400], [R38.64], P5 ;  /* 0x6340000026767fae */ /* 0x0003e8000a921844 */
[----:B-1----:R-:W3:Y:S04]  /*19c70*/  LDL.64 R58, [R1+0xf0] ;  /* 0x0000f000013a7983 */ /* 0x002ee80000100a00 */
[----:B------:R1:W-:Y:S04]  /*19c80*/  LDGSTS.E [R118+0x64400], [R28.64], P5 ;  /* 0x644000001c767fae */ /* 0x0003e8000a921844 */
[----:B------:R-:W3:Y:S04]  /*19c90*/  LDL.64 R38, [R1+0xc0] ;  /* 0x0000c00001267983 */ /* 0x000ee80000100a00 */
[----:B------:R1:W-:Y:S04]  /*19ca0*/  LDGSTS.E [R118+0x65400], [R18.64], P5 ;  /* 0x6540000012767fae */ /* 0x0003e8000a921844 */
[----:B-1----:R-:W3:Y:S04]  /*19cb0*/  LDL.64 R28, [R1+0x90] ;  /* 0x00009000011c7983 */ /* 0x002ee80000100a00 */
[----:B------:R1:W-:Y:S04]  /*19cc0*/  LDGSTS.E [R118+0x66400], [R250.64], P5 ;  /* 0x66400000fa767fae */ /* 0x0003e8000a921844 */
[----:B------:R-:W3:Y:S04]  /*19cd0*/  LDL.64 R18, [R1+0x60] ;  /* 0x0000600001127983 */ /* 0x000ee80000100a00 */
[----:B------:R1:W-:Y:S04]  /*19ce0*/  LDGSTS.E [R118+0x67400], [R248.64], P5 ;  /* 0x67400000f8767fae */ /* 0x0003e8000a921844 */
[----:B-1----:R-:W3:Y:S04]  /*19cf0*/  LDL.64 R250, [R1+0x30] ;  /* 0x0000300001fa7983 */ /* 0x002ee80000100a00 */
[----:B------:R1:W-:Y:S04]  /*19d00*/  LDGSTS.E [R118+0x68400], [R12.64], P5 ;  /* 0x684000000c767fae */ /* 0x0003e8000a921844 */
[----:B------:R-:W3:Y:S04]  /*19d10*/  LDL.64 R248, [R1] ;  /* 0x0000000001f87983 */ /* 0x000ee80000100a00 */
        /* <DEDUP_REMOVED lines=23> */
[----:B----4-:R4:W-:Y:S04]  /*19e90*/  LDGSTS.E [R2+0x60600], [R78.64], P5 ;  /* 0x606000004e027fae */ /* 0x0109e8000a921844 */
[----:B--2---:R2:W-:Y:S04]  /*19ea0*/  LDGSTS.E [R2+0x61600], [R68.64], P5 ;  /* 0x6160000044027fae */ /* 0x0045e8000a921844 */
[----:B----4-:R-:W3:Y:S04]  /*19eb0*/  LDL.64 R78, [R1+0x3f0] ;  /* 0x0003f000014e7983 */ /* 0x010ee80000100a00 */
[----:B---3--:R3:W-:Y:S04]  /*19ec0*/  LDGSTS.E [R2+0x62600], [R58.64], P5 ;  /* 0x626000003a027fae */ /* 0x0087e8000a921844 */
[----:B--2---:R-:W2:Y:S04]  /*19ed0*/  LDL.64 R68, [R1+0x148] ;  /* 0x0001480001447983 */ /* 0x004ea80000100a00 */
[----:B------:R1:W-:Y:S04]  /*19ee0*/  LDGSTS.E [R2+0x63600], [R38.64], P5 ;  /* 0x6360000026027fae */ /* 0x0003e8000a921844 */
[----:B---3--:R-:W3:Y:S04]  /*19ef0*/  LDL.64 R58, [R1+0x118] ;  /* 0x00011800013a7983 */ /* 0x008ee80000100a00 */
        /* <DEDUP_REMOVED lines=33> */
[----:B-1----:R-:W4:Y:S04]  /*1a110*/  LDL.64 R2, [R1+0x170] ;  /* 0x0001700001027983 */ /* 0x002f280000100a00 */
[----:B--2---:R1:W-:Y:S04]  /*1a120*/  LDGSTS.E [R119+0x60800], [R68.64], P5 ;  /* 0x6080000044777fae */ /* 0x0043e8000a921844 */
[----:B---3--:R2:W-:Y:S04]  /*1a130*/  LDGSTS.E [R119+0x61800], [R58.64], P5 ;  /* 0x618000003a777fae */ /* 0x0085e8000a921844 */
[----:B-1----:R-:W3:Y:S04]  /*1a140*/  LDL.64 R68, [R1+0x140] ;  /* 0x0001400001447983 */ /* 0x002ee80000100a00 */
[----:B------:R1:W-:Y:S04]  /*1a150*/  LDGSTS.E [R119+0x62800], [R38.64], P5 ;  /* 0x6280000026777fae */ /* 0x0003e8000a921844 */
[----:B--2---:R-:W2:Y:S04]  /*1a160*/  LDL.64 R58, [R1+0x50] ;  /* 0x00005000013a7983 */ /* 0x004ea80000100a00 */
[----:B------:R1:W-:Y:S04]  /*1a170*/  LDGSTS.E [R119+0x63800], [R28.64], P5 ;  /* 0x638000001c777fae */ /* 0x0003e8000a921844 */
[----:B-1----:R-:W2:Y:S04]  /*1a180*/  LDL.64 R38, [R1+0x110] ;  /* 0x0001100001267983 */ /* 0x002ea80000100a00 */
        /* <DEDUP_REMOVED lines=32> */
[----:B---3--:R3:W-:Y:S04]  /*1a390*/  LDGSTS.E [R8+0x60a00], [R68.64], P5 ;  /* 0x60a0000044087fae */ /* 0x0087e8000a921844 */
[----:B---3--:R-:W4:Y:S04]  /*1a3a0*/  LDL.64 R68, [R1+0x410] ;  /* 0x0004100001447983 */ /* 0x008f280000100a00 */
[----:B--2---:R2:W-:Y:S04]  /*1a3b0*/  LDGSTS.E [R8+0x61a00], [R38.64], P5 ;  /* 0x61a0000026087fae */ /* 0x0045e8000a921844 */
[----:B--2---:R-:W2:Y:S04]  /*1a3c0*/  LDL.64 R38, [R1+0x3b0] ;  /* 0x0003b00001267983 */ /* 0x004ea80000100a00 */
[----:B----4-:R4:W-:Y:S04]  /*1a3d0*/  LDGSTS.E [R8+0x62a00], [R248.64], P5 ;  /* 0x62a00000f8087fae */ /* 0x0109e8000a921844 */
[----:B------:R1:W-:Y:S04]  /*1a3e0*/  LDGSTS.E [R8+0x63a00], [R18.64], P5 ;  /* 0x63a0000012087fae */ /* 0x0003e8000a921844 */
[----:B------:R1:W-:Y:S04]  /*1a3f0*/  LDGSTS.E [R8+0x64a00], [R250.64], P5 ;  /* 0x64a00000fa087fae */ /* 0x0003e8000a921844 */
[----:B----4-:R-:W4:Y:S04]  /*1a400*/  LDL.64 R248, [R1+0x360] ;  /* 0x0003600001f87983 */ /* 0x010f280000100a00 */
[----:B-1----:R-:W2:Y:S04]  /*1a410*/  LDL.64 R18, [R1+0x380] ;  /* 0x0003800001127983 */ /* 0x002ea80000100a00 */
[----:B------:R-:W4:Y:S04]  /*1a420*/  LDL.64 R250, [R1+0x3c0] ;  /* 0x0003c00001fa7983 */ /* 0x000f280000100a00 */
[----:B------:R1:W-:Y:S04]  /*1a430*/  LDGSTS.E [R8+0x65a00], [R58.64], P5 ;  /* 0x65a000003a087fae */ /* 0x0003e8000a921844 */
[----:B------:R1:W-:Y:S04]  /*1a440*/  LDGSTS.E [R8+0x66a00], [R28.64], P5 ;  /* 0x66a000001c087fae */ /* 0x0003e8000a921844 */
[----:B------:R2:W-:Y:S04]  /*1a450*/  LDGSTS.E [R8+0x67a00], [R6.64], P5 ;  /* 0x67a0000006087fae */ /* 0x0005e8000a921844 */
        /* <DEDUP_REMOVED lines=16> */
[----:B------:R-:W4:Y:S04]  /*1a560*/  LDL.64 R58, [R1+0x420] ;  /* 0x00042000013a7983 */ /* 0x000f280000100a00 */
[----:B------:R1:W-:Y:S04]  /*1a570*/  LDGSTS.E [R8+0x77a00], [R98.64], P5 ;  /* 0x77a0000062087fae */ /* 0x0003e8000a921844 */
[----:B------:R-:W4:Y:S04]  /*1a580*/  LDL.64 R2, [R1+0x440] ;  /* 0x0004400001027983 */ /* 0x000f280000100a00 */
[----:B-1----:R-:W4:Y:S04]  /*1a590*/  LDL.64 R10, [R1+0x4e0] ;  /* 0x0004e000010a7983 */ /* 0x002f280000100a00 */
[----:B------:R-:W4:Y:S04]  /*1a5a0*/  LDL.64 R238, [R1+0x500] ;  /* 0x0005000001ee7983 */ /* 0x000f280000100a00 */
        /* <DEDUP_REMOVED lines=13> */
[----:B----4-:R1:W-:Y:S04]  /*1a680*/  LDGSTS.E [R8+0x78a00], [R248.64], P5 ;  /* 0x78a00000f8087fae */ /* 0x0103e8000a921844 */
[----:B--2---:R2:W-:Y:S04]  /*1a690*/  LDGSTS.E [R8+0x79a00], [R18.64], P5 ;  /* 0x79a0000012087fae */ /* 0x0045e8000a921844 */
[----:B------:R4:W-:Y:S04]  /*1a6a0*/  LDGSTS.E [R8+0x7aa00], [R88.64], P5 ;  /* 0x7aa0000058087fae */ /* 0x0009e8000a921844 */
[----:B-1----:R-:W3:Y:S04]  /*1a6b0*/  LDL.64 R248, [R1+0x450] ;  /* 0x0004500001f87983 */ /* 0x002ee80000100a00 */
[----:B------:R1:W-:Y:S04]  /*1a6c0*/  LDGSTS.E [R8+0x7ba00], [R38.64], P5 ;  /* 0x7ba0000026087fae */ /* 0x0003e8000a921844 */
[----:B--2---:R-:W2:Y:S04]  /*1a6d0*/  LDL.64 R18, [R1+0x470] ;  /* 0x0004700001127983 */ /* 0x004ea80000100a00 */
[----:B----4-:R4:W-:Y:S04]  /*1a6e0*/  LDGSTS.E [R8+0x7ca00], [R250.64], P5 ;  /* 0x7ca00000fa087fae */ /* 0x0109e8000a921844 */
[----:B-1----:R-:W2:Y:S04]  /*1a6f0*/  LDL.64 R38, [R1+0x4a0] ;  /* 0x0004a00001267983 */ /* 0x002ea80000100a00 */
[----:B------:R1:W-:Y:S04]  /*1a700*/  LDGSTS.E [R8+0x7da00], [R28.64], P5 ;  /* 0x7da000001c087fae */ /* 0x0003e8000a921844 */
[----:B----4-:R-:W4:Y:S04]  /*1a710*/  LDL.64 R250, [R1+0x480] ;  /* 0x0004800001fa7983 */ /* 0x010f280000100a00 */
[----:B------:R1:W-:Y:S04]  /*1a720*/  LDGSTS.E [R8+0x7ea00], [R78.64], P5 ;  /* 0x7ea000004e087fae */ /* 0x0003e8000a921844 */
[----:B-1----:R-:W4:Y:S04]  /*1a730*/  LDL.64 R28, [R1+0x4b0] ;  /* 0x0004b000011c7983 */ /* 0x002f280000100a00 */
[----:B------:R1:W-:Y:S04]  /*1a740*/  LDGSTS.E [R8+0x7fa00], [R68.64], P5 ;  /* 0x7fa0000044087fae */ /* 0x0003e8000a921844 */
[----:B------:R-:W4:Y:S04]  /*1a750*/  LDL.64 R88, [R1+0x680] ;  /* 0x0006800001587983 */ /* 0x000f280000100a00 */
[----:B------:R-:W4:Y:S04]  /*1a760*/  LDL.64 R78, [R1+0x6c0] ;  /* 0x0006c000014e7983 */ /* 0x000f280000100a00 */
[----:B-1----:R-:W4:Y:S04]  /*1a770*/  LDL.64 R68, [R1+0x6e0] ;  /* 0x0006e00001447983 */ /* 0x002f280000100a00 */
[----:B------:R1:W-:Y:S04]  /*1a780*/  LDGSTS.E [R49+0x60c00], [R58.64], P5 ;  /* 0x60c000003a317fae */ /* 0x0003e8000a921844 */
[----:B------:R1:W-:Y:S04]  /*1a790*/  LDGSTS.E [R49+0x61c00], [R2.64], P5 ;  /* 0x61c0000002317fae */ /* 0x0003e8000a921844 */
[----:B-1----:R-:W4:Y:S04]  /*1a7a0*/  LDL.64 R58, [R1+0x6f0] ;  /* 0x0006f000013a7983 */ /* 0x002f280000100a00 */
[----:B------:R-:W4:Y:S04]  /*1a7b0*/  LDL.64 R2, [R1+0x630] ;  /* 0x0006300001027983 */ /* 0x000f280000100a00 */
[----:B---3--:R1:W-:Y:S04]  /*1a7c0*/  LDGSTS.E [R49+0x62c00], [R248.64], P5 ;  /* 0x62c00000f8317fae */ /* 0x0083e8000a921844 */
[----:B--2---:R2:W-:Y:S04]  /*1a7d0*/  LDGSTS.E [R49+0x63c00], [R18.64], P5 ;  /* 0x63c0000012317fae */ /* 0x0045e8000a921844 */
[----:B-1----:R-:W3:Y:S04]  /*1a7e0*/  LDL.64 R248, [R1+0x650] ;  /* 0x0006500001f87983 */ /* 0x002ee80000100a00 */
[----:B--2---:R-:W2:Y:S04]  /*1a7f0*/  LDL.64 R18, [R1+0x690] ;  /* 0x0006900001127983 */ /* 0x004ea80000100a00 */
[----:B----4-:R1:W-:Y:S04]  /*1a800*/  LDGSTS.E [R49+0x64c00], [R250.64], P5 ;  /* 0x64c00000fa317fae */ /* 0x0103e8000a921844 */
[----:B------:R4:W-:Y:S04]  /*1a810*/  LDGSTS.E [R49+0x65c00], [R38.64], P5 ;  /* 0x65c0000026317fae */ /* 0x0009e8000a921844 */
[----:B------:R4:W-:Y:S04]  /*1a820*/  LDGSTS.E [R49+0x66c00], [R28.64], P5 ;  /* 0x66c000001c317fae */ /* 0x0009e8000a921844 */
[----:B-1----:R-:W2:Y:S04]  /*1a830*/  LDL.64 R250, [R1+0x6b0] ;  /* 0x0006b00001fa7983 */ /* 0x002ea80000100a00 */
        /* <DEDUP_REMOVED lines=15> */
[----:B----4-:R-:W2:Y:S04]  /*1a930*/  LDL.64 R38, [R1+0x6e8] ;  /* 0x0006e80001267983 */ /* 0x010ea80000100a00 */
[----:B------:R1:W-:Y:S04]  /*1a940*/  LDGSTS.E [R49+0x76c00], [R2.64], P5 ;  /* 0x76c0000002317fae */ /* 0x0003e8000a921844 */
[----:B------:R-:W2:Y:S04]  /*1a950*/  LDL.64 R28, [R1+0xbd0] ;  /* 0x000bd000011c7983 */ /* 0x000ea80000100a00 */
[----:B-1----:R-:W2:Y:S04]  /*1a960*/  LDL.64 R20, [R1+0xb68] ;  /* 0x000b680001147983 */ /* 0x002ea80000100a00 */
[----:B------:R-:W2:Y:S04]  /*1a970*/  LDL.64 R2, [R1+0x740] ;  /* 0x0007400001027983 */ /* 0x000ea80000100a00 */
[----:B------:R-:W2:Y:S04]  /*1a980*/  LDL.64 R10, [R1+0xb70] ;  /* 0x000b7000010a7983 */ /* 0x000ea80000100a00 */
[----:B------:R-:W2:Y:S04]  /*1a990*/  LDL.64 R238, [R1+0xb78] ;  /* 0x000b780001ee7983 */ /* 0x000ea80000100a00 */
[----:B------:R-:W2:Y:S04]  /*1a9a0*/  LDL.64 R228, [R1+0xb80] ;  /* 0x000b800001e47983 */ /* 0x000ea80000100a00 */
[----:B------:R-:W2:Y:S04]  /*1a9b0*/  LDL.64 R218, [R1+0xb88] ;  /* 0x000b880001da7983 */ /* 0x000ea80000100a00 */
[----:B------:R-:W2:Y:S01]  /*1a9c0*/  LDL.64 R208, [R1+0xb90] ;  /* 0x000b900001d07983 */ /* 0x000ea20000100a00 */
[----:B------:R-:W-:-:S03]  /*1a9d0*/  LOP3.LUT R9, R9, 0x70, RZ, 0x3c, !PT ;  /* 0x0000007009097812 */ /* 0x000fc600078e3cff */
[----:B------:R-:W2:Y:S04]  /*1a9e0*/  LDL.64 R198, [R1+0xb98] ;  /* 0x000b980001c67983 */ /* 0x000ea80000100a00 */
        /* <DEDUP_REMOVED lines=8> */
[----:B---3--:R1:W-:Y:S04]  /*1aa70*/  LDGSTS.E [R49+0x77c00], [R248.64], P5 ;  /* 0x77c00000f8317fae */ /* 0x0083e8000a921844 */
[----:B------:R3:W-:Y:S04]  /*1aa80*/  LDGSTS.E [R49+0x78c00], [R98.64], P5 ;  /* 0x78c0000062317fae */ /* 0x0007e8000a921844 */
[----:B------:R2:W-:Y:S04]  /*1aa90*/  LDGSTS.E [R49+0x79c00], [R88.64], P5 ;  /* 0x79c0000058317fae */ /* 0x0005e8000a921844 */
[----:B-1----:R-:W4:Y:S04]  /*1aaa0*/  LDL.64 R248, [R1+0x750] ;  /* 0x0007500001f87983 */ /* 0x002f280000100a00 */
[----:B--2---:R1:W-:Y:S04]  /*1aab0*/  LDGSTS.E [R49+0x7ac00], [R18.64], P5 ;  /* 0x7ac0000012317fae */ /* 0x0043e8000a921844 */
[----:B---3--:R-:W2:Y:S04]  /*1aac0*/  LDL.64 R98, [R1+0xc00] ;  /* 0x000c000001627983 */ /* 0x008ea80000100a00 */
[----:B------:R3:W-:Y:S04]  /*1aad0*/  LDGSTS.E [R49+0x7bc00], [R250.64], P5 ;  /* 0x7bc00000fa317fae */ /* 0x0007e8000a921844 */
[----:B-1----:R-:W2:Y:S04]  /*1aae0*/  LDL.64 R18, [R1+0x770] ;  /* 0x0007700001127983 */ /* 0x002ea80000100a00 */
[----:B------:R1:W-:Y:S04]  /*1aaf0*/  LDGSTS.E [R49+0x7cc00], [R78.64], P5 ;  /* 0x7cc000004e317fae */ /* 0x0003e8000a921844 */
[----:B---3--:R-:W3:Y:S04]  /*1ab00*/  LDL.64 R250, [R1+0xb50] ;  /* 0x000b500001fa7983 */ /* 0x008ee80000100a00 */
[----:B------:R1:W-:Y:S04]  /*1ab10*/  LDGSTS.E [R49+0x7dc00], [R68.64], P5 ;  /* 0x7dc0000044317fae */ /* 0x0003e8000a921844 */
[----:B------:R1:W-:Y:S04]  /*1ab20*/  LDGSTS.E [R49+0x7ec00], [R58.64], P5 ;  /* 0x7ec000003a317fae */ /* 0x0003e8000a921844 */
[----:B------:R-:W3:Y:S04]  /*1ab30*/  LDL.64 R88, [R1+0xc20] ;  /* 0x000c200001587983 */ /* 0x000ee80000100a00 */
[----:B-1----:R-:W3:Y:S04]  /*1ab40*/  LDL.64 R78, [R1+0xc28] ;  /* 0x000c2800014e7983 */ /* 0x002ee80000100a00 */
[----:B------:R-:W3:Y:S04]  /*1ab50*/  LDL.64 R58, [R1+0xc08] ;  /* 0x000c0800013a7983 */ /* 0x000ee80000100a00 */
[----:B------:R-:W3:Y:S04]  /*1ab60*/  LDL.64 R68, [R1+0xc30] ;  /* 0x000c300001447983 */ /* 0x000ee80000100a00 */
[----:B------:R1:W-:Y:S04]  /*1ab70*/  LDGSTS.E [R49+0x7fc00], [R38.64], P5 ;  /* 0x7fc0000026317fae */ /* 0x0003e8000a921844 */
[----:B------:R1:W-:Y:S04]  /*1ab80*/  LDGSTS.E [R9+0x60e00], [R28.64], P5 ;  /* 0x60e000001c097fae */ /* 0x0003e8000a921844 */
[----:B-1----:R-:W3:Y:S04]  /*1ab90*/  LDL.64 R38, [R1+0xbe0] ;  /* 0x000be00001267983 */ /* 0x002ee80000100a00 */
[----:B------:R1:W-:Y:S04]  /*1aba0*/  LDGSTS.E [R9+0x61e00], [R2.64], P5 ;  /* 0x61e0000002097fae */ /* 0x0003e8000a921844 */
[----:B------:R-:W3:Y:S04]  /*1abb0*/  LDL.64 R28, [R1+0xbe8] ;  /* 0x000be800011c7983 */ /* 0x000ee80000100a00 */
[----:B-1----:R-:W3:Y:S04]  /*1abc0*/  LDL.64 R2, [R1+0xbf0] ;  /* 0x000bf00001027983 */ /* 0x002ee80000100a00 */
[----:B----4-:R1:W-:Y:S04]  /*1abd0*/  LDGSTS.E [R9+0x62e00], [R248.64], P5 ;  /* 0x62e00000f8097fae */ /* 0x0103e8000a921844 */
[----:B-1----:R-:W4:Y:S04]  /*1abe0*/  LDL.64 R248, [R1+0xbf8] ;  /* 0x000bf80001f87983 */ /* 0x002f280000100a00 */
[----:B--2---:R1:W-:Y:S04]  /*1abf0*/  LDGSTS.E [R9+0x63e00], [R18.64], P5 ;  /* 0x63e0000012097fae */ /* 0x0043e8000a921844 */
[----:B---3--:R2:W-:Y:S04]  /*1ac00*/  LDGSTS.E [R9+0x64e00], [R250.64], P5 ;  /* 0x64e00000fa097fae */ /* 0x0085e8000a921844 */
[----:B-1----:R-:W3:Y:S04]  /*1ac10*/  LDL.64 R18, [R1+0xc38] ;  /* 0x000c380001127983 */ /* 0x002ee80000100a00 */
[----:B------:R1:W-:Y:S04]  /*1ac20*/  LDGSTS.E [R9+0x65e00], [R30.64], P5 ;  /* 0x65e000001e097fae */ /* 0x0003e8000a921844 */
[----:B--2---:R-:W2:Y:S04]  /*1ac30*/  LDL.64 R250, [R1+0xc10] ;  /* 0x000c100001fa7983 */ /* 0x004ea80000100a00 */
[----:B------:R1:W-:Y:S04]  /*1ac40*/  LDGSTS.E [R9+0x66e00], [R20.64], P5 ;  /* 0x66e0000014097fae */ /* 0x0003e8000a921844 */
[----:B-1----:R-:W3:Y:S04]  /*1ac50*/  LDL.LU.64 R30, [R1+0x2058] ;  /* 0x00205800011e7983 */ /* 0x002ee80000300a00 */
[----:B------:R1:W-:Y:S04]  /*1ac60*/  LDGSTS.E [R9+0x67e00], [R10.64], P5 ;  /* 0x67e000000a097fae */ /* 0x0003e8000a921844 */
[----:B------:R-:W3:Y:S04]  /*1ac70*/  LDL.LU.64 R20, [R1+0x2050] ;  /* 0x0020500001147983 */ /* 0x000ee80000300a00 */
        /* <DEDUP_REMOVED lines=30> */
[----:B------:R-:W3:Y:S04]  /*1ae60*/  LDL.LU.64 R2, [R1+0x1fe0] ;  /* 0x001fe00001027983 */ /* 0x000ee80000300a00 */
[----:B----4-:R1:W-:Y:S04]  /*1ae70*/  LDGSTS.E [R9+0x77e00], [R248.64], P5 ;  /* 0x77e00000f8097fae */ /* 0x0103e8000a921844 */
[----:B------:R4:W-:Y:S04]  /*1ae80*/  LDGSTS.E [R9+0x78e00], [R98.64], P5 ;  /* 0x78e0000062097fae */ /* 0x0009e8000a921844 */
[----:B------:R2:W-:Y:S04]  /*1ae90*/  LDGSTS.E [R9+0x79e00], [R58.64], P5 ;  /* 0x79e000003a097fae */ /* 0x0005e8000a921844 */
[----:B-1----:R-:W3:Y:S04]  /*1aea0*/  LDL.LU.64 R248, [R1+0x1fd8] ;  /* 0x001fd80001f87983 */ /* 0x002ee80000300a00 */
[----:B----4-:R-:W4:Y:S04]  /*1aeb0*/  LDL.LU.64 R98, [R1+0xac8] ;  /* 0x000ac80001627983 */ /* 0x010f280000300a00 */
[----:B--2---:R-:W2:Y:S04]  /*1aec0*/  LDL.LU.64 R58, [R1+0xac0] ;  /* 0x000ac000013a7983 */ /* 0x004ea80000300a00 */
[----:B------:R1:W-:Y:S04]  /*1aed0*/  LDGSTS.E [R9+0x7ae00], [R250.64], P5 ;  /* 0x7ae00000fa097fae */ /* 0x0003e8000a921844 */
[----:B------:R3:W-:Y:S04]  /*1aee0*/  LDGSTS.E [R9+0x7be00], [R108.64], P5 ;  /* 0x7be000006c097fae */ /* 0x0007e8000a921844 */
[----:B------:R3:W-:Y:S04]  /*1aef0*/  LDGSTS.E [R9+0x7ce00], [R88.64], P5 ;  /* 0x7ce0000058097fae */ /* 0x0007e8000a921844 */
[----:B-1----:R-:W2:Y:S04]  /*1af00*/  LDL.LU.64 R250, [R1+0x1fd0] ;  /* 0x001fd00001fa7983 */ /* 0x002ea80000300a00 */
[----:B------:R1:W-:Y:S04]  /*1af10*/  LDGSTS.E [R9+0x7de00], [R78.64], P5 ;  /* 0x7de000004e097fae */ /* 0x0003e8000a921844 */
[----:B------:R1:W-:Y:S04]  /*1af20*/  LDGSTS.E [R9+0x7ee00], [R68.64], P5 ;  /* 0x7ee0000044097fae */ /* 0x0003e8000a921844 */
[----:B---3--:R3:W-:Y:S04]  /*1af30*/  LDGSTS.E [R9+0x7fe00], [R18.64], P5 ;  /* 0x7fe0000012097fae */ /* 0x0087e8000a921844 */
[----:B------:R-:W0:Y:S01]  /*1af40*/  LDGDEPBAR ;  /* 0x00000000000079af */ /* 0x000e220000000000 */
[----:B------:R-:W-:-:S03]  /*1af50*/  IMAD.MOV.U32 R0, RZ, RZ, c[0x0][0x180] ;  /* 0x00006000ff007624 */ /* 0x000fc600078e00ff */
[----:B---3--:R-:W3:Y:S04]  /*1af60*/  LDL.LU.64 R18, [R1+0xa88] ;  /* 0x000a880001127983 */ /* 0x008ee80000300a00 */
[----:B-1----:R-:W3:Y:S01]  /*1af70*/  LDL.LU.64 R8, [R1+0xa80] ;  /* 0x000a800001087983 */ /* 0x002ee20000300a00 */
[----:B------:R-:W-:-:S03]  /*1af80*/  IADD3 R69, R0, -0x99, RZ ;  /* 0xffffff6700457810 */ /* 0x000fc60007ffe0ff */
[----:B------:R-:W3:Y:S04]  /*1af90*/  LDL.LU.64 R88, [R1+0xa30] ;  /* 0x000a300001587983 */ /* 0x000ee80000300a00 */
[----:B------:R-:W3:Y:S01]  /*1afa0*/  LDL.LU.64 R78, [R1+0xa28] ;  /* 0x000a2800014e7983 */ /* 0x000ee20000300a00 */
[----:B------:R-:W-:-:S03]  /*1afb0*/  SEL R3, R3, RZ, P2 ;  /* 0x000000ff03037207 */ /* 0x000fc60001000000 */
[----:B------:R-:W-:Y:S01]  /*1afc0*/  BAR.SYNC.DEFER_BLOCKING 0x0 ;  /* 0x0000000000007b1d */ /* 0x000fe20000010000 */
[----:B------:R-:W-:Y:S01]  /*1afd0*/  ISETP.GE.U32.AND P2, PT, R69, 0x7ffffee8, PT ;  /* 0x7ffffee84500780c */ /* 0x000fe20003f46070 */
[----:B------:R-:W-:-:S05]  /*1afe0*/  IMAD.WIDE R108, R2, 0x4, R248 ;  /* 0x00000004026c7825 */ /* 0x000fca00078e02f8 */
[----:B------:R4:W-:Y:S04]  /*1aff0*/  STL.64 [R1+0x11a0], R108 ;  /* 0x0011a06c01007387 */ /* 0x0009e80000100a00 */
[----:B------:R-:W-:Y:S01]  /*1b000*/  @!PT LDS RZ, [RZ] ;  /* 0x00000000fffff984 */ /* 0x000fe20000000800 */
[----:B------:R-:W-:Y:S01]  /*1b010*/  @!PT LDS RZ, [RZ] ;  /* 0x00000000fffff984 */ /* 0x000fe20000000800 */
[----:B------:R-:W-:Y:S01]  /*1b020*/  @!PT LDS RZ, [RZ] ;  /* 0x00000000fffff984 */ /* 0x000fe20000000800 */
[----:B------:R4:W-:Y:S01]  /*1b030*/  LDGSTS.E [R48+0x20000], [R108.64], !P1 ;  /* 0x200000006c307fae */ /* 0x0009e2000c921844 */
[----:B--2---:R-:W-:-:S05]  /*1b040*/  IMAD.WIDE R68, R2, 0x4, R250 ;  /* 0x0000000402447825 */ /* 0x004fca00078e02fa */
[----:B------:R1:W-:Y:S01]  /*1b050*/  STL.64 [R1+0x1198], R68 ;  /* 0x0011984401007387 */ /* 0x0003e20000100a00 */
[----:B------:R-:W-:-:S03]  /*1b060*/  IMAD.WIDE R250, R2, 0x4, R28 ;  /* 0x0000000402fa7825 */ /* 0x000fc600078e021c */
[----:B------:R1:W-:Y:S01]  /*1b070*/  LDGSTS.E [R48+0x20200], [R68.64], !P1 ;  /* 0x2020000044307fae */ /* 0x0003e2000c921844 */
[----:B----4-:R-:W-:-:S04]  /*1b080*/  IMAD.WIDE R108, R2, 0x4, R98 ;  /* 0x00000004026c7825 */ /* 0x010fc800078e0262 */
[C---:B-1----:R-:W-:Y:S02]  /*1b090*/  IMAD.WIDE R68, R2.reuse, 0x4, R38 ;  /* 0x0000000402447825 */ /* 0x042fe400078e0226 */
[----:B------:R-:W2:Y:S04]  /*1b0a0*/  LDL.LU.64 R38, [R1+0x9f0] ;  /* 0x0009f00001267983 */ /* 0x000ea80000300a00 */
[----:B------:R-:W4:Y:S04]  /*1b0b0*/  LDL.LU.64 R28, [R1+0x9e8] ;  /* 0x0009e800011c7983 */ /* 0x000f280000300a00 */
[----:B------:R1:W-:Y:S04]  /*1b0c0*/  STL.64 [R1+0x1190], R68 ;  /* 0x0011904401007387 */ /* 0x0003e80000100a00 */
[----:B------:R3:W-:Y:S04]  /*1b0d0*/  STL.64 [R1+0x1188], R250 ;  /* 0x001188fa01007387 */ /* 0x0007e80000100a00 */
[----:B------:R-:W4:Y:S01]  /*1b0e0*/  LDL.LU.64 R98, [R1+0x9b0] ;  /* 0x0009b00001627983 */ /* 0x000f220000300a00 */
[----:B------:R-:W-:-:S03]  /*1b0f0*/  IMAD.WIDE R58, R2, 0x4, R58 ;  /* 0x00000004023a7825 */ /* 0x000fc600078e023a */
[----:B------:R1:W-:Y:S04]  /*1b100*/  LDGSTS.E [R48+0x21000], [R68.64], !P6 ;  /* 0x2100000044307fae */ /* 0x0003e8000f121844 */
[----:B------:R3:W-:Y:S04]  /*1b110*/  STL.64 [R1+0x1180], R108 ;  /* 0x0011806c01007387 */ /* 0x0007e80000100a00 */
[----:B------:R3:W-:Y:S04]  /*1b120*/  LDGSTS.E [R48+0x21200], [R250.64], !P6 ;  /* 0x21200000fa307fae */ /* 0x0007e8000f121844 */
[----:B-1----:R-:W4:Y:S04]  /*1b130*/  LDL.LU.64 R68, [R1+0x9a8] ;  /* 0x0009a80001447983 */ /* 0x002f280000300a00 */
[----:B------:R1:W-:Y:S04]  /*1b140*/  LDGSTS.E [R48+0x22000], [R108.64], !P0 ;  /* 0x220000006c307fae */ /* 0x0003e8000c121844 */
[----:B------:R1:W-:Y:S01]  /*1b150*/  STL.64 [R1+0x1178], R58 ;  /* 0x0011783a01007387 */ /* 0x0003e20000100a00 */
[----:B---3--:R-:W-:-:S03]  /*1b160*/  IMAD.WIDE R250, R2, 0x4, R8 ;  /* 0x0000000402fa7825 */ /* 0x008fc600078e0208 */
[----:B------:R3:W-:Y:S01]  /*1b170*/  LDGSTS.E [R48+0x22200], [R58.64], !P0 ;  /* 0x222000003a307fae */ /* 0x0007e2000c121844 */
[----:B-1----:R-:W-:-:S04]  /*1b180*/  IMAD.WIDE R108, R2, 0x4, R88 ;  /* 0x00000004026c7825 */ /* 0x002fc800078e0258 */
[C---:B---3--:R-:W-:Y:S02]  /*1b190*/  IMAD.WIDE R58, R2.reuse, 0x4, R18 ;  /* 0x00000004023a7825 */ /* 0x048fe400078e0212 */
[----:B------:R-:W3:Y:S04]  /*1b1a0*/  LDL.LU.64 R18, [R1+0x970] ;  /* 0x0009700001127983 */ /* 0x000ee80000300a00 */
[----:B------:R-:W3:Y:S04]  /*1b1b0*/  LDL.LU.64 R8, [R1+0x968] ;  /* 0x0009680001087983 */ /* 0x000ee80000300a00 */
[----:B------:R1:W-:Y:S04]  /*1b1c0*/  STL.64 [R1+0x1170], R58 ;  /* 0x0011703a01007387 */ /* 0x0003e80000100a00 */
[----:B------:R-:W-:Y:S04]  /*1b1d0*/  STL.64 [R1+0x1168], R250 ;  /* 0x001168fa01007387 */ /* 0x000fe80000100a00 */
[----:B------:R-:W3:Y:S01]  /*1b1e0*/  LDL.LU.64 R88, [R1+0x930] ;  /* 0x0009300001587983 */ /* 0x000ee20000300a00 */
[----:B------:R-:W-:-:S03]  /*1b1f0*/  IMAD.WIDE R78, R2, 0x4, R78 ;  /* 0x00000004024e7825 */ /* 0x000fc600078e024e */
[----:B------:R1:W-:Y:S04]  /*1b200*/  LDGSTS.E [R48+0x23000], [R58.64], !P3 ;  /* 0x230000003a307fae */ /* 0x0003e8000d921844 */
[----:B------:R-:W-:Y:S04]  /*1b210*/  STL.64 [R1+0x1160], R108 ;  /* 0x0011606c01007387 */ /* 0x000fe80000100a00 */
[----:B------:R4:W-:Y:S04]  /*1b220*/  LDGSTS.E [R48+0x23200], [R250.64], !P3 ;  /* 0x23200000fa307fae */ /* 0x0009e8000d921844 */
[----:B-1----:R-:W3:Y:S04]  /*1b230*/  LDL.LU.64 R58, [R1+0x928] ;  /* 0x00092800013a7983 */ /* 0x002ee80000300a00 */
[----:B------:R1:W-:Y:S04]  /*1b240*/  LDGSTS.E [R48+0x24000], [R108.64], !P4 ;  /* 0x240000006c307fae */ /* 0x0003e8000e121844 */
[----:B------:R2:W-:Y:S04]  /*1b250*/  STL.64 [R1+0x1158], R78 ;  /* 0x0011584e01007387 */ /* 0x0005e80000100a00 */
[----:B------:R2:W-:Y:S02]  /*1b260*/  LDGSTS.E [R48+0x24200], [R78.64], !P4 ;  /* 0x242000004e307fae */ /* 0x0005e4000e121844 */
[----:B--2---:R-:W-:-:S02]  /*1b270*/  IMAD.WIDE R78, R2, 0x4, R38 ;  /* 0x00000004024e7825 */ /* 0x004fc400078e0226 */
[----:B------:R-:W2:Y:S02]  /*1b280*/  LDL.LU.64 R38, [R1+0x8f0] ;  /* 0x0008f00001267983 */ /* 0x000ea40000300a00 */
[C---:B----4-:R-:W-:Y:S02]  /*1b290*/  IMAD.WIDE R250, R2.reuse, 0x4, R28 ;  /* 0x0000000402fa7825 */ /* 0x050fe400078e021c */
[----:B------:R-:W4:Y:S04]  /*1b2a0*/  LDL.LU.64 R28, [R1+0x8e8] ;  /* 0x0008e800011c7983 */ /* 0x000f280000300a00 */
[----:B------:R1:W-:Y:S04]  /*1b2b0*/  STL.64 [R1+0x1150], R78 ;  /* 0x0011504e01007387 */ /* 0x0003e80000100a00 */
[----:B------:R3:W-:Y:S01]  /*1b2c0*/  STL.64 [R1+0x1148], R250 ;  /* 0x001148fa01007387 */ /* 0x0007e20000100a00 */
[----:B-1----:R-:W-:-:S03]  /*1b2d0*/  IMAD.WIDE R108, R2, 0x4, R98 ;  /* 0x00000004026c7825 */ /* 0x002fc600078e0262 */
[----:B------:R-:W4:Y:S01]  /*1b2e0*/  LDL.LU.64 R98, [R1+0x8b0] ;  /* 0x0008b00001627983 */ /* 0x000f220000300a00 */
[----:B------:R-:W-:Y:S02]  /*1b2f0*/  ISETP.GE.U32.AND P5, PT, R252, 0x7ffffeec, PT ;  /* 0x7ffffeecfc00780c */ /* 0x000fe40003fa6070 */
[C---:B------:R-:W-:Y:S01]  /*1b300*/  IADD3 R248, R0.reuse, -0x9d, RZ ;  /* 0xffffff6300f87810 */ /* 0x040fe20007ffe0ff */
[----:B------:R-:W-:Y:S01]  /*1b310*/  STL.64 [R1+0x1140], R108 ;  /* 0x0011406c01007387 */ /* 0x000fe20000100a00 */
[----:B------:R-:W-:Y:S02]  /*1b320*/  IADD3 R249, R0, -0xa1, RZ ;  /* 0xffffff5f00f97810 */ /* 0x000fe40007ffe0ff */
[----:B------:R-:W-:Y:S01]  /*1b330*/  ISETP.GE.U32.AND P1, PT, R248, 0x7ffffee4, PT ;  /* 0x7ffffee4f800780c */ /* 0x000fe20003f26070 */
[----:B------:R-:W-:-:S06]  /*1b340*/  IMAD.WIDE R68, R2, 0x4, R68 ;  /* 0x0000000402447825 */ /* 0x000fcc00078e0244 */
[----:B------:R1:W-:Y:S04]  /*1b350*/  LDGSTS.E [R48+0x25000], [R78.64], !P5 ;  /* 0x250000004e307fae */ /* 0x0003e8000e921844 */
[----:B------:R3:W-:Y:S04]  /*1b360*/  LDGSTS.E [R48+0x25200], [R250.64], !P5 ;  /* 0x25200000fa307fae */ /* 0x0007e8000e921844 */
[----:B------:R3:W-:Y:S04]  /*1b370*/  LDGSTS.E [R48+0x26000], [R108.64], !P2 ;  /* 0x260000006c307fae */ /* 0x0007e8000d121844 */
[----:B-1----:R-:W4:Y:S01]  /*1b380*/  LDL.LU.64 R78, [R1+0x8a8] ;  /* 0x0008a800014e7983 */ /* 0x002f220000300a00 */
[----:B------:R-:W-:-:S03]  /*1b390*/  ISETP.GE.U32.AND P6, PT, R249, 0x7ffffee0, PT ;  /* 0x7ffffee0f900780c */ /* 0x000fc60003fc6070 */
[----:B------:R1:W-:Y:S04]  /*1b3a0*/  STL.64 [R1+0x1138], R68 ;  /* 0x0011384401007387 */ /* 0x0003e80000100a00 */
[----:B------:R1:W-:Y:S01]  /*1b3b0*/  LDGSTS.E [R48+0x26200], [R68.64], !P2 ;  /* 0x2620000044307fae */ /* 0x0003e2000d121844 */
[----:B---3--:R-:W-:-:S04]  /*1b3c0*/  IMAD.WIDE R250, R2, 0x4, R8 ;  /* 0x0000000402fa7825 */ /* 0x008fc800078e0208 */
[C---:B-1----:R-:W-:Y:S02]  /*1b3d0*/  IMAD.WIDE R68, R2.reuse, 0x4, R18 ;  /* 0x0000000402447825 */ /* 0x042fe400078e0212 */
[----:B------:R-:W3:Y:S04]  /*1b3e0*/  LDL.LU.64 R18, [R1+0x870] ;  /* 0x0008700001127983 */ /* 0x000ee80000300a00 */
[----:B------:R-:W3:Y:S01]  /*1b3f0*/  LDL.LU.64 R8, [R1+0x868] ;  /* 0x0008680001087983 */ /* 0x000ee20000300a00 */
[----:B------:R-:W-:-:S03]  /*1b400*/  IMAD.WIDE R108, R2, 0x4, R88 ;  /* 0x00000004026c7825 */ /* 0x000fc600078e0258 */
[----:B------:R1:W-:Y:S04]  /*1b410*/  STL.64 [R1+0x1130], R68 ;  /* 0x0011304401007387 */ /* 0x0003e80000100a00 */
[----:B------:R-:W-:Y:S04]  /*1b420*/  STL.64 [R1+0x1128], R250 ;  /* 0x001128fa01007387 */ /* 0x000fe80000100a00 */
[----:B------:R-:W3:Y:S04]  /*1b430*/  LDL.LU.64 R88, [R1+0x830] ;  /* 0x0008300001587983 */ /* 0x000ee80000300a00 */
[----:B------:R1:W-:Y:S01]  /*1b440*/  LDGSTS.E [R48+0x27000], [R68.64], !P1 ;  /* 0x2700000044307fae */ /* 0x0003e2000c921844 */
[----:B------:R-:W-:-:S03]  /*1b450*/  IMAD.WIDE R58, R2, 0x4, R58 ;  /* 0x00000004023a7825 */ /* 0x000fc600078e023a */
        /* <DEDUP_REMOVED lines=11> */
[----:B------:R-:W-:Y:S01]  /*1b510*/  STL.64 [R1+0x1108], R250 ;  /* 0x001108fa01007387 */ /* 0x000fe20000100a00 */
[----:B-1----:R-:W-:-:S03]  /*1b520*/  IMAD.WIDE R108, R2, 0x4, R98 ;  /* 0x00000004026c7825 */ /* 0x002fc600078e0262 */
[----:B------:R-:W4:Y:S01]  /*1b530*/  LDL.LU.64 R98, [R1+0x7b0] ;  /* 0x0007b00001627983 */ /* 0x000f220000300a00 */
[C---:B------:R-:W-:Y:S02]  /*1b540*/  IADD3 R248, R0.reuse, -0xa5, RZ ;  /* 0xffffff5b00f87810 */ /* 0x040fe40007ffe0ff */
[----:B------:R-:W-:Y:S02]  /*1b550*/  IADD3 R249, R0, -0xa9, RZ ;  /* 0xffffff5700f97810 */ /* 0x000fe40007ffe0ff */
[----:B------:R-:W-:Y:S02]  /*1b560*/  ISETP.GE.U32.AND P0, PT, R248, 0x7ffffedc, PT ;  /* 0x7ffffedcf800780c */ /* 0x000fe40003f06070 */
[----:B------:R-:W-:Y:S01]  /*1b570*/  ISETP.GE.U32.AND P3, PT, R249, 0x7ffffed8, PT ;  /* 0x7ffffed8f900780c */ /* 0x000fe20003f66070 */
[----:B------:R-:W-:Y:S01]  /*1b580*/  STL.64 [R1+0x1100], R108 ;  /* 0x0011006c01007387 */ /* 0x000fe20000100a00 */
[C---:B------:R-:W-:Y:S02]  /*1b590*/  IADD3 R248, R0.reuse, -0xad, RZ ;  /* 0xffffff5300f87810 */ /* 0x040fe40007ffe0ff */
[----:B------:R-:W-:-:S02]  /*1b5a0*/  IADD3 R249, R0, -0xb1, RZ ;  /* 0xffffff4f00f97810 */ /* 0x000fc40007ffe0ff */
[----:B------:R-:W-:-:S05]  /*1b5b0*/  ISETP.GE.U32.AND P4, PT, R248, 0x7ffffed4, PT ;  /* 0x7ffffed4f800780c */ /* 0x000fca0003f86070 */
[----:B------:R1:W-:Y:S04]  /*1b5c0*/  LDGSTS.E [R48+0x29000], [R58.64], !P0 ;  /* 0x290000003a307fae */ /* 0x0003e8000c121844 */
[----:B------:R3:W-:Y:S01]  /*1b5d0*/  LDGSTS.E [R48+0x29200], [R250.64], !P0 ;  /* 0x29200000fa307fae */ /* 0x0007e2000c121844 */
[----:B------:R-:W-:-:S03]  /*1b5e0*/  IMAD.WIDE R78, R2, 0x4, R78 ;  /* 0x00000004024e7825 */ /* 0x000fc600078e024e */
[----:B------:R3:W-:Y:S04]  /*1b5f0*/  LDGSTS.E [R48+0x2a000], [R108.64], !P3 ;  /* 0x2a0000006c307fae */ /* 0x0007e8000d921844 */
[----:B-1----:R-:W4:Y:S01]  /*1b600*/  LDL.LU.64 R58, [R1+0x7a8] ;  /* 0x0007a800013a7983 */ /* 0x002f220000300a00 */
[----:B------:R-:W-:-:S03]  /*1b610*/  ISETP.GE.U32.AND P5, PT, R249, 0x7ffffed0, PT ;  /* 0x7ffffed0f900780c */ /* 0x000fc60003fa6070 */
[----:B------:R3:W-:Y:S04]  /*1b620*/  STL.64 [R1+0x10f8], R78 ;  /* 0x0010f84e01007387 */ /* 0x0007e80000100a00 */
[----:B------:R3:W-:Y:S02]  /*1b630*/  LDGSTS.E [R48+0x2a200], [R78.64], !P3 ;  /* 0x2a2000004e307fae */ /* 0x0007e4000d921844 */
[C---:B---3--:R-:W-:Y:S02]  /*1b640*/  IMAD.WIDE R78, R2.reuse, 0x4, R18 ;  /* 0x00000004024e7825 */ /* 0x048fe400078e0212 */
[----:B------:R-:W3:Y:S02]  /*1b650*/  LDL.LU.64 R18, [R1+0x768] ;  /* 0x0007680001127983 */ /* 0x000ee40000300a00 */
[----:B------:R-:W-:-:S02]  /*1b660*/  IMAD.WIDE R250, R2, 0x4, R8 ;  /* 0x0000000402fa7825 */ /* 0x000fc400078e0208 */
[----:B------:R-:W3:Y:S04]  /*1b670*/  LDL.LU.64 R8, [R1+0x760] ;  /* 0x0007600001087983 */ /* 0x000ee80000300a00 */
[----:B------:R1:W-:Y:S01]  /*1b680*/  STL.64 [R1+0x10f0], R78 ;  /* 0x0010f04e01007387 */ /* 0x0003e20000100a00 */
[----:B------:R-:W-:-:S03]  /*1b690*/  IMAD.WIDE R108, R2, 0x4, R88 ;  /* 0x00000004026c7825 */ /* 0x000fc600078e0258 */
[----:B------:R-:W-:Y:S04]  /*1b6a0*/  STL.64 [R1+0x10e8], R250 ;  /* 0x0010e8fa01007387 */ /* 0x000fe80000100a00 */
[----:B------:R-:W3:Y:S04]  /*1b6b0*/  LDL.LU.64 R88, [R1+0x718] ;  /* 0x0007180001587983 */ /* 0x000ee80000300a00 */
[----:B------:R1:W-:Y:S04]  /*1b6c0*/  LDGSTS.E [R48+0x2b000], [R78.64], !P4 ;  /* 0x2b0000004e307fae */ /* 0x0003e8000e121844 */
[----:B------:R-:W-:Y:S01]  /*1b6d0*/  STL.64 [R1+0x10e0], R108 ;  /* 0x0010e06c01007387 */ /* 0x000fe20000100a00 */
[----:B------:R-:W-:-:S03]  /*1b6e0*/  IMAD.WIDE R68, R2, 0x4, R68 ;  /* 0x0000000402447825 */ /* 0x000fc600078e0244 */
        /* <DEDUP_REMOVED lines=22> */
[----:B------:R3:W-:Y:S04]  /*1b850*/  LDGSTS.E [R48+0x2d200], [R250.64], !P2 ;  /* 0x2d200000fa307fae */ /* 0x0007e8000d121844 */
[----:B------:R3:W-:Y:S01]  /*1b860*/  LDGSTS.E [R48+0x2e000], [R108.64], !P1 ;  /* 0x2e0000006c307fae */ /* 0x0007e2000c921844 */
[----:B------:R-:W-:-:S03]  /*1b870*/  IMAD.WIDE R58, R2, 0x4, R58 ;  /* 0x00000004023a7825 */ /* 0x000fc600078e023a */
        /* <DEDUP_REMOVED lines=8> */
[----:B------:R1:W-:Y:S04]  /*1b900*/  STL.64 [R1+0x10b0], R58 ;  /* 0x0010b03a01007387 */ /* 0x0003e80000100a00 */
[----:B------:R-:W-:Y:S01]  /*1b910*/  STL.64 [R1+0x10a8], R250 ;  /* 0x0010a8fa01007387 */ /* 0x000fe20000100a00 */
[----:B------:R-:W-:-:S03]  /*1b920*/  IMAD.WIDE R108, R2, 0x4, R88 ;  /* 0x00000004026c7825 */ /* 0x000fc600078e0258 */
[----:B------:R1:W-:Y:S04]  /*1b930*/  LDGSTS.E [R48+0x2f000], [R58.64], !P6 ;  /* 0x2f0000003a307fae */ /* 0x0003e8000f121844 */
[----:B------:R-:W3:Y:S04]  /*1b940*/  LDL.LU.64 R88, [R1+0x598] ;  /* 0x0005980001587983 */ /* 0x000ee80000300a00 */
[----:B------:R-:W-:Y:S04]  /*1b950*/  STL.64 [R1+0x10a0], R108 ;  /* 0x0010a06c01007387 */ /* 0x000fe80000100a00 */
[----:B-1----:R-:W3:Y:S01]  /*1b960*/  LDL.LU.64 R58, [R1+0x588] ;  /* 0x00058800013a7983 */ /* 0x002ee20000300a00 */
[----:B------:R-:W-:-:S03]  /*1b970*/  IMAD.WIDE R78, R2, 0x4, R78 ;  /* 0x00000004024e7825 */ /* 0x000fc600078e024e */
[----:B------:R4:W-:Y:S04]  /*1b980*/  LDGSTS.E [R48+0x2f200], [R250.64], !P6 ;  /* 0x2f200000fa307fae */ /* 0x0009e8000f121844 */
        /* <DEDUP_REMOVED lines=32> */
[----:B------:R-:W-:Y:S04]  /*1bb90*/  STL.64 [R1+0x1068], R250 ;  /* 0x001068fa01007387 */ /* 0x000fe80000100a00 */
[----:B------:R1:W-:Y:S01]  /*1bba0*/  LDGSTS.E [R48+0x33000], [R68.64], !P5 ;  /* 0x3300000044307fae */ /* 0x0003e2000e921844 */
[----:B------:R-:W-:-:S03]  /*1bbb0*/  IMAD.WIDE R108, R2, 0x4, R88 ;  /* 0x00000004026c7825 */ /* 0x000fc600078e0258 */
[----:B------:R-:W3:Y:S04]  /*1bbc0*/  LDL.LU.64 R88, [R1+0x418] ;  /* 0x0004180001587983 */ /* 0x000ee80000300a00 */
[----:B------:R-:W-:Y:S01]  /*1bbd0*/  STL.64 [R1+0x1060], R108 ;  /* 0x0010606c01007387 */ /* 0x000fe20000100a00 */
[----:B------:R-:W-:-:S03]  /*1bbe0*/  IMAD.WIDE R58, R2, 0x4, R58 ;  /* 0x00000004023a7825 */ /* 0x000fc600078e023a */
[----:B-1----:R-:W3:Y:S04]  /*1bbf0*/  LDL.LU.64 R68, [R1+0x408] ;  /* 0x0004080001447983 */ /* 0x002ee80000300a00 */
        /* <DEDUP_REMOVED lines=695> */
[----:B------:R-:W-:Y:S02]  /*1e770*/  ISETP.GE.U32.AND P2, PT, R249, 0x7ffffe96, PT ;  /* 0x7ffffe96f900780c */ /* 0x000fe40003f46070 */
[C---:B------:R-:W-:Y:S01]  /*1e780*/  IADD3 R248, R0.reuse, -0xef, RZ ;  /* 0xffffff1100f87810 */ /* 0x040fe20007ffe0ff */
[----:B------:R-:W-:Y:S01]  /*1e790*/  STL.64 [R1+0xc58], R108 ;  /* 0x000c586c01007387 */ /* 0x000fe20000100a00 */
        /* <DEDUP_REMOVED lines=42> */
[----:B------:R1:W-:Y:S01]  /*1ea40*/  LDGSTS.E [R119+0x3d800], [R58.64], !P0 ;  /* 0x3d8000003a777fae */ /* 0x0003e2000c121844 */
[----:B------:R-:W-:-:S03]  /*1ea50*/  ISETP.GE.U32.AND P5, PT, R249, 0x7ffffefd, PT ;  /* 0x7ffffefdf900780c */ /* 0x000fc60003fa6070 */
[----:B------:R3:W-:Y:S04]  /*1ea60*/  LDGSTS.E [R119+0x3da00], [R250.64], !P0 ;  /* 0x3da00000fa777fae */ /* 0x0007e8000c121844 */
[----:B------:R3:W-:Y:S01]  /*1ea70*/  LDGSTS.E [R119+0x3e800], [R108.64], !P3 ;  /* 0x3e8000006c777fae */ /* 0x0007e2000d921844 */
[----:B------:R-:W-:-:S03]  /*1ea80*/  IMAD.WIDE R78, R2, 0x4, R78 ;  /* 0x00000004024e7825 */ /* 0x000fc600078e024e */
[----:B-1----:R-:W4:Y:S04]  /*1ea90*/  LDL.LU.64 R58, [R1+0xa90] ;  /* 0x000a9000013a7983 */ /* 0x002f280000300a00 */
[----:B------:R3:W-:Y:S04]  /*1eaa0*/  STL.64 [R1+0xaf8], R78 ;  /* 0x000af84e01007387 */ /* 0x0007e80000100a00 */
[----:B------:R3:W-:Y:S02]  /*1eab0*/  LDGSTS.E [R119+0x3ea00], [R78.64], !P3 ;  /* 0x3ea000004e777fae */ /* 0x0007e4000d921844 */
[----:B---3--:R-:W-:-:S02]  /*1eac0*/  IMAD.WIDE R78, R2, 0x4, R18 ;  /* 0x00000004024e7825 */ /* 0x008fc400078e0212 */
[----:B------:R-:W3:Y:S02]  /*1ead0*/  LDL.LU.64 R18, [R1+0xa40] ;  /* 0x000a400001127983 */ /* 0x000ee40000300a00 */
[C---:B------:R-:W-:Y:S02]  /*1eae0*/  IMAD.WIDE R250, R2.reuse, 0x4, R8 ;  /* 0x0000000402fa7825 */ /* 0x040fe400078e0208 */
        /* <DEDUP_REMOVED lines=45> */
[----:B------:R-:W3:Y:S01]  /*1edc0*/  LDL.LU.64 R88, [R1+0x900] ;  /* 0x0009000001587983 */ /* 0x000ee20000300a00 */
        /* <DEDUP_REMOVED lines=21> */
[----:B------:R-:W-:-:S07]  /*1ef20*/  IADD3 R249, R0, -0xa4, RZ ;  /* 0xffffff5c00f97810 */ /* 0x000fce0007ffe0ff */
[----:B------:R1:W-:Y:S04]  /*1ef30*/  LDGSTS.E [R49+0x25c00], [R78.64], !P3 ;  /* 0x25c000004e317fae */ /* 0x0003e8000d921844 */
[----:B------:R3:W-:Y:S01]  /*1ef40*/  LDGSTS.E [R49+0x25e00], [R118.64], !P3 ;  /* 0x25e0000076317fae */ /* 0x0007e2000d921844 */
[----:B------:R-:W-:-:S03]  /*1ef50*/  IMAD.WIDE R68, R2, 0x4, R68 ;  /* 0x0000000402447825 */ /* 0x000fc600078e0244 */
[----:B------:R3:W-:Y:S04]  /*1ef60*/  LDGSTS.E [R49+0x26c00], [R108.64], !P4 ;  /* 0x26c000006c317fae */ /* 0x0007e8000e121844 */
[----:B-1----:R-:W4:Y:S01]  /*1ef70*/  LDL.LU.64 R78, [R1+0x878] ;  /* 0x00087800014e7983 */ /* 0x002f220000300a00 */
[----:B------:R-:W-:-:S03]  /*1ef80*/  ISETP.GE.U32.AND P5, PT, R248, 0x7ffffee1, PT ;  /* 0x7ffffee1f800780c */ /* 0x000fc60003fa6070 */
[----:B------:R3:W-:Y:S04]  /*1ef90*/  STL.64 [R1+0x458], R68 ;  /* 0x0004584401007387 */ /* 0x0007e80000100a00 */
[----:B------:R3:W-:Y:S01]  /*1efa0*/  LDGSTS.E [R49+0x26e00], [R68.64], !P4 ;  /* 0x26e0000044317fae */ /* 0x0007e2000e121844 */
[----:B------:R-:W-:Y:S02]  /*1efb0*/  ISETP.GE.U32.AND P2, PT, R249, 0x7ffffedd, PT ;  /* 0x7ffffeddf900780c */ /* 0x000fe40003f46070 */
[----:B------:R-:W-:Y:S01]  /*1efc0*/  IADD3 R248, R0, -0xa8, RZ ;  /* 0xffffff5800f87810 */ /* 0x000fe20007ffe0ff */
[C---:B---3--:R-:W-:Y:S02]  /*1efd0*/  IMAD.WIDE R68, R2.reuse, 0x4, R18 ;  /* 0x0000000402447825 */ /* 0x048fe400078e0212 */
[----:B------:R-:W3:Y:S02]  /*1efe0*/  LDL.LU.64 R18, [R1+0x840] ;  /* 0x0008400001127983 */ /* 0x000ee40000300a00 */
[----:B------:R-:W-:-:S02]  /*1eff0*/  IMAD.WIDE R118, R2, 0x4, R8 ;  /* 0x0000000402767825 */ /* 0x000fc400078e0208 */
[----:B------:R-:W3:Y:S04]  /*1f000*/  LDL.LU.64 R8, [R1+0x838] ;  /* 0x0008380001087983 */ /* 0x000ee80000300a00 */
[----:B------:R1:W-:Y:S04]  /*1f010*/  STL.64 [R1+0xac0], R68 ;  /* 0x000ac04401007387 */ /* 0x0003e80000100a00 */
[----:B------:R-:W-:Y:S01]  /*1f020*/  STL.64 [R1+0x418], R118 ;  /* 0x0004187601007387 */ /* 0x000fe20000100a00 */
[----:B------:R-:W-:Y:S01]  /*1f030*/  IMAD.WIDE R108, R2, 0x4, R88 ;  /* 0x00000004026c7825 */ /* 0x000fe200078e0258 */
[----:B------:R-:W-:-:S02]  /*1f040*/  ISETP.GE.U32.AND P1, PT, R248, 0x7ffffed9, PT ;  /* 0x7ffffed9f800780c */ /* 0x000fc40003f26070 */
[----:B------:R-:W3:Y:S04]  /*1f050*/  LDL.LU.64 R88, [R1+0x800] ;  /* 0x0008000001587983 */ /* 0x000ee80000300a00 */
[----:B------:R1:W-:Y:S04]  /*1f060*/  LDGSTS.E [R49+0x27c00], [R68.64], !P5 ;  /* 0x27c0000044317fae */ /* 0x0003e8000e921844 */
[----:B------:R-:W-:Y:S04]  /*1f070*/  STL.64 [R1+0xab8], R108 ;  /* 0x000ab86c01007387 */ /* 0x000fe80000100a00 */
[----:B------:R4:W-:Y:S01]  /*1f080*/  LDGSTS.E [R49+0x27e00], [R118.64], !P5 ;  /* 0x27e0000076317fae */ /* 0x0009e2000e921844 */
[----:B------:R-:W-:-:S03]  /*1f090*/  IMAD.WIDE R58, R2, 0x4, R58 ;  /* 0x00000004023a7825 */ /* 0x000fc600078e023a */
[----:B-1----:R-:W3:Y:S04]  /*1f0a0*/  LDL.LU.64 R68, [R1+0x7f8] ;  /* 0x0007f80001447983 */ /* 0x002ee80000300a00 */
[----:B------:R1:W-:Y:S04]  /*1f0b0*/  LDGSTS.E [R49+0x28c00], [R108.64], !P2 ;  /* 0x28c000006c317fae */ /* 0x0003e8000d121844 */
[----:B------:R1:W-:Y:S04]  /*1f0c0*/  STL.64 [R1+0x348], R58 ;  /* 0x0003483a01007387 */ /* 0x0003e80000100a00 */
[----:B------:R1:W-:Y:S04]  /*1f0d0*/  LDGSTS.E [R49+0x28e00], [R58.64], !P2 ;  /* 0x28e000003a317fae */ /* 0x0003e8000d121844 */
[----:B-1----:R-:W3:Y:S01]  /*1f0e0*/  LDL.LU.64 R58, [R1+0x7c0] ;  /* 0x0007c000013a7983 */ /* 0x002ee20000300a00 */
[----:B--2---:R-:W-:-:S04]  /*1f0f0*/  IMAD.WIDE R38, R2, 0x4, R38 ;  /* 0x0000000402267825 */ /* 0x004fc800078e0226 */
[C---:B----4-:R-:W-:Y:S01]  /*1f100*/  IMAD.WIDE R118, R2.reuse, 0x4, R28 ;  /* 0x0000000402767825 */ /* 0x050fe200078e021c */
[----:B------:R1:W-:Y:S04]  /*1f110*/  LDGSTS.E [R49+0x29c00], [R38.64], !P1 ;  /* 0x29c0000026317fae */ /* 0x0003e8000c921844 */
[----:B------:R-:W2:Y:S04]  /*1f120*/  LDL.LU.64 R28, [R1+0x7b8] ;  /* 0x0007b800011c7983 */ /* 0x000ea80000300a00 */
[----:B------:R1:W-:Y:S01]  /*1f130*/  STL.64 [R1+0x2f0], R38 ;  /* 0x0002f02601007387 */ /* 0x0003e20000100a00 */
[----:B------:R-:W-:-:S03]  /*1f140*/  IMAD.WIDE R108, R2, 0x4, R98 ;  /* 0x00000004026c7825 */ /* 0x000fc600078e0262 */
[----:B------:R-:W-:Y:S04]  /*1f150*/  STL.64 [R1+0x2d8], R118 ;  /* 0x0002d87601007387 */ /* 0x000fe80000100a00 */
[----:B------:R-:W4:Y:S04]  /*1f160*/  LDL.LU.64 R98, [R1+0x780] ;  /* 0x0007800001627983 */ /* 0x000f280000300a00 */
[----:B------:R-:W-:Y:S04]  /*1f170*/  STL.64 [R1+0x280], R108 ;  /* 0x0002806c01007387 */ /* 0x000fe80000100a00 */
[----:B-1----:R-:W4:Y:S01]  /*1f180*/  LDL.LU.64 R38, [R1+0x778] ;  /* 0x0007780001267983 */ /* 0x002f220000300a00 */
[----:B------:R-:W-:-:S02]  /*1f190*/  IADD3 R249, R0, -0xac, RZ ;  /* 0xffffff5400f97810 */ /* 0x000fc40007ffe0ff */
[----:B------:R-:W-:Y:S01]  /*1f1a0*/  IADD3 R248, R0, -0xb0, RZ ;  /* 0xffffff5000f87810 */ /* 0x000fe20007ffe0ff */
[----:B------:R1:W-:Y:S01]  /*1f1b0*/  LDGSTS.E [R49+0x29e00], [R118.64], !P1 ;  /* 0x29e0000076317fae */ /* 0x0003e2000c921844 */
[----:B------:R-:W-:Y:S02]  /*1f1c0*/  ISETP.GE.U32.AND P6, PT, R249, 0x7ffffed5, PT ;  /* 0x7ffffed5f900780c */ /* 0x000fe40003fc6070 */
[----:B------:R-:W-:Y:S02]  /*1f1d0*/  ISETP.GE.U32.AND P0, PT, R248, 0x7ffffed1, PT ;  /* 0x7ffffed1f800780c */ /* 0x000fe40003f06070 */
[----:B------:R-:W-:-:S09]  /*1f1e0*/  IADD3 R249, R0, -0xb4, RZ ;  /* 0xffffff4c00f97810 */ /* 0x000fd20007ffe0ff */
[----:B------:R1:W-:Y:S01]  /*1f1f0*/  LDGSTS.E [R49+0x2ac00], [R108.64], !P6 ;  /* 0x2ac000006c317fae */ /* 0x0003e2000f121844 */
[----:B------:R-:W-:-:S05]  /*1f200*/  IMAD.WIDE R78, R2, 0x4, R78 ;  /* 0x00000004024e7825 */ /* 0x000fca00078e024e */
[----:B------:R3:W-:Y:S04]  /*1f210*/  STL.64 [R1+0x278], R78 ;  /* 0x0002784e01007387 */ /* 0x0007e80000100a00 */
[----:B------:R3:W-:Y:S01]  /*1f220*/  LDGSTS.E [R49+0x2ae00], [R78.64], !P6 ;  /* 0x2ae000004e317fae */ /* 0x0007e2000f121844 */
[----:B------:R-:W-:Y:S01]  /*1f230*/  ISETP.GE.U32.AND P3, PT, R249, 0x7ffffecd, PT ;  /* 0x7ffffecdf900780c */ /* 0x000fe20003f66070 */
[C---:B---3--:R-:W-:Y:S02]  /*1f240*/  IMAD.WIDE R78, R2.reuse, 0x4, R18 ;  /* 0x00000004024e7825 */ /* 0x048fe400078e0212 */
[----:B------:R-:W3:Y:S02]  /*1f250*/  LDL.LU.64 R18, [R1+0x728] ;  /* 0x0007280001127983 */ /* 0x000ee40000300a00 */
[----:B-1----:R-:W-:-:S02]  /*1f260*/  IMAD.WIDE R118, R2, 0x4, R8 ;  /* 0x0000000402767825 */ /* 0x002fc400078e0208 */
[----:B------:R-:W3:Y:S04]  /*1f270*/  LDL.LU.64 R8, [R1+0x720] ;  /* 0x0007200001087983 */ /* 0x000ee80000300a00 */
[----:B------:R1:W-:Y:S04]  /*1f280*/  STL.64 [R1+0x230], R78 ;  /* 0x0002304e01007387 */ /* 0x0003e80000100a00 */
[----:B------:R1:W-:Y:S01]  /*1f290*/  STL.64 [R1+0x228], R118 ;  /* 0x0002287601007387 */ /* 0x0003e20000100a00 */
[----:B------:R-:W-:-:S03]  /*1f2a0*/  IMAD.WIDE R108, R2, 0x4, R88 ;  /* 0x00000004026c7825 */ /* 0x000fc600078e0258 */
[----:B------:R1:W-:Y:S04]  /*1f2b0*/  LDGSTS.E [R49+0x2bc00], [R78.64], !P0 ;  /* 0x2bc000004e317fae */ /* 0x0003e8000c121844 */
[----:B------:R-:W3:Y:S04]  /*1f2c0*/  LDL.LU.64 R88, [R1+0x6d0] ;  /* 0x0006d00001587983 */ /* 0x000ee80000300a00 */
[----:B------:R-:W-:Y:S04]  /*1f2d0*/  STL.64 [R1+0xab0], R108 ;  /* 0x000ab06c01007387 */ /* 0x000fe80000100a00 */
[----:B-1----:R-:W3:Y:S01]  /*1f2e0*/  LDL.LU.64 R78, [R1+0x6c8] ;  /* 0x0006c800014e7983 */ /* 0x002ee20000300a00 */
[----:B------:R-:W-:-:S03]  /*1f2f0*/  IMAD.WIDE R68, R2, 0x4, R68 ;  /* 0x0000000402447825 */ /* 0x000fc600078e0244 */
[----:B------:R1:W-:Y:S04]  /*1f300*/  LDGSTS.E [R49+0x2be00], [R118.64], !P0 ;  /* 0x2be0000076317fae */ /* 0x0003e8000c121844 */
[----:B------:R1:W-:Y:S04]  /*1f310*/  STL.64 [R1+0xaa8], R68 ;  /* 0x000aa84401007387 */ /* 0x0003e80000100a00 */
[----:B------:R4:W-:Y:S04]  /*1f320*/  LDGSTS.E [R49+0x2cc00], [R108.64], !P3 ;  /* 0x2cc000006c317fae */ /* 0x0009e8000d921844 */
[----:B------:R1:W-:Y:S02]  /*1f330*/  LDGSTS.E [R49+0x2ce00], [R68.64], !P3 ;  /* 0x2ce0000044317fae */ /* 0x0003e4000d921844 */
[----:B-1----:R-:W-:-:S02]  /*1f340*/  IMAD.WIDE R118, R2, 0x4, R58 ;  /* 0x0000000402767825 */ /* 0x002fc400078e023a */
[----:B------:R-:W3:Y:S04]  /*1f350*/  LDL.LU.64 R58, [R1+0x670] ;  /* 0x00067000013a7983 */ /* 0x000ee80000300a00 */
[----:B------:R-:W3:Y:S04]  /*1f360*/  LDL.LU.64 R68, [R1+0x668] ;  /* 0x0006680001447983 */ /* 0x000ee80000300a00 */
[----:B------:R-:W-:Y:S01]  /*1f370*/  STL.64 [R1+0xaa0], R118 ;  /* 0x000aa07601007387 */ /* 0x000fe20000100a00 */
[----:B--2---:R-:W-:-:S05]  /*1f380*/  IMAD.WIDE R28, R2, 0x4, R28 ;  /* 0x00000004021c7825 */ /* 0x004fca00078e021c */
[----:B------:R1:W-:Y:S01]  /*1f390*/  STL.64 [R1+0xa98], R28 ;  /* 0x000a981c01007387 */ /* 0x0003e20000100a00 */
[----:B----4-:R-:W-:-:S04]  /*1f3a0*/  IMAD.WIDE R108, R2, 0x4, R98 ;  /* 0x00000004026c7825 */ /* 0x010fc800078e0262 */
[----:B------:R-:W-:Y:S02]  /*1f3b0*/  IMAD.WIDE R98, R2, 0x4, R38 ;  /* 0x0000000402627825 */ /* 0x000fe400078e0226 */
[----:B------:R-:W2:Y:S01]  /*1f3c0*/  LDL.LU.64 R38, [R1+0x610] ;  /* 0x0006100001267983 */ /* 0x000ea20000300a00 */
[C---:B------:R-:W-:Y:S02]  /*1f3d0*/  IADD3 R248, R0.reuse, -0xb8, RZ ;  /* 0xffffff4800f87810 */ /* 0x040fe40007ffe0ff */
[----:B------:R-:W-:Y:S02]  /*1f3e0*/  IADD3 R249, R0, -0xbc, RZ ;  /* 0xffffff4400f97810 */ /* 0x000fe40007ffe0ff */
[----:B------:R-:W-:Y:S02]  /*1f3f0*/  ISETP.GE.U32.AND P4, PT, R248, 0x7ffffec9, PT ;  /* 0x7ffffec9f800780c */ /* 0x000fe40003f86070 */
[----:B------:R-:W-:Y:S02]  /*1f400*/  ISETP.GE.U32.AND P5, PT, R249, 0x7ffffec5, PT ;  /* 0x7ffffec5f900780c */ /* 0x000fe40003fa6070 */
[C---:B------:R-:W-:Y:S01]  /*1f410*/  IADD3 R248, R0.reuse, -0xc0, RZ ;  /* 0xffffff4000f87810 */ /* 0x040fe20007ffe0ff */
[----:B------:R-:W-:Y:S01]  /*1f420*/  STL.64 [R1+0xa90], R108 ;  /* 0x000a906c01007387 */ /* 0x000fe20000100a00 */
[----:B------:R-:W-:-:S02]  /*1f430*/  IADD3 R249, R0, -0xc4, RZ ;  /* 0xffffff3c00f97810 */ /* 0x000fc40007ffe0ff */
[----:B------:R-:W-:Y:S01]  /*1f440*/  ISETP.GE.U32.AND P2, PT, R248, 0x7ffffec1, PT ;  /* 0x7ffffec1f800780c */ /* 0x000fe20003f46070 */
[----:B------:R3:W-:Y:S04]  /*1f450*/  STL.64 [R1+0xa88], R98 ;  /* 0x000a886201007387 */ /* 0x0007e80000100a00 */
[----:B------:R4:W-:Y:S04]  /*1f460*/  LDGSTS.E [R49+0x2dc00], [R118.64], !P4 ;  /* 0x2dc0000076317fae */ /* 0x0009e8000e121844 */
[----:B------:R1:W-:Y:S01]  /*1f470*/  LDGSTS.E [R49+0x2de00], [R28.64], !P4 ;  /* 0x2de000001c317fae */ /* 0x0003e2000e121844 */
[----:B------:R-:W-:-:S03]  /*1f480*/  ISETP.GE.U32.AND P1, PT, R249, 0x7ffffebd, PT ;  /* 0x7ffffebdf900780c */ /* 0x000fc60003f26070 */
[----:B------:R3:W-:Y:S04]  /*1f490*/  LDGSTS.E [R49+0x2ec00], [R108.64], !P5 ;  /* 0x2ec000006c317fae */ /* 0x0007e8000e921844 */
[----:B------:R3:W-:Y:S04]  /*1f4a0*/  LDGSTS.E [R49+0x2ee00], [R98.64], !P5 ;  /* 0x2ee0000062317fae */ /* 0x0007e8000e921844 */
[----:B-1----:R-:W2:Y:S01]  /*1f4b0*/  LDL.LU.64 R28, [R1+0x608] ;  /* 0x00060800011c7983 */ /* 0x002ea20000300a00 */
[----:B---3--:R-:W-:-:S03]  /*1f4c0*/  IMAD.WIDE R98, R2, 0x4, R18 ;  /* 0x0000000402627825 */ /* 0x008fc600078e0212 */
[----:B------:R-:W3:Y:S01]  /*1f4d0*/  LDL.LU.64 R18, [R1+0x5b0] ;  /* 0x0005b00001127983 */ /* 0x000ee20000300a00 */
[----:B----4-:R-:W-:-:S03]  /*1f4e0*/  IMAD.WIDE R118, R2, 0x4, R8 ;  /* 0x0000000402767825 */ /* 0x010fc600078e0208 */
[----:B------:R-:W4:Y:S04]  /*1f4f0*/  LDL.LU.64 R8, [R1+0x5a8] ;  /* 0x0005a80001087983 */ /* 0x000f280000300a00 */
[----:B------:R1:W-:Y:S04]  /*1f500*/  STL.64 [R1+0xa80], R98 ;  /* 0x000a806201007387 */ /* 0x0003e80000100a00 */
[----:B------:R-:W-:Y:S04]  /*1f510*/  STL.64 [R1+0xa78], R118 ;  /* 0x000a787601007387 */ /* 0x000fe80000100a00 */
[----:B------:R-:W4:Y:S01]  /*1f520*/  LDL.LU.64 R108, [R1+0x550] ;  /* 0x00055000016c7983 */ /* 0x000f220000300a00 */
[----:B------:R-:W-:-:S03]  /*1f530*/  IMAD.WIDE R88, R2, 0x4, R88 ;  /* 0x0000000402587825 */ /* 0x000fc600078e0258 */
[----:B------:R1:W-:Y:S04]  /*1f540*/  LDGSTS.E [R49+0x2fc00], [R98.64], !P2 ;  /* 0x2fc0000062317fae */ /* 0x0003e8000d121844 */
[----:B------:R1:W-:Y:S01]  /*1f550*/  STL.64 [R1+0xa68], R88 ;  /* 0x000a685801007387 */ /* 0x0003e20000100a00 */
[----:B------:R-:W-:-:S03]  /*1f560*/  IMAD.WIDE R78, R2, 0x4, R78 ;  /* 0x00000004024e7825 */ /* 0x000fc600078e024e */
[----:B------:R1:W-:Y:S04]  /*1f570*/  LDGSTS.E [R49+0x2fe00], [R118.64], !P2 ;  /* 0x2fe0000076317fae */ /* 0x0003e8000d121844 */
[----:B-1----:R-:W4:Y:S04]  /*1f580*/  LDL.LU.64 R98, [R1+0x548] ;  /* 0x0005480001627983 */ /* 0x002f280000300a00 */
[----:B------:R1:W-:Y:S04]  /*1f590*/  LDGSTS.E [R49+0x30c00], [R88.64], !P1 ;  /* 0x30c0000058317fae */ /* 0x0003e8000c921844 */
[----:B------:R1:W-:Y:S04]  /*1f5a0*/  STL.64 [R1+0xa70], R78 ;  /* 0x000a704e01007387 */ /* 0x0003e80000100a00 */
[----:B------:R1:W-:Y:S04]  /*1f5b0*/  LDGSTS.E [R49+0x30e00], [R78.64], !P1 ;  /* 0x30e000004e317fae */ /* 0x0003e8000c921844 */
[----:B-1----:R-:W4:Y:S01]  /*1f5c0*/  LDL.LU.64 R88, [R1+0x4f0] ;  /* 0x0004f00001587983 */ /* 0x002f220000300a00 */
[----:B------:R-:W-:-:S03]  /*1f5d0*/  IMAD.WIDE R78, R2, 0x4, R58 ;  /* 0x00000004024e7825 */ /* 0x000fc600078e023a */
[----:B------:R-:W4:Y:S01]  /*1f5e0*/  LDL.LU.64 R58, [R1+0x4e8] ;  /* 0x0004e800013a7983 */ /* 0x000f220000300a00 */
[----:B------:R-:W-:-:S03]  /*1f5f0*/  IMAD.WIDE R118, R2, 0x4, R68 ;  /* 0x0000000402767825 */ /* 0x000fc600078e0244 */
[----:B------:R1:W-:Y:S01]  /*1f600*/  STL.64 [R1+0xa40], R78 ;  /* 0x000a404e01007387 */ /* 0x0003e20000100a00 */
[----:B--2---:R-:W-:-:S03]  /*1f610*/  IMAD.WIDE R68, R2, 0x4, R38 ;  /* 0x0000000402447825 */ /* 0x004fc600078e0226 */
[----:B------:R-:W2:Y:S01]  /*1f620*/  LDL.LU.64 R38, [R1+0x490] ;  /* 0x0004900001267983 */ /* 0x000ea20000300a00 */
[C---:B------:R-:W-:Y:S02]  /*1f630*/  IADD3 R248, R0.reuse, -0xc8, RZ ;  /* 0xffffff3800f87810 */ /* 0x040fe40007ffe0ff */
[----:B------:R-:W-:Y:S02]  /*1f640*/  IADD3 R249, R0, -0xcc, RZ ;  /* 0xffffff3400f97810 */ /* 0x000fe40007ffe0ff */
[----:B------:R-:W-:Y:S02]  /*1f650*/  ISETP.GE.U32.AND P6, PT, R248, 0x7ffffeb9, PT ;  /* 0x7ffffeb9f800780c */ /* 0x000fe40003fc6070 */
[----:B------:R-:W-:Y:S02]  /*1f660*/  ISETP.GE.U32.AND P0, PT, R249, 0x7ffffeb5, PT ;  /* 0x7ffffeb5f900780c */ /* 0x000fe40003f06070 */
[C---:B------:R-:W-:Y:S02]  /*1f670*/  IADD3 R248, R0.reuse, -0xd0, RZ ;  /* 0xffffff3000f87810 */ /* 0x040fe40007ffe0ff */
[----:B------:R-:W-:Y:S01]  /*1f680*/  IADD3 R249, R0, -0xd4, RZ ;  /* 0xffffff2c00f97810 */ /* 0x000fe20007ffe0ff */
[----:B------:R-:W-:Y:S01]  /*1f690*/  STL.64 [R1+0xa38], R118 ;  /* 0x000a387601007387 */ /* 0x000fe20000100a00 */
[----:B------:R-:W-:-:S02]  /*1f6a0*/  ISETP.GE.U32.AND P3, PT, R248, 0x7ffffeb1, PT ;  /* 0x7ffffeb1f800780c */ /* 0x000fc40003f66070 */
[----:B------:R-:W-:Y:S01]  /*1f6b0*/  ISETP.GE.U32.AND P4, PT, R249, 0x7ffffead, PT ;  /* 0x7ffffeadf900780c */ /* 0x000fe20003f86070 */
[----:B------:R1:W-:Y:S04]  /*1f6c0*/  STL.64 [R1+0xa28], R68 ;  /* 0x000a284401007387 */ /* 0x0003e80000100a00 */
[----:B------:R1:W-:Y:S04]  /*1f6d0*/  LDGSTS.E [R49+0x31c00], [R78.64], !P6 ;  /* 0x31c000004e317fae */ /* 0x0003e8000f121844 */
[----:B------:R2:W-:Y:S04]  /*1f6e0*/  LDGSTS.E [R49+0x31e00], [R118.64], !P6 ;  /* 0x31e0000076317fae */ /* 0x0005e8000f121844 */
[----:B------:R3:W-:Y:S01]  /*1f6f0*/  LDGSTS.E [R49+0x32c00], [R68.64], !P0 ;  /* 0x32c0000044317fae */ /* 0x0007e2000c121844 */
[----:B------:R-:W-:-:S03]  /*1f700*/  IMAD.WIDE R28, R2, 0x4, R28 ;  /* 0x00000004021c7825 */ /* 0x000fc600078e021c */
[----:B-1----:R-:W2:Y:S04]  /*1f710*/  LDL.LU.64 R78, [R1+0x488] ;  /* 0x00048800014e7983 */ /* 0x002ea80000300a00 */
[----:B------:R1:W-:Y:S04]  /*1f720*/  STL.64 [R1+0x928], R28 ;  /* 0x0009281c01007387 */ /* 0x0003e80000100a00 */
[----:B------:R1:W-:Y:S01]  /*1f730*/  LDGSTS.E [R49+0x32e00], [R28.64], !P0 ;  /* 0x32e000001c317fae */ /* 0x0003e2000c121844 */
[----:B---3--:R-:W-:-:S03]  /*1f740*/  IMAD.WIDE R18, R2, 0x4, R18 ;  /* 0x0000000402127825 */ /* 0x008fc600078e0212 */
[----:B------:R-:W3:Y:S01]  /*1f750*/  LDL.LU.64 R68, [R1+0x430] ;  /* 0x0004300001447983 */ /* 0x000ee20000300a00 */
[----:B----4-:R-:W-:-:S03]  /*1f760*/  IMAD.WIDE R8, R2, 0x4, R8 ;  /* 0x0000000402087825 */ /* 0x010fc600078e0208 */
[----:B------:R4:W-:Y:S04]  /*1f770*/  LDGSTS.E [R49+0x33c00], [R18.64], !P3 ;  /* 0x33c0000012317fae */ /* 0x0009e8000d921844 */
[----:B-1----:R-:W3:Y:S01]  /*1f780*/  LDL.LU.64 R28, [R1+0x428] ;  /* 0x00042800011c7983 */ /* 0x002ee20000300a00 */
[----:B------:R-:W-:-:S03]  /*1f790*/  IMAD.WIDE R108, R2, 0x4, R108 ;  /* 0x00000004026c7825 */ /* 0x000fc600078e026c */
[----:B------:R4:W-:Y:S04]  /*1f7a0*/  STL.64 [R1+0x920], R18 ;  /* 0x0009201201007387 */ /* 0x0009e80000100a00 */
[----:B------:R1:W-:Y:S04]  /*1f7b0*/  STL.64 [R1+0x918], R8 ;  /* 0x0009180801007387 */ /* 0x0003e80000100a00 */
[----:B------:R1:W-:Y:S04]  /*1f7c0*/  STL.64 [R1+0x910], R108 ;  /* 0x0009106c01007387 */ /* 0x0003e80000100a00 */
[----:B----4-:R-:W4:Y:S01]  /*1f7d0*/  LDL.LU.64 R18, [R1+0x3d0] ;  /* 0x0003d00001127983 */ /* 0x010f220000300a00 */
[----:B------:R-:W-:-:S03]  /*1f7e0*/  IMAD.WIDE R98, R2, 0x4, R98 ;  /* 0x0000000402627825 */ /* 0x000fc600078e0262 */
[----:B------:R1:W-:Y:S04]  /*1f7f0*/  LDGSTS.E [R49+0x33e00], [R8.64], !P3 ;  /* 0x33e0000008317fae */ /* 0x0003e8000d921844 */
[----:B------:R1:W-:Y:S04]  /*1f800*/  STL.64 [R1+0x908], R98 ;  /* 0x0009086201007387 */ /* 0x0003e80000100a00 */
[----:B------:R1:W-:Y:S04]  /*1f810*/  LDGSTS.E [R49+0x34c00], [R108.64], !P4 ;  /* 0x34c000006c317fae */ /* 0x0003e8000e121844 */
[----:B-1----:R-:W4:Y:S04]  /*1f820*/  LDL.LU.64 R8, [R1+0x3c8] ;  /* 0x0003c80001087983 */ /* 0x002f280000300a00 */
[----:B------:R1:W-:Y:S01]  /*1f830*/  LDGSTS.E [R49+0x34e00], [R98.64], !P4 ;  /* 0x34e0000062317fae */ /* 0x0003e2000e121844 */
[----:B------:R-:W-:-:S04]  /*1f840*/  IMAD.WIDE R108, R2, 0x4, R88 ;  /* 0x00000004026c7825 */ /* 0x000fc800078e0258 */
[C---:B-1----:R-:W-:Y:S02]  /*1f850*/  IMAD.WIDE R98, R2.reuse, 0x4, R58 ;  /* 0x0000000402627825 */ /* 0x042fe400078e023a */
[----:B------:R-:W4:Y:S04]  /*1f860*/  LDL.LU.64 R58, [R1+0x370] ;  /* 0x00037000013a7983 */ /* 0x000f280000300a00 */
[----:B------:R1:W-:Y:S04]  /*1f870*/  STL.64 [R1+0x900], R108 ;  /* 0x0009006c01007387 */ /* 0x0003e80000100a00 */
[----:B------:R1:W-:Y:S01]  /*1f880*/  STL.64 [R1+0x8f8], R98 ;  /* 0x0008f86201007387 */ /* 0x0003e20000100a00 */
[----:B--2---:R-:W-:-:S03]  /*1f890*/  IMAD.WIDE R88, R2, 0x4, R38 ;  /* 0x0000000402587825 */ /* 0x004fc600078e0226 */
[----:B------:R-:W2:Y:S01]  /*1f8a0*/  LDL.LU.64 R38, [R1+0x368] ;  /* 0x0003680001267983 */ /* 0x000ea20000300a00 */
[C---:B------:R-:W-:Y:S02]  /*1f8b0*/  IADD3 R248, R0.reuse, -0xd8, RZ ;  /* 0xffffff2800f87810 */ /* 0x040fe40007ffe0ff */
[----:B------:R-:W-:Y:S02]  /*1f8c0*/  IADD3 R249, R0, -0xdc, RZ ;  /* 0xffffff2400f97810 */ /* 0x000fe40007ffe0ff */
[----:B------:R-:W-:Y:S02]  /*1f8d0*/  ISETP.GE.U32.AND P5, PT, R248, 0x7ffffea9, PT ;  /* 0x7ffffea9f800780c */ /* 0x000fe40003fa6070 */
[----:B------:R-:W-:Y:S01]  /*1f8e0*/  ISETP.GE.U32.AND P2, PT, R249, 0x7ffffea5, PT ;  /* 0x7ffffea5f900780c */ /* 0x000fe20003f46070 */
[----:B------:R1:W-:Y:S01]  /*1f8f0*/  STL.64 [R1+0x8f0], R88 ;  /* 0x0008f05801007387 */ /* 0x0003e20000100a00 */
[C---:B------:R-:W-:Y:S02]  /*1f900*/  IADD3 R248, R0.reuse, -0xe0, RZ ;  /* 0xffffff2000f87810 */ /* 0x040fe40007ffe0ff */
[----:B------:R-:W-:-:S02]  /*1f910*/  IADD3 R249, R0, -0xe4, RZ ;  /* 0xffffff1c00f97810 */ /* 0x000fc40007ffe0ff */
[----:B------:R-:W-:-:S05]  /*1f920*/  ISETP.GE.U32.AND P1, PT, R248, 0x7ffffea1, PT ;  /* 0x7ffffea1f800780c */ /* 0x000fca0003f26070 */
[----:B------:R1:W-:Y:S01]  /*1f930*/  LDGSTS.E [R49+0x35c00], [R108.64], !P5 ;  /* 0x35c000006c317fae */ /* 0x0003e2000e921844 */
[----:B------:R-:W-:-:S03]  /*1f940*/  ISETP.GE.U32.AND P6, PT, R249, 0x7ffffe9d, PT ;  /* 0x7ffffe9df900780c */ /* 0x000fc60003fc6070 */
[----:B------:R3:W-:Y:S04]  /*1f950*/  LDGSTS.E [R49+0x35e00], [R98.64], !P5 ;  /* 0x35e0000062317fae */ /* 0x0007e8000e921844 */
[----:B------:R3:W-:Y:S04]  /*1f960*/  LDGSTS.E [R49+0x36c00], [R88.64], !P2 ;  /* 0x36c0000058317fae */ /* 0x0007e8000d121844 */
[----:B-1----:R-:W2:Y:S01]  /*1f970*/  LDL.LU.64 R108, [R1+0x310] ;  /* 0x00031000016c7983 */ /* 0x002ea20000300a00 */
[----:B------:R-:W-:-:S05]  /*1f980*/  IMAD.WIDE R78, R2, 0x4, R78 ;  /* 0x00000004024e7825 */ /* 0x000fca00078e024e */
[----:B------:R1:W-:Y:S04]  /*1f990*/  STL.64 [R1+0x8e8], R78 ;  /* 0x0008e84e01007387 */ /* 0x0003e80000100a00 */
[----:B---3--:R-:W3:Y:S01]  /*1f9a0*/  LDL.LU.64 R98, [R1+0x308] ;  /* 0x0003080001627983 */ /* 0x008ee20000300a00 */
[----:B------:R-:W-:-:S03]  /*1f9b0*/  IMAD.WIDE R250, R2, 0x4, R68 ;  /* 0x0000000402fa7825 */ /* 0x000fc600078e0244 */
[----:B------:R1:W-:Y:S04]  /*1f9c0*/  LDGSTS.E [R49+0x36e00], [R78.64], !P2 ;  /* 0x36e000004e317fae */ /* 0x0003e8000d121844 */
[----:B------:R-:W3:Y:S01]  /*1f9d0*/  LDL.LU.64 R88, [R1+0x2d0] ;  /* 0x0002d00001587983 */ /* 0x000ee20000300a00 */
[----:B------:R-:W-:-:S03]  /*1f9e0*/  IMAD.WIDE R118, R2, 0x4, R28 ;  /* 0x0000000402767825 */ /* 0x000fc600078e021c */
[----:B------:R2:W-:Y:S04]  /*1f9f0*/  LDGSTS.E [R49+0x37c00], [R250.64], !P1 ;  /* 0x37c00000fa317fae */ /* 0x0005e8000c921844 */
[----:B-1----:R-:W3:Y:S04]  /*1fa00*/  LDL.LU.64 R78, [R1+0x2c8] ;  /* 0x0002c800014e7983 */ /* 0x002ee80000300a00 */
[----:B------:R-:W-:Y:S04]  /*1fa10*/  STL.64 [R1+0x8e0], R250 ;  /* 0x0008e0fa01007387 */ /* 0x000fe80000100a00 */
[----:B------:R-:W3:Y:S04]  /*1fa20*/  LDL.LU.64 R68, [R1+0x290] ;  /* 0x0002900001447983 */ /* 0x000ee80000300a00 */
[----:B------:R-:W3:Y:S01]  /*1fa30*/  LDL.LU.64 R28, [R1+0x288] ;  /* 0x00028800011c7983 */ /* 0x000ee20000300a00 */
[----:B----4-:R-:W-:-:S03]  /*1fa40*/  IMAD.WIDE R18, R2, 0x4, R18 ;  /* 0x0000000402127825 */ /* 0x010fc600078e0212 */
[----:B------:R-:W-:Y:S04]  /*1fa50*/  STL.64 [R1+0x8d8], R118 ;  /* 0x0008d87601007387 */ /* 0x000fe80000100a00 */
[----:B------:R1:W-:Y:S04]  /*1fa60*/  LDGSTS.E [R49+0x37e00], [R118.64], !P1 ;  /* 0x37e0000076317fae */ /* 0x0003e8000c921844 */
[----:B------:R4:W-:Y:S04]  /*1fa70*/  STL.64 [R1+0x8d0], R18 ;  /* 0x0008d01201007387 */ /* 0x0009e80000100a00 */
[----:B------:R4:W-:Y:S01]  /*1fa80*/  LDGSTS.E [R49+0x38c00], [R18.64], !P6 ;  /* 0x38c0000012317fae */ /* 0x0009e2000f121844 */
[----:B------:R-:W-:-:S05]  /*1fa90*/  IMAD.WIDE R8, R2, 0x4, R8 ;  /* 0x0000000402087825 */ /* 0x000fca00078e0208 */
[----:B------:R1:W-:Y:S04]  /*1faa0*/  STL.64 [R1+0x8c8], R8 ;  /* 0x0008c80801007387 */ /* 0x0003e80000100a00 */
[----:B------:R1:W-:Y:S04]  /*1fab0*/  LDGSTS.E [R49+0x38e00], [R8.64], !P6 ;  /* 0x38e0000008317fae */ /* 0x0003e8000f121844 */
[----:B----4-:R-:W4:Y:S01]  /*1fac0*/  LDL.LU.64 R18, [R1+0x250] ;  /* 0x0002500001127983 */ /* 0x010f220000300a00 */
[----:B-1----:R-:W-:-:S03]  /*1fad0*/  IMAD.WIDE R118, R2, 0x4, R58 ;  /* 0x0000000402767825 */ /* 0x002fc600078e023a */
[----:B------:R-:W4:Y:S04]  /*1fae0*/  LDL.LU.64 R8, [R1+0x248] ;  /* 0x0002480001087983 */ /* 0x000f280000300a00 */
[----:B------:R-:W4:Y:S01]  /*1faf0*/  LDL.LU.64 R58, [R1+0x210] ;  /* 0x00021000013a7983 */ /* 0x000f220000300a00 */
        /* <DEDUP_REMOVED lines=8> */
[----:B------:R1:W-:Y:S01]  /*1fb80*/  STL.64 [R1+0x8c0], R118 ;  /* 0x0008c07601007387 */ /* 0x0003e20000100a00 */
[----:B------:R-:W-:-:S02]  /*1fb90*/  ISETP.GE.U32.AND P4, PT, R248, 0x7ffffe91, PT ;  /* 0x7ffffe91f800780c */ /* 0x000fc40003f86070 */
[----:B------:R-:W-:Y:S01]  /*1fba0*/  ISETP.GE.U32.AND P5, PT, R249, 0x7ffffe8d, PT ;  /* 0x7ffffe8df900780c */ /* 0x000fe20003fa6070 */
[----:B------:R-:W-:Y:S04]  /*1fbb0*/  STL.64 [R1+0x8b8], R250 ;  /* 0x0008b8fa01007387 */ /* 0x000fe80000100a00 */
[----:B------:R1:W-:Y:S04]  /*1fbc0*/  LDGSTS.E [R49+0x39c00], [R118.64], !P0 ;  /* 0x39c0000076317fae */ /* 0x0003e8000c121844 */
[----:B------:R2:W-:Y:S01]  /*1fbd0*/  LDGSTS.E [R49+0x39e00], [R250.64], !P0 ;  /* 0x39e00000fa317fae */ /* 0x0005e2000c121844 */
[----:B------:R-:W-:-:S03]  /*1fbe0*/  IMAD.WIDE R108, R2, 0x4, R108 ;  /* 0x00000004026c7825 */ /* 0x000fc600078e026c */
[----:B-1----:R-:W2:Y:S04]  /*1fbf0*/  LDL.LU.64 R118, [R1+0x1fc8] ;  /* 0x001fc80001767983 */ /* 0x002ea80000300a00 */
[----:B------:R1:W-:Y:S01]  /*1fc00*/  STL.64 [R1+0x8b0], R108 ;  /* 0x0008b06c01007387 */ /* 0x0003e20000100a00 */
[----:B---3--:R-:W-:-:S03]  /*1fc10*/  IMAD.WIDE R98, R2, 0x4, R98 ;  /* 0x0000000402627825 */ /* 0x008fc600078e0262 */
[----:B------:R1:W-:Y:S01]  /*1fc20*/  LDGSTS.E [R49+0x3ac00], [R108.64], !P3 ;  /* 0x3ac000006c317fae */ /* 0x0003e2000d921844 */
[----:B------:R-:W-:-:S03]  /*1fc30*/  IADD3 R248, R0, -0xf8, RZ ;  /* 0xffffff0800f87810 */ /* 0x000fc60007ffe0ff */
[----:B------:R3:W-:Y:S01]  /*1fc40*/  STL.64 [R1+0x8a8], R98 ;  /* 0x0008a86201007387 */ /* 0x0007e20000100a00 */
[----:B------:R-:W-:-:S03]  /*1fc50*/  ISETP.GE.U32.AND P2, PT, R248, 0x7ffffe89, PT ;  /* 0x7ffffe89f800780c */ /* 0x000fc60003f46070 */
[----:B------:R3:W-:Y:S01]  /*1fc60*/  LDGSTS.E [R49+0x3ae00], [R98.64], !P3 ;  /* 0x3ae0000062317fae */ /* 0x0007e2000d921844 */
[----:B-1----:R-:W-:-:S04]  /*1fc70*/  IMAD.WIDE R108, R2, 0x4, R88 ;  /* 0x00000004026c7825 */ /* 0x002fc800078e0258 */
[C---:B------:R-:W-:Y:S01]  /*1fc80*/  IMAD.WIDE R78, R2.reuse, 0x4, R78 ;  /* 0x00000004024e7825 */ /* 0x040fe200078e024e */
[----:B------:R-:W-:Y:S04]  /*1fc90*/  STL.64 [R1+0x8a0], R108 ;  /* 0x0008a06c01007387 */ /* 0x000fe80000100a00 */
[----:B------:R1:W-:Y:S01]  /*1fca0*/  STL.64 [R1+0x898], R78 ;  /* 0x0008984e01007387 */ /* 0x0003e20000100a00 */
[----:B------:R-:W-:-:S03]  /*1fcb0*/  IMAD.WIDE R68, R2, 0x4, R68 ;  /* 0x0000000402447825 */ /* 0x000fc600078e0244 */
[----:B---3--:R-:W2:Y:S01]  /*1fcc0*/  LDL.LU.64 R98, [R1+0xb58] ;  /* 0x000b580001627983 */ /* 0x008ea20000300a00 */
[----:B------:R-:W-:-:S03]  /*1fcd0*/  IMAD.WIDE R28, R2, 0x4, R28 ;  /* 0x00000004021c7825 */ /* 0x000fc600078e021c */
[----:B------:R-:W2:Y:S04]  /*1fce0*/  LDL.LU.64 R88, [R1+0xb48] ;  /* 0x000b480001587983 */ /* 0x000ea80000300a00 */
[----:B------:R1:W-:Y:S04]  /*1fcf0*/  LDGSTS.E [R49+0x3bc00], [R108.64], !P4 ;  /* 0x3bc000006c317fae */ /* 0x0003e8000e121844 */
[----:B------:R1:W-:Y:S04]  /*1fd00*/  LDGSTS.E [R49+0x3be00], [R78.64], !P4 ;  /* 0x3be000004e317fae */ /* 0x0003e8000e121844 */
[----:B------:R1:W-:Y:S04]  /*1fd10*/  STL.64 [R1+0x890], R68 ;  /* 0x0008904401007387 */ /* 0x0003e80000100a00 */
[----:B------:R1:W-:Y:S04]  /*1fd20*/  LDGSTS.E [R49+0x3cc00], [R68.64], !P5 ;  /* 0x3cc0000044317fae */ /* 0x0003e8000e921844 */
[----:B------:R4:W-:Y:S04]  /*1fd30*/  STL.64 [R1+0x888], R28 ;  /* 0x0008881c01007387 */ /* 0x0009e80000100a00 */
[----:B------:R4:W-:Y:S04]  /*1fd40*/  LDGSTS.E [R49+0x3ce00], [R28.64], !P5 ;  /* 0x3ce000001c317fae */ /* 0x0009e8000e921844 */
[----:B-1----:R-:W2:Y:S04]  /*1fd50*/  LDL.LU.64 R78, [R1+0x168] ;  /* 0x00016800014e7983 */ /* 0x002ea80000300a00 */
[----:B------:R-:W2:Y:S01]  /*1fd60*/  LDL.LU.64 R68, [R1+0x138] ;  /* 0x0001380001447983 */ /* 0x000ea20000300a00 */
[----:B----4-:R-:W-:-:S04]  /*1fd70*/  IMAD.WIDE R28, R2, 0x4, R18 ;  /* 0x00000004021c7825 */ /* 0x010fc800078e0212 */
[C---:B------:R-:W-:Y:S01]  /*1fd80*/  IMAD.WIDE R18, R2.reuse, 0x4, R8 ;  /* 0x0000000402127825 */ /* 0x040fe200078e0208 */
[----:B------:R-:W-:Y:S03]  /*1fd90*/  STL.64 [R1+0x880], R28 ;  /* 0x0008801c01007387 */ /* 0x000fe60000100a00 */
[----:B------:R-:W-:Y:S01]  /*1fda0*/  IMAD.WIDE R108, R2, 0x4, R58 ;  /* 0x00000004026c7825 */ /* 0x000fe200078e023a */
[----:B------:R-:W-:Y:S01]  /*1fdb0*/  IADD3 R8, R0, -0x100, RZ ;  /* 0xffffff0000087810 */ /* 0x000fe20007ffe0ff */
[----:B------:R1:W-:Y:S04]  /*1fdc0*/  STL.64 [R1+0x878], R18 ;  /* 0x0008781201007387 */ /* 0x0003e80000100a00 */
[----:B------:R4:W-:Y:S04]  /*1fdd0*/  STL.64 [R1+0x870], R108 ;  /* 0x0008706c01007387 */ /* 0x0009e80000100a00 */
[----:B------:R1:W-:Y:S04]  /*1fde0*/  LDGSTS.E [R49+0x3dc00], [R28.64], !P2 ;  /* 0x3dc000001c317fae */ /* 0x0003e8000d121844 */
[----:B------:R1:W-:Y:S01]  /*1fdf0*/  LDGSTS.E [R49+0x3de00], [R18.64], !P2 ;  /* 0x3de0000012317fae */ /* 0x0003e2000d121844 */
[----:B------:R-:W-:Y:S01]  /*1fe00*/  ISETP.GE.U32.AND P2, PT, R8, 0x7ffffe81, PT ;  /* 0x7ffffe810800780c */ /* 0x000fe20003f46070 */
[----:B--2---:R-:W-:-:S05]  /*1fe10*/  IMAD.WIDE R250, R2, 0x4, R38 ;  /* 0x0000000402fa7825 */ /* 0x004fca00078e0226 */
[----:B------:R2:W-:Y:S04]  /*1fe20*/  STL.64 [R1+0x868], R250 ;  /* 0x000868fa01007387 */ /* 0x0005e80000100a00 */
[----:B------:R-:W3:Y:S04]  /*1fe30*/  LDL.LU.64 R58, [R1+0x108] ;  /* 0x00010800013a7983 */ /* 0x000ee80000300a00 */
[----:B-1----:R-:W3:Y:S04]  /*1fe40*/  LDL.LU.64 R18, [R1+0xd8] ;  /* 0x0000d80001127983 */ /* 0x002ee80000300a00 */
[----:B------:R-:W3:Y:S04]  /*1fe50*/  LDL.LU.64 R8, [R1+0xa8] ;  /* 0x0000a80001087983 */ /* 0x000ee80000300a00 */
[----:B------:R-:W3:Y:S01]  /*1fe60*/  LDL.LU.64 R28, [R1+0x78] ;  /* 0x00007800011c7983 */ /* 0x000ee20000300a00 */
[----:B------:R-:W-:-:S02]  /*1fe70*/  IADD3 R249, R0, -0xfc, RZ ;  /* 0xffffff0400f97810 */ /* 0x000fc40007ffe0ff */
[----:B------:R-:W-:Y:S01]  /*1fe80*/  IADD3 R248, R0, -0x101, RZ ;  /* 0xfffffeff00f87810 */ /* 0x000fe20007ffe0ff */
[----:B------:R-:W3:Y:S01]  /*1fe90*/  LDL.LU.64 R38, [R1+0x48] ;  /* 0x0000480001267983 */ /* 0x000ee20000300a00 */
[----:B------:R-:W-:-:S13]  /*1fea0*/  ISETP.GE.U32.AND P1, PT, R249, 0x7ffffe85, PT ;  /* 0x7ffffe85f900780c */ /* 0x000fda0003f26070 */
[----:B------:R4:W-:Y:S04]  /*1feb0*/  LDGSTS.E [R49+0x3ec00], [R108.64], !P1 ;  /* 0x3ec000006c317fae */ /* 0x0009e8000c921844 */
[----:B------:R1:W-:Y:S01]  /*1fec0*/  LDGSTS.E [R49+0x3ee00], [R250.64], !P1 ;  /* 0x3ee00000fa317fae */ /* 0x0003e2000c921844 */
[----:B------:R-:W-:Y:S02]  /*1fed0*/  ISETP.GE.U32.AND P6, PT, R248, 0x7ffffe80, PT ;  /* 0x7ffffe80f800780c */ /* 0x000fe40003fc6070 */
[C---:B------:R-:W-:Y:S01]  /*1fee0*/  IADD3 R249, R0.reuse, -0x102, RZ ;  /* 0xfffffefe00f97810 */ /* 0x040fe20007ffe0ff */
[----:B----4-:R-:W4:Y:S04]  /*1fef0*/  LDL.LU.64 R108, [R1+0x1fc0] ;  /* 0x001fc000016c7983 */ /* 0x010f280000300a00 */
[----:B-1----:R-:W1:Y:S01]  /*1ff00*/  S2R R49, SR_TID.X ;  /* 0x0000000000317919 */ /* 0x002e620000002100 */
[----:B------:R-:W-:-:S04]  /*1ff10*/  IADD3 R248, R0, -0x103, RZ ;  /* 0xfffffefd00f87810 */ /* 0x000fc80007ffe0ff */
[----:B------:R-:W-:Y:S02]  /*1ff20*/  ISETP.GE.U32.AND P3, PT, R248, 0x7ffffe7e, PT ;  /* 0x7ffffe7ef800780c */ /* 0x000fe40003f66070 */
[----:B------:R-:W-:-:S04]  /*1ff30*/  IADD3 R248, R0, -0x105, RZ ;  /* 0xfffffefb00f87810 */ /* 0x000fc80007ffe0ff */
[----:B------:R-:W-:Y:S01]  /*1ff40*/  ISETP.GE.U32.AND P5, PT, R248, 0x7ffffe7c, PT ;  /* 0x7ffffe7cf800780c */ /* 0x000fe20003fa6070 */
[----:B------:R-:W-:Y:S02]  /*1ff50*/  IMAD.MOV.U32 R248, RZ, RZ, c[0x0][0x18c] ;  /* 0x00006300fff87624 */ /* 0x000fe400078e00ff */
[----:B--2---:R-:W-:Y:S01]  /*1ff60*/  IMAD.WIDE R98, R2, 0x4, R98 ;  /* 0x0000000402627825 */ /* 0x004fe200078e0262 */
[----:B------:R-:W-:-:S03]  /*1ff70*/  ISETP.GE.U32.AND P0, PT, R249, 0x7ffffe7f, PT ;  /* 0x7ffffe7ff900780c */ /* 0x000fc60003f06070 */
[----:B------:R-:W-:Y:S01]  /*1ff80*/  IMAD.WIDE R88, R2, 0x4, R88 ;  /* 0x0000000402587825 */ /* 0x000fe200078e0258 */
[----:B-1----:R-:W-:Y:S02]  /*1ff90*/  LOP3.LUT R49, R49, 0x7f, RZ, 0xc0, !PT ;  /* 0x0000007f31317812 */ /* 0x002fe400078ec0ff */
[----:B------:R-:W-:-:S03]  /*1ffa0*/  ISETP.NE.U32.AND P1, PT, R3, RZ, PT ;  /* 0x000000ff0300720c */ /* 0x000fc60003f25070 */
[----:B------:R-:W-:Y:S01]  /*1ffb0*/  IMAD.SHL.U32 R2, R49, 0x4, RZ ;  /* 0x0000000431027824 */ /* 0x000fe200078e00ff */
[----:B------:R-:W-:Y:S02]  /*1ffc0*/  IADD3 R249, R0, -0x104, RZ ;  /* 0xfffffefc00f97810 */ /* 0x000fe40007ffe0ff */
[----:B------:R-:W-:Y:S02]  /*1ffd0*/  SHF.L.U32 R3, R248, 0x7, RZ ;  /* 0x00000007f8037819 */ /* 0x000fe400000006ff */
[----:B------:R-:W-:Y:S02]  /*1ffe0*/  IADD3 R250, R0, -0x106, RZ ;  /* 0xfffffefa00fa7810 */ /* 0x000fe40007ffe0ff */
[----:B------:R-:W-:Y:S02]  /*1fff0*/  LOP3.LUT R0, R2, 0x60, RZ, 0x3c, !PT ;  /* 0x0000006002007812 */ /* 0x000fe400078e3cff */
[----:B------:R-:W-:Y:S02]  /*20000*/  ISETP.GE.U32.AND P4, PT, R249, 0x7ffffe7d, PT ;  /* 0x7ffffe7df900780c */ /* 0x000fe40003f86070 */
[----:B------:R-:W-:Y:S01]  /*20010*/  IADD3 R249, R48, 0x100000, RZ ;  /* 0x0010000030f97810 */ /* 0x000fe20007ffe0ff */
[----:B------:R1:W-:Y:S01]  /*20020*/  LDGSTS.E [R0+0x3fc00], [R98.64], !P2 ;  /* 0x3fc0000062007fae */ /* 0x0003e2000d121844 */
[----:B------:R-:W-:Y:S01]  /*20030*/  IMAD.WIDE R78, R3, 0x4, R78 ;  /* 0x00000004034e7825 */ /* 0x000fe200078e024e */
[----:B------:R-:W-:-:S02]  /*20040*/  IADD3 R248, R2, 0x100000, RZ ;  /* 0x0010000002f87810 */ /* 0x000fc40007ffe0ff */
[----:B------:R-:W2:Y:S01]  /*20050*/  LDL.LU.64 R48, [R1+0x18] ;  /* 0x0000180001307983 */ /* 0x000ea20000300a00 */
[----:B------:R-:W-:-:S03]  /*20060*/  IMAD.WIDE R68, R3, 0x4, R68 ;  /* 0x0000000403447825 */ /* 0x000fc600078e0244 */
[----:B------:R1:W-:Y:S01]  /*20070*/  STL.64 [R1+0x860], R98 ;  /* 0x0008606201007387 */ /* 0x0003e20000100a00 */
[----:B------:R-:W-:-:S03]  /*20080*/  IADD3 R252, R2, 0x100000, RZ ;  /* 0x0010000002fc7810 */ /* 0x000fc60007ffe0ff */
[----:B------:R1:W-:Y:S04]  /*20090*/  STL.64 [R1+0x858], R88 ;  /* 0x0008585801007387 */ /* 0x0003e80000100a00 */
[----:B------:R1:W-:Y:S04]  /*200a0*/  LDGSTS.E [R0+0x3fe00], [R88.64], !P2 ;  /* 0x3fe0000058007fae */ /* 0x0003e8000d121844 */
[----:B-1----:R-:W4:Y:S01]  /*200b0*/  LDL.LU.64 R98, [R1+0x1fb8] ;  /* 0x001fb80001627983 */ /* 0x002f220000300a00 */
[----:B------:R-:W-:-:S03]  /*200c0*/  IADD3 R251, R2, 0x100000, RZ ;  /* 0x0010000002fb7810 */ /* 0x000fc60007ffe0ff */
[----:B------:R-:W0:Y:S04]  /*200d0*/  LDGDEPBAR ;  /* 0x00000000000079af */ /* 0x000e280000000000 */
[----:B------:R-:W4:Y:S01]  /*200e0*/  LDL.LU.64 R88, [R1+0x1fb0] ;  /* 0x001fb00001587983 */ /* 0x000f220000300a00 */
[----:B------:R-:W-:-:S03]  /*200f0*/  ISETP.GE.U32.AND P2, PT, R250, 0x7ffffe7b, PT ;  /* 0x7ffffe7bfa00780c */ /* 0x000fc60003f46070 */
[----:B------:R1:W-:Y:S01]  /*20100*/  STL.64 [R1+0x850], R78 ;  /* 0x0008504e01007387 */ /* 0x0003e20000100a00 */
[----:B------:R-:W-:-:S03]  /*20110*/  IADD3 R250, R2, 0x100000, RZ ;  /* 0x0010000002fa7810 */ /* 0x000fc60007ffe0ff */
[----:B------:R1:W-:Y:S04]  /*20120*/  STL.64 [R1+0x848], R68 ;  /* 0x0008484401007387 */ /* 0x0003e80000100a00 */
[----:B------:R1:W-:Y:S04]  /*20130*/  LDGSTS.E [R249+-0x80000], [R78.64], P1 ;  /* 0x800000004ef97fae */ /* 0x0003e80008921844 */
[----:B------:R1:W-:Y:S04]  /*20140*/  LDGSTS.E [R248+-0x7f000], [R68.64], P1 ;  /* 0x8100000044f87fae */ /* 0x0003e80008921844 */
[----:B-1----:R-:W4:Y:S04]  /*20150*/  LDL.LU.64 R78, [R1+0x1fa8] ;  /* 0x001fa800014e7983 */ /* 0x002f280000300a00 */
[----:B------:R-:W4:Y:S01]  /*20160*/  LDL.LU.64 R68, [R1+0x1fa0] ;  /* 0x001fa00001447983 */ /* 0x000f220000300a00 */
[----:B---3--:R-:W-:-:S04]  /*20170*/  IMAD.WIDE R58, R3, 0x4, R58 ;  /* 0x00000004033a7825 */ /* 0x008fc800078e023a */
[C---:B------:R-:W-:Y:S01]  /*20180*/  IMAD.WIDE R18, R3.reuse, 0x4, R18 ;  /* 0x0000000403127825 */ /* 0x040fe200078e0212 */
[----:B------:R1:W-:Y:S03]  /*20190*/  STL.64 [R1+0x840], R58 ;  /* 0x0008403a01007387 */ /* 0x0003e60000100a00 */
[C---:B------:R-:W-:Y:S01]  /*201a0*/  IMAD.WIDE R8, R3.reuse, 0x4, R8 ;  /* 0x0000000403087825 */ /* 0x040fe200078e0208 */
[----:B------:R3:W-:Y:S03]  /*201b0*/  STL.64 [R1+0x838], R18 ;  /* 0x0008381201007387 */ /* 0x0007e60000100a00 */
[C---:B------:R-:W-:Y:S01]  /*201c0*/  IMAD.WIDE R28, R3.reuse, 0x4, R28 ;  /* 0x00000004031c7825 */ /* 0x040fe200078e021c */
[----:B------:R1:W-:Y:S04]  /*201d0*/  LDGSTS.E [R252+-0x7e000], [R58.64], P1 ;  /* 0x820000003afc7fae */ /* 0x0003e80008921844 */
[----:B------:R3:W-:Y:S04]  /*201e0*/  LDGSTS.E [R251+-0x7d000], [R18.64], P1 ;  /* 0x8300000012fb7fae */ /* 0x0007e80008921844 */
[----:B------:R3:W-:Y:S04]  /*201f0*/  LDGSTS.E [R250+-0x7c000], [R8.64], P1 ;  /* 0x8400000008fa7fae */ /* 0x0007e80008921844 */
[----:B-1----:R-:W4:Y:S04]  /*20200*/  LDL.LU.64 R58, [R1+0x1f98] ;  /* 0x001f9800013a7983 */ /* 0x002f280000300a00 */
[----:B------:R1:W-:Y:S04]  /*20210*/  STL.64 [R1+0x830], R8 ;  /* 0x0008300801007387 */ /* 0x0003e80000100a00 */
[----:B---3--:R-:W3:Y:S04]  /*20220*/  LDL.LU.64 R18, [R1+0x1f90] ;  /* 0x001f900001127983 */ /* 0x008ee80000300a00 */
[----:B------:R1:W-:Y:S04]  /*20230*/  STL.64 [R1+0x828], R28 ;  /* 0x0008281c01007387 */ /* 0x0003e80000100a00 */
[----:B-1----:R-:W3:Y:S01]  /*20240*/  LDL.LU.64 R8, [R1+0x1f88] ;  /* 0x001f880001087983 */ /* 0x002ee20000300a00 */
[----:B------:R-:W-:Y:S01]  /*20250*/  IADD3 R249, R2, 0x100000, RZ ;  /* 0x0010000002f97810 */ /* 0x000fe20007ffe0ff */
[----:B------:R-:W-:-:S04]  /*20260*/  IMAD.WIDE R38, R3, 0x4, R38 ;  /* 0x0000000403267825 */ /* 0x000fc800078e0226 */
[----:B------:R1:W-:Y:S04]  /*20270*/  LDGSTS.E [R249+-0x7b000], [R28.64], P1 ;  /* 0x850000001cf97fae */ /* 0x0003e80008921844 */
[----:B------:R1:W-:Y:S04]  /*20280*/  STL.64 [R1+0x820], R38 ;  /* 0x0008202601007387 */ /* 0x0003e80000100a00 */
[----:B------:R1:W-:Y:S04]  /*20290*/  LDGSTS.E [R248+-0x7a000], [R38.64], P1 ;  /* 0x8600000026f87fae */ /* 0x0003e80008921844 */
[----:B-1----:R-:W4:Y:S04]  /*202a0*/  LDL.LU.64 R28, [R1+0x1f80] ;  /* 0x001f8000011c7983 */ /* 0x002f280000300a00 */
[----:B------:R-:W4:Y:S01]  /*202b0*/  LDL.LU.64 R38, [R1+0x1f78] ;  /* 0x001f780001267983 */ /* 0x000f220000300a00 */
[----:B--2---:R-:W-:-:S05]  /*202c0*/  IMAD.WIDE R48, R3, 0x4, R48 ;  /* 0x0000000403307825 */ /* 0x004fca00078e0230 */
[----:B------:R1:W-:Y:S04]  /*202d0*/  STL.64 [R1+0x818], R48 ;  /* 0x0008183001007387 */ /* 0x0003e80000100a00 */
[----:B------:R1:W-:Y:S01]  /*202e0*/  LDGSTS.E [R252+-0x79000], [R48.64], P1 ;  /* 0x8700000030fc7fae */ /* 0x0003e20008921844 */
[----:B---3--:R-:W-:-:S05]  /*202f0*/  IMAD.WIDE R8, R3, 0x4, R8 ;  /* 0x0000000403087825 */ /* 0x008fca00078e0208 */
[----:B------:R2:W-:Y:S04]  /*20300*/  STL.64 [R1+0x810], R8 ;  /* 0x0008100801007387 */ /* 0x0005e80000100a00 */
[----:B-1----:R-:W3:Y:S01]  /*20310*/  LDL.LU.64 R48, [R1+0x1f70] ;  /* 0x001f700001307983 */ /* 0x002ee20000300a00 */
[----:B------:R-:W-:-:S03]  /*20320*/  IMAD.WIDE R18, R3, 0x4, R18 ;  /* 0x0000000403127825 */ /* 0x000fc600078e0212 */
[----:B------:R2:W-:Y:S01]  /*20330*/  LDGSTS.E [R251+-0x78000], [R8.64], P1 ;  /* 0x8800000008fb7fae */ /* 0x0005e20008921844 */
[----:B----4-:R-:W-:-:S03]  /*20340*/  IMAD.WIDE R28, R3, 0x4, R28 ;  /* 0x00000004031c7825 */ /* 0x010fc600078e021c */
[----:B------:R1:W-:Y:S04]  /*20350*/  STL.64 [R1+0x808], R18 ;  /* 0x0008081201007387 */ /* 0x0003e80000100a00 */
[----:B------:R1:W-:Y:S01]  /*20360*/  LDGSTS.E [R250+-0x77000], [R18.64], P1 ;  /* 0x8900000012fa7fae */ /* 0x0003e20008921844 */
[----:B------:R-:W-:-:S03]  /*20370*/  IMAD.WIDE R58, R3, 0x4, R58 ;  /* 0x00000004033a7825 */ /* 0x000fc600078e023a */
[----:B------:R4:W-:Y:S01]  /*20380*/  STL.64 [R1+0x800], R28 ;  /* 0x0008001c01007387 */ /* 0x0009e20000100a00 */
[----:B------:R-:W-:-:S03]  /*20390*/  IMAD.WIDE R38, R3, 0x4, R38 ;  /* 0x0000000403267825 */ /* 0x000fc600078e0226 */
[----:B------:R4:W-:Y:S01]  /*203a0*/  LDGSTS.E [R249+-0x76000], [R28.64], P1 ;  /* 0x8a0000001cf97fae */ /* 0x0009e20008921844 */
[C---:B------:R-:W-:Y:S01]  /*203b0*/  IMAD.WIDE R68, R3.reuse, 0x4, R68 ;  /* 0x0000000403447825 */ /* 0x040fe200078e0244 */
[C---:B--2---:R-:W-:Y:S02]  /*203c0*/  IADD3 R9, R2.reuse, 0x100000, RZ ;  /* 0x0010000002097810 */ /* 0x044fe40007ffe0ff */
[C---:B-1----:R-:W-:Y:S01]  /*203d0*/  IADD3 R19, R2.reuse, 0x100000, RZ ;  /* 0x0010000002137810 */ /* 0x042fe20007ffe0ff */
[----:B------:R-:W-:Y:S01]  /*203e0*/  IMAD.WIDE R78, R3, 0x4, R78 ;  /* 0x00000004034e7825 */ /* 0x000fe200078e024e */
[C---:B------:R-:W-:Y:S01]  /*203f0*/  IADD3 R18, R2.reuse, 0x100000, RZ ;  /* 0x0010000002127810 */ /* 0x040fe20007ffe0ff */
[----:B------:R1:W-:Y:S01]  /*20400*/  STL.64 [R1+0x7f8], R38 ;  /* 0x0007f82601007387 */ /* 0x0003e20000100a00 */
[----:B------:R-:W-:-:S03]  /*20410*/  IADD3 R8, R2, 0x100000, RZ ;  /* 0x0010000002087810 */ /* 0x000fc60007ffe0ff */
[----:B------:R1:W-:Y:S01]  /*20420*/  LDGSTS.E [R248+-0x75000], [R38.64], P1 ;  /* 0x8b00000026f87fae */ /* 0x0003e20008921844 */
[----:B----4-:R-:W-:Y:S01]  /*20430*/  IADD3 R28, R2, 0x100000, RZ ;  /* 0x00100000021c7810 */ /* 0x010fe20007ffe0ff */
[----:B-1----:R-:W-:-:S04]  /*20440*/  IMAD.WIDE R38, R3, 0x4, R88 ;  /* 0x0000000403267825 */ /* 0x002fc800078e0258 */
[----:B---3--:R-:W-:-:S05]  /*20450*/  IMAD.WIDE R48, R3, 0x4, R48 ;  /* 0x0000000403307825 */ /* 0x008fca00078e0230 */
[----:B------:R-:W-:Y:S04]  /*20460*/  STL.64 [R1+0x7f0], R48 ;  /* 0x0007f03001007387 */ /* 0x000fe80000100a00 */
[----:B------:R1:W-:Y:S04]  /*20470*/  LDGSTS.E [R28+-0x74000], [R48.64], P1 ;  /* 0x8c000000301c7fae */ /* 0x0003e80008921844 */
[----:B------:R2:W-:Y:S04]  /*20480*/  STL.64 [R1+0x7e8], R58 ;  /* 0x0007e83a01007387 */ /* 0x0005e80000100a00 */
[----:B------:R2:W-:Y:S04]  /*20490*/  LDGSTS.E [R19+-0x73000], [R58.64], P1 ;  /* 0x8d0000003a137fae */ /* 0x0005e80008921844 */
[----:B------:R3:W-:Y:S04]  /*204a0*/  STL.64 [R1+0x7e0], R68 ;  /* 0x0007e04401007387 */ /* 0x0007e80000100a00 */
[----:B------:R3:W-:Y:S04]  /*204b0*/  LDGSTS.E [R18+-0x72000], [R68.64], P1 ;  /* 0x8e00000044127fae */ /* 0x0007e80008921844 */
[----:B------:R4:W-:Y:S01]  /*204c0*/  STL.64 [R1+0x7d8], R78 ;  /* 0x0007d84e01007387 */ /* 0x0009e20000100a00 */
[----:B--2---:R-:W-:-:S03]  /*204d0*/  IMAD.WIDE R58, R3, 0x4, R118 ;  /* 0x00000004033a7825 */ /* 0x004fc600078e0276 */
[----:B------:R4:W-:Y:S01]  /*204e0*/  LDGSTS.E [R9+-0x71000], [R78.64], P1 ;  /* 0x8f0000004e097fae */ /* 0x0009e20008921844 */
[----:B-1----:R-:W-:-:S04]  /*204f0*/  IMAD.WIDE R48, R3, 0x4, R128 ;  /* 0x0000000403307825 */ /* 0x002fc800078e0280 */
[C---:B---3--:R-:W-:Y:S01]  /*20500*/  IMAD.WIDE R68, R3.reuse, 0x4, R108 ;  /* 0x0000000403447825 */ /* 0x048fe200078e026c */
[----:B------:R1:W-:Y:S04]  /*20510*/  STL.64 [R1+0x7d0], R38 ;  /* 0x0007d02601007387 */ /* 0x0003e80000100a00 */
[----:B------:R1:W-:Y:S01]  /*20520*/  LDGSTS.E [R8+-0x70000], [R38.64], P1 ;  /* 0x9000000026087fae */ /* 0x0003e20008921844 */
[----:B----4-:R-:W-:-:S05]  /*20530*/  IMAD.WIDE R78, R3, 0x4, R98 ;  /* 0x00000004034e7825 */ /* 0x010fca00078e0262 */
[----:B------:R2:W-:Y:S04]  /*20540*/  STL.64 [R1+0x7c8], R78 ;  /* 0x0007c84e01007387 */ /* 0x0005e80000100a00 */
[----:B------:R2:W-:Y:S01]  /*20550*/  LDGSTS.E [R28+-0x6f000], [R78.64], P1 ;  /* 0x910000004e1c7fae */ /* 0x0005e20008921844 */
[----:B-1----:R-:W-:-:S03]  /*20560*/  IMAD.WIDE R38, R3, 0x4, R138 ;  /* 0x0000000403267825 */ /* 0x002fc600078e028a */
[----:B------:R1:W-:Y:S04]  /*20570*/  STL.64 [R1+0x7c0], R68 ;  /* 0x0007c04401007387 */ /* 0x0003e80000100a00 */
[----:B------:R1:W-:Y:S01]  /*20580*/  LDGSTS.E [R19+-0x6e000], [R68.64], P1 ;  /* 0x9200000044137fae */ /* 0x0003e20008921844 */
[----:B--2---:R-:W-:-:S03]  /*20590*/  IMAD.WIDE R78, R3, 0x4, R148 ;  /* 0x00000004034e7825 */ /* 0x004fc600078e0294 */
        /* <DEDUP_REMOVED lines=10> */
[----:B------:R3:W-:Y:S01]  /*20640*/  STL.64 [R1+0x798], R68 ;  /* 0x0007984401007387 */ /* 0x0007e20000100a00 */
[----:B--2---:R-:W-:-:S03]  /*20650*/  IMAD.WIDE R38, R3, 0x4, R188 ;  /* 0x0000000403267825 */ /* 0x004fc600078e02bc */
[----:B------:R2:W-:Y:S04]  /*20660*/  STL.64 [R1+0x790], R58 ;  /* 0x0007903a01007387 */ /* 0x0005e80000100a00 */
[----:B------:R2:W-:Y:S04]  /*20670*/  STL.64 [R1+0x788], R48 ;  /* 0x0007883001007387 */ /* 0x0005e80000100a00 */
[----:B------:R1:W-:Y:S04]  /*20680*/  STL.64 [R1+0x780], R38 ;  /* 0x0007802601007387 */ /* 0x0003e80000100a00 */
[----:B------:R-:W4:Y:S04]  /*20690*/  LDL.LU.64 R98, [R1+0x160] ;  /* 0x0001600001627983 */ /* 0x000f280000300a00 */
[----:B------:R1:W-:Y:S04]  /*206a0*/  LDGSTS.E [R28+-0x6a000], [R78.64], P1 ;  /* 0x960000004e1c7fae */ /* 0x0003e80008921844 */
[----:B------:R-:W4:Y:S04]  /*206b0*/  LDL.LU.64 R88, [R1+0x130] ;  /* 0x0001300001587983 */ /* 0x000f280000300a00 */
[----:B------:R3:W-:Y:S04]  /*206c0*/  LDGSTS.E [R19+-0x69000], [R68.64], P1 ;  /* 0x9700000044137fae */ /* 0x0007e80008921844 */
[----:B-1----:R-:W4:Y:S04]  /*206d0*/  LDL.LU.64 R78, [R1+0x100] ;  /* 0x00010000014e7983 */ /* 0x002f280000300a00 */
[----:B------:R2:W-:Y:S04]  /*206e0*/  LDGSTS.E [R18+-0x68000], [R58.64], P1 ;  /* 0x980000003a127fae */ /* 0x0005e80008921844 */
[----:B---3--:R-:W3:Y:S04]  /*206f0*/  LDL.LU.64 R68, [R1+0xd0] ;  /* 0x0000d00001447983 */ /* 0x008ee80000300a00 */
[----:B------:R1:W-:Y:S04]  /*20700*/  LDGSTS.E [R9+-0x67000], [R48.64], P1 ;  /* 0x9900000030097fae */ /* 0x0003e80008921844 */
[----:B--2---:R-:W2:Y:S04]  /*20710*/  LDL.LU.64 R58, [R1+0xa0] ;  /* 0x0000a000013a7983 */ /* 0x004ea80000300a00 */
[----:B------:R-:W1:Y:S04]  /*20720*/  S2R R29, SR_TID.X ;  /* 0x00000000001d7919 */ /* 0x000e680000002100 */
[----:B-1----:R-:W2:Y:S04]  /*20730*/  LDL.LU.64 R48, [R1+0x70] ;  /* 0x0000700001307983 */ /* 0x002ea80000300a00 */
[----:B------:R-:W2:Y:S04]  /*20740*/  LDL.LU.64 R248, [R1+0x40] ;  /* 0x0000400001f87983 */ /* 0x000ea80000300a00 */
[----:B------:R-:W2:Y:S01]  /*20750*/  LDL.LU.64 R250, [R1+0x10] ;  /* 0x0000100001fa7983 */ /* 0x000ea20000300a00 */
[----:B------:R-:W-:-:S03]  /*20760*/  IMAD.WIDE R138, R3, 0x4, R198 ;  /* 0x00000004038a7825 */ /* 0x000fc600078e02c6 */
[----:B------:R1:W-:Y:S01]  /*20770*/  LDGSTS.E [R8+-0x66000], [R38.64], P1 ;  /* 0x9a00000026087fae */ /* 0x0003e20008921844 */
[----:B------:R-:W-:-:S03]  /*20780*/  LOP3.LUT R29, R29, 0x7f, RZ, 0xc0, !PT ;  /* 0x0000007f1d1d7812 */ /* 0x000fc600078ec0ff */
[----:B------:R-:W-:Y:S01]  /*20790*/  STL.64 [R1+0x778], R138 ;  /* 0x0007788a01007387 */ /* 0x000fe20000100a00 */
[----:B-1----:R-:W-:-:S03]  /*207a0*/  IMAD.WIDE R38, R3, 0x4, R208 ;  /* 0x0000000403267825 */ /* 0x002fc600078e02d0 */
[----:B------:R1:W-:Y:S01]  /*207b0*/  LDGSTS.E [R28+-0x65000], [R138.64], P1 ;  /* 0x9b0000008a1c7fae */ /* 0x0003e20008921844 */
[----:B------:R-:W-:-:S03]  /*207c0*/  IMAD.SHL.U32 R29, R29, 0x4, RZ ;  /* 0x000000041d1d7824 */ /* 0x000fc600078e00ff */
[----:B------:R1:W-:Y:S01]  /*207d0*/  STL.64 [R1+0x768], R38 ;  /* 0x0007682601007387 */ /* 0x0003e20000100a00 */
[----:B------:R-:W-:-:S03]  /*207e0*/  IMAD.WIDE R128, R3, 0x4, R218 ;  /* 0x0000000403807825 */ /* 0x000fc600078e02da */
[----:B------:R1:W-:Y:S01]  /*207f0*/  LDGSTS.E [R19+-0x64000], [R38.64], P1 ;  /* 0x9c00000026137fae */ /* 0x0003e20008921844 */
[----:B------:R-:W-:-:S03]  /*20800*/  IMAD.WIDE R118, R3, 0x4, R228 ;  /* 0x0000000403767825 */ /* 0x000fc600078e02e4 */
[----:B------:R1:W-:Y:S01]  /*20810*/  LDGSTS.E [R18+-0x63000], [R128.64], P1 ;  /* 0x9d00000080127fae */ /* 0x0003e20008921844 */
[----:B------:R-:W-:-:S03]  /*20820*/  IMAD.WIDE R108, R3, 0x4, R238 ;  /* 0x00000004036c7825 */ /* 0x000fc600078e02ee */
[----:B------:R-:W-:Y:S01]  /*20830*/  STL.64 [R1+0x760], R128 ;  /* 0x0007608001007387 */ /* 0x000fe20000100a00 */
[----:B-1----:R-:W-:-:S03]  /*20840*/  LOP3.LUT R38, R29, 0x10, RZ, 0x3c, !PT ;  /* 0x000000101d267812 */ /* 0x002fc600078e3cff */
[----:B------:R1:W-:Y:S01]  /*20850*/  LDGSTS.E [R9+-0x62000], [R118.64], P1 ;  /* 0x9e00000076097fae */ /* 0x0003e20008921844 */
[----:B------:R-:W-:-:S03]  /*20860*/  IADD3 R28, R38, 0x100000, RZ ;  /* 0x00100000261c7810 */ /* 0x000fc60007ffe0ff */
[----:B------:R-:W-:Y:S01]  /*20870*/  STL.64 [R1+0x738], R118 ;  /* 0x0007387601007387 */ /* 0x000fe20000100a00 */
[C---:B------:R-:W-:Y:S02]  /*20880*/  IADD3 R19, R38.reuse, 0x100000, RZ ;  /* 0x0010000026137810 */ /* 0x040fe40007ffe0ff */
[C---:B------:R-:W-:Y:S01]  /*20890*/  IADD3 R18, R38.reuse, 0x100000, RZ ;  /* 0x0010000026127810 */ /* 0x040fe20007ffe0ff */
[----:B------:R1:W-:Y:S02]  /*208a0*/  LDGSTS.E [R8+-0x61000], [R108.64], P1 ;  /* 0x9f0000006c087fae */ /* 0x0003e40008921844 */
[C---:B-1----:R-:W-:Y:S02]  /*208b0*/  IADD3 R9, R38.reuse, 0x100000, RZ ;  /* 0x0010000026097810 */ /* 0x042fe40007ffe0ff */
[----:B------:R-:W-:Y:S01]  /*208c0*/  STL.64 [R1+0x730], R108 ;  /* 0x0007306c01007387 */ /* 0x000fe20000100a00 */
[----:B------:R-:W-:Y:S01]  /*208d0*/  IADD3 R8, R38, 0x100000, RZ ;  /* 0x0010000026087810 */ /* 0x000fe20007ffe0ff */
[----:B------:R-:W-:-:S04]  /*208e0*/  IMAD.WIDE R10, R3, 0x4, R10 ;  /* 0x00000004030a7825 */ /* 0x000fc800078e020a */
[----:B------:R-:W-:-:S04]  /*208f0*/  IMAD.WIDE R20, R3, 0x4, R20 ;  /* 0x0000000403147825 */ /* 0x000fc800078e0214 */
[----:B------:R-:W-:-:S04]  /*20900*/  IMAD.WIDE R30, R3, 0x4, R30 ;  /* 0x00000004031e7825 */ /* 0x000fc800078e021e */
[----:B------:R-:W-:-:S04]  /*20910*/  IMAD.WIDE R40, R3, 0x4, R40 ;  /* 0x0000000403287825 */ /* 0x000fc800078e0228 */
[----:B----4-:R-:W-:-:S04]  /*20920*/  IMAD.WIDE R98, R3, 0x4, R98 ;  /* 0x0000000403627825 */ /* 0x010fc800078e0262 */
[C---:B------:R-:W-:Y:S01]  /*20930*/  IMAD.WIDE R88, R3.reuse, 0x4, R88 ;  /* 0x0000000403587825 */ /* 0x040fe200078e0258 */
[----:B------:R-:W-:Y:S04]  /*20940*/  STL.64 [R1+0x728], R98 ;  /* 0x0007286201007387 */ /* 0x000fe80000100a00 */
[----:B------:R1:W-:Y:S01]  /*20950*/  LDGSTS.E [R28+-0x7fe00], [R98.64], P1 ;  /* 0x80200000621c7fae */ /* 0x0003e20008921844 */
[----:B------:R-:W-:-:S03]  /*20960*/  IMAD.WIDE R78, R3, 0x4, R78 ;  /* 0x00000004034e7825 */ /* 0x000fc600078e024e */
[----:B------:R-:W-:Y:S04]  /*20970*/  STL.64 [R1+0x720], R88 ;  /* 0x0007205801007387 */ /* 0x000fe80000100a00 */
[----:B------:R4:W-:Y:S01]  /*20980*/  LDGSTS.E [R19+-0x7ee00], [R88.64], P1 ;  /* 0x8120000058137fae */ /* 0x0009e20008921844 */
[----:B---3--:R-:W-:-:S03]  /*20990*/  IMAD.WIDE R68, R3, 0x4, R68 ;  /* 0x0000000403447825 */ /* 0x008fc600078e0244 */
[----:B------:R-:W-:Y:S04]  /*209a0*/  STL.64 [R1+0x718], R78 ;  /* 0x0007184e01007387 */ /* 0x000fe80000100a00 */
[----:B------:R3:W-:Y:S01]  /*209b0*/  LDGSTS.E [R18+-0x7de00], [R78.64], P1 ;  /* 0x822000004e127fae */ /* 0x0007e20008921844 */
[----:B--2---:R-:W-:-:S03]  /*209c0*/  IMAD.WIDE R58, R3, 0x4, R58 ;  /* 0x00000004033a7825 */ /* 0x004fc600078e023a */
[----:B------:R2:W-:Y:S04]  /*209d0*/  STL.64 [R1+0x710], R68 ;  /* 0x0007104401007387 */ /* 0x0005e80000100a00 */
[----:B------:R2:W-:Y:S04]  /*209e0*/  LDGSTS.E [R9+-0x7ce00], [R68.64], P1 ;  /* 0x8320000044097fae */ /* 0x0005e80008921844 */
[----:B------:R1:W-:Y:S04]  /*209f0*/  STL.64 [R1+0x708], R58 ;  /* 0x0007083a01007387 */ /* 0x0003e80000100a00 */
[----:B------:R1:W-:Y:S01]  /*20a00*/  LDGSTS.E [R8+-0x7be00], [R58.64], P1 ;  /* 0x842000003a087fae */ /* 0x0003e20008921844 */
[----:B--2---:R-:W-:-:S04]  /*20a10*/  IMAD.WIDE R68, R3, 0x4, R48 ;  /* 0x0000000403447825 */ /* 0x004fc800078e0230 */
[----:B------:R-:W-:-:S04]  /*20a20*/  IMAD.WIDE R48, R3, 0x4, R250 ;  /* 0x0000000403307825 */ /* 0x000fc800078e02fa */
[C---:B-1----:R-:W-:Y:S01]  /*20a30*/  IMAD.WIDE R58, R3.reuse, 0x4, R248 ;  /* 0x00000004033a7825 */ /* 0x042fe200078e02f8 */
[----:B------:R-:W-:Y:S04]  /*20a40*/  STL.64 [R1+0x700], R68 ;  /* 0x0007004401007387 */ /* 0x000fe80000100a00 */
[----:B------:R1:W-:Y:S04]  /*20a50*/  LDGSTS.E [R28+-0x7ae00], [R68.64], P1 ;  /* 0x85200000441c7fae */ /* 0x0003e80008921844 */
[----:B------:R-:W-:Y:S04]  /*20a60*/  STL.64 [R1+0x6f8], R58 ;  /* 0x0006f83a01007387 */ /* 0x000fe80000100a00 */
[----:B------:R2:W-:Y:S04]  /*20a70*/  LDGSTS.E [R19+-0x79e00], [R58.64], P1 ;  /* 0x862000003a137fae */ /* 0x0005e80008921844 */
[----:B------:R1:W-:Y:S04]  /*20a80*/  STL.64 [R1+0x6d8], R48 ;  /* 0x0006d83001007387 */ /* 0x0003e80000100a00 */
[----:B------:R2:W-:Y:S04]  /*20a90*/  LDGSTS.E [R18+-0x78e00], [R48.64], P1 ;  /* 0x8720000030127fae */ /* 0x0005e80008921844 */
[----:B------:R3:W-:Y:S04]  /*20aa0*/  STL.64 [R1+0x6d0], R10 ;  /* 0x0006d00a01007387 */ /* 0x0007e80000100a00 */
[----:B------:R3:W-:Y:S01]  /*20ab0*/  LDGSTS.E [R9+-0x77e00], [R10.64], P1 ;  /* 0x882000000a097fae */ /* 0x0007e20008921844 */
[----:B-1----:R-:W-:-:S04]  /*20ac0*/  IMAD.WIDE R28, R3, 0x4, R60 ;  /* 0x00000004031c7825 */ /* 0x002fc800078e023c */
[C---:B--2---:R-:W-:Y:S01]  /*20ad0*/  IMAD.WIDE R48, R3.reuse, 0x4, R50 ;  /* 0x0000000403307825 */ /* 0x044fe200078e0232 */
[----:B------:R1:W-:Y:S04]  /*20ae0*/  STL.64 [R1+0x6c8], R20 ;  /* 0x0006c81401007387 */ /* 0x0003e80000100a00 */
[----:B------:R1:W-:Y:S01]  /*20af0*/  LDGSTS.E [R8+-0x76e00], [R20.64], P1 ;  /* 0x8920000014087fae */ /* 0x0003e20008921844 */
[C---:B---3--:R-:W-:Y:S02]  /*20b00*/  IADD3 R11, R38.reuse, 0x100000, RZ ;  /* 0x00100000260b7810 */ /* 0x048fe40007ffe0ff */
[----:B------:R-:W-:Y:S01]  /*20b10*/  IADD3 R10, R38, 0x100000, RZ ;  /* 0x00100000260a7810 */ /* 0x000fe20007ffe0ff */
[----:B------:R2:W-:Y:S04]  /*20b20*/  STL.64 [R1+0x6b8], R30 ;  /* 0x0006b81e01007387 */ /* 0x0005e80000100a00 */
[----:B------:R2:W-:Y:S01]  /*20b30*/  LDGSTS.E [R18+-0x75e00], [R30.64], P1 ;  /* 0x8a2000001e127fae */ /* 0x0005e20008921844 */
[----:B-1----:R-:W-:-:S03]  /*20b40*/  IMAD.WIDE R20, R3, 0x4, R70 ;  /* 0x0000000403147825 */ /* 0x002fc600078e0246 */
[----:B------:R1:W-:Y:S04]  /*20b50*/  STL.64 [R1+0x698], R40 ;  /* 0x0006982801007387 */ /* 0x0003e80000100a00 */
[----:B------:R1:W-:Y:S04]  /*20b60*/  LDGSTS.E [R11+-0x74e00], [R40.64], P1 ;  /* 0x8b200000280b7fae */ /* 0x0003e80008921844 */
[----:B------:R3:W-:Y:S01]  /*20b70*/  STL.64 [R1+0x688], R48 ;  /* 0x0006883001007387 */ /* 0x0007e20000100a00 */
[----:B--2---:R-:W-:-:S03]  /*20b80*/  IMAD.WIDE R30, R3, 0x4, R100 ;  /* 0x00000004031e7825 */ /* 0x004fc600078e0264 */
[----:B------:R3:W-:Y:S01]  /*20b90*/  LDGSTS.E [R10+-0x73e00], [R48.64], P1 ;  /* 0x8c200000300a7fae */ /* 0x0007e20008921844 */
[----:B-1----:R-:W-:-:S03]  /*20ba0*/  IMAD.WIDE R40, R3, 0x4, R90 ;  /* 0x0000000403287825 */ /* 0x002fc600078e025a */
[----:B------:R1:W-:Y:S04]  /*20bb0*/  STL.64 [R1+0x668], R28 ;  /* 0x0006681c01007387 */ /* 0x0003e80000100a00 */
[----:B------:R1:W-:Y:S01]  /*20bc0*/  LDGSTS.E [R9+-0x72e00], [R28.64], P1 ;  /* 0x8d2000001c097fae */ /* 0x0003e20008921844 */
[----:B---3--:R-:W-:-:S03]  /*20bd0*/  IMAD.WIDE R48, R3, 0x4, R80 ;  /* 0x0000000403307825 */ /* 0x008fc600078e0250 */
        /* <DEDUP_REMOVED lines=19> */
[----:B------:R3:W-:Y:S01]  /*20d10*/  STL.64 [R1+0x5d8], R40 ;  /* 0x0005d82801007387 */ /* 0x0007e20000100a00 */
[----:B-1----:R-:W-:-:S03]  /*20d20*/  IMAD.WIDE R20, R3, 0x4, R170 ;  /* 0x0000000403147825 */ /* 0x002fc600078e02aa */
[----:B------:R2:W-:Y:S04]  /*20d30*/  LDGSTS.E [R18+-0x6be00], [R48.64], P1 ;  /* 0x9420000030127fae */ /* 0x0005e80008921844 */
[----:B------:R1:W-:Y:S04]  /*20d40*/  STL.64 [R1+0x5c8], R30 ;  /* 0x0005c81e01007387 */ /* 0x0003e80000100a00 */
[----:B------:R3:W-:Y:S04]  /*20d50*/  LDGSTS.E [R11+-0x6ae00], [R40.64], P1 ;  /* 0x95200000280b7fae */ /* 0x0007e80008921844 */
[----:B------:R1:W-:Y:S01]  /*20d60*/  STL.64 [R1+0x5b8], R28 ;  /* 0x0005b81c01007387 */ /* 0x0003e20000100a00 */
[----:B--2---:R-:W-:-:S03]  /*20d70*/  IMAD.WIDE R48, R3, 0x4, R180 ;  /* 0x0000000403307825 */ /* 0x004fc600078e02b4 */
[----:B------:R1:W-:Y:S04]  /*20d80*/  LDGSTS.E [R10+-0x69e00], [R30.64], P1 ;  /* 0x962000001e0a7fae */ /* 0x0003e80008921844 */
[----:B------:R2:W-:Y:S01]  /*20d90*/  STL.64 [R1+0x5b0], R20 ;  /* 0x0005b01401007387 */ /* 0x0005e20000100a00 */
[----:B---3--:R-:W-:-:S03]  /*20da0*/  IMAD.WIDE R40, R3, 0x4, R190 ;  /* 0x0000000403287825 */ /* 0x008fc600078e02be */
[----:B------:R-:W3:Y:S01]  /*20db0*/  LDL.LU.64 R98, [R1+0x158] ;  /* 0x0001580001627983 */ /* 0x000ee20000300a00 */
[----:B-1----:R-:W-:-:S03]  /*20dc0*/  IMAD.WIDE R30, R3, 0x4, R200 ;  /* 0x00000004031e7825 */ /* 0x002fc600078e02c8 */
[----:B------:R1:W-:Y:S04]  /*20dd0*/  LDGSTS.E [R9+-0x68e00], [R28.64], P1 ;  /* 0x972000001c097fae */ /* 0x0003e80008921844 */
[----:B----4-:R-:W4:Y:S04]  /*20de0*/  LDL.LU.64 R88, [R1+0x128] ;  /* 0x0001280001587983 */ /* 0x010f280000300a00 */
[----:B------:R-:W4:Y:S01]  /*20df0*/  LDL.LU.64 R78, [R1+0xf8] ;  /* 0x0000f800014e7983 */ /* 0x000f220000300a00 */
[----:B-1----:R-:W-:-:S03]  /*20e00*/  IMAD.WIDE R28, R3, 0x4, R210 ;  /* 0x00000004031c7825 */ /* 0x002fc600078e02d2 */
[----:B------:R2:W-:Y:S04]  /*20e10*/  LDGSTS.E [R8+-0x67e00], [R20.64], P1 ;  /* 0x9820000014087fae */ /* 0x0005e80008921844 */
[----:B------:R1:W-:Y:S04]  /*20e20*/  STL.64 [R1+0x5a8], R48 ;  /* 0x0005a83001007387 */ /* 0x0003e80000100a00 */
[----:B------:R-:W-:Y:S01]  /*20e30*/  STL.64 [R1+0x598], R40 ;  /* 0x0005982801007387 */ /* 0x000fe20000100a00 */
[----:B--2---:R-:W-:-:S03]  /*20e40*/  IMAD.WIDE R20, R3, 0x4, R220 ;  /* 0x0000000403147825 */ /* 0x004fc600078e02dc */
[----:B------:R-:W-:Y:S04]  /*20e50*/  STL.64 [R1+0x588], R30 ;  /* 0x0005881e01007387 */ /* 0x000fe80000100a00 */
[----:B------:R-:W2:Y:S04]  /*20e60*/  LDL.LU.64 R68, [R1+0xc8] ;  /* 0x0000c80001447983 */ /* 0x000ea80000300a00 */
[----:B------:R1:W-:Y:S04]  /*20e70*/  LDGSTS.E [R18+-0x66e00], [R48.64], P1 ;  /* 0x9920000030127fae */ /* 0x0003e80008921844 */
[----:B------:R1:W-:Y:S04]  /*20e80*/  STL.64 [R1+0x580], R28 ;  /* 0x0005801c01007387 */ /* 0x0003e80000100a00 */
[----:B------:R-:W1:Y:S04]  /*20e90*/  S2R R39, SR_TID.X ;  /* 0x0000000000277919 */ /* 0x000e680000002100 */
[----:B-1----:R-:W2:Y:S04]  /*20ea0*/  LDL.LU.64 R48, [R1+0x98] ;  /* 0x0000980001307983 */ /* 0x002ea80000300a00 */
[----:B------:R1:W-:Y:S04]  /*20eb0*/  STL.64 [R1+0x578], R20 ;  /* 0x0005781401007387 */ /* 0x0003e80000100a00 */
[----:B------:R-:W2:Y:S04]  /*20ec0*/  LDL.LU.64 R58, [R1+0x68] ;  /* 0x00006800013a7983 */ /* 0x000ea80000300a00 */
[----:B------:R-:W2:Y:S04]  /*20ed0*/  LDL.LU.64 R248, [R1+0x38] ;  /* 0x0000380001f87983 */ /* 0x000ea80000300a00 */
[----:B------:R-:W2:Y:S01]  /*20ee0*/  LDL.LU.64 R250, [R1+0x8] ;  /* 0x0000080001fa7983 */ /* 0x000ea20000300a00 */
[----:B------:R-:W-:-:S03]  /*20ef0*/  LOP3.LUT R39, R39, 0x7f, RZ, 0xc0, !PT ;  /* 0x0000007f27277812 */ /* 0x000fc600078ec0ff */
[----:B------:R1:W-:Y:S02]  /*20f00*/  LDGSTS.E [R11+-0x65e00], [R40.64], P1 ;  /* 0x9a200000280b7fae */ /* 0x0003e40008921844 */
[----:B------:R-:W-:Y:S02]  /*20f10*/  IMAD.SHL.U32 R39, R39, 0x4, RZ ;  /* 0x0000000427277824 */ /* 0x000fe400078e00ff */
[----:B------:R1:W-:Y:S01]  /*20f20*/  LDGSTS.E [R10+-0x64e00], [R30.64], P1 ;  /* 0x9b2000001e0a7fae */ /* 0x0003e20008921844 */
[----:B------:R-:W-:-:S03]  /*20f30*/  IMAD.WIDE R60, R3, 0x4, R230 ;  /* 0x00000004033c7825 */ /* 0x000fc600078e02e6 */
[----:B------:R1:W-:Y:S01]  /*20f40*/  LDGSTS.E [R9+-0x63e00], [R28.64], P1 ;  /* 0x9c2000001c097fae */ /* 0x0003e20008921844 */
[----:B------:R-:W-:-:S03]  /*20f50*/  IMAD.WIDE R50, R3, 0x4, R240 ;  /* 0x0000000403327825 */ /* 0x000fc600078e02f0 */
[----:B------:R1:W-:Y:S04]  /*20f60*/  LDGSTS.E [R8+-0x62e00], [R20.64], P1 ;  /* 0x9d20000014087fae */ /* 0x0003e80008921844 */
[----:B------:R-:W-:Y:S01]  /*20f70*/  STL.64 [R1+0x568], R60 ;  /* 0x0005683c01007387 */ /* 0x000fe20000100a00 */
[----:B-1----:R-:W-:-:S03]  /*20f80*/  LOP3.LUT R29, R39, 0x20, RZ, 0x3c, !PT ;  /* 0x00000020271d7812 */ /* 0x002fc600078e3cff */
[----:B------:R1:W-:Y:S01]  /*20f90*/  LDGSTS.E [R9+-0x61e00], [R60.64], P1 ;  /* 0x9e2000003c097fae */ /* 0x0003e20008921844 */
[----:B------:R-:W-:-:S03]  /*20fa0*/  IADD3 R18, R29, 0x100000, RZ ;  /* 0x001000001d127810 */ /* 0x000fc60007ffe0ff */
[----:B------:R2:W-:Y:S01]  /*20fb0*/  STL.64 [R1+0x558], R50 ;  /* 0x0005583201007387 */ /* 0x0005e20000100a00 */
[C---:B------:R-:W-:Y:S02]  /*20fc0*/  IADD3 R11, R29.reuse, 0x100000, RZ ;  /* 0x001000001d0b7810 */ /* 0x040fe40007ffe0ff */
[----:B------:R-:W-:Y:S01]  /*20fd0*/  IADD3 R10, R29, 0x100000, RZ ;  /* 0x001000001d0a7810 */ /* 0x000fe20007ffe0ff */
[----:B------:R1:W-:Y:S01]  /*20fe0*/  LDGSTS.E [R8+-0x60e00], [R50.64], P1 ;  /* 0x9f20000032087fae */ /* 0x0003e20008921844 */
[----:B------:R-:W-:Y:S01]  /*20ff0*/  IMAD.WIDE R12, R3, 0x4, R12 ;  /* 0x00000004030c7825 */ /* 0x000fe200078e020c */
[----:B-1----:R-:W-:-:S03]  /*21000*/  IADD3 R9, R29, 0x100000, RZ ;  /* 0x001000001d097810 */ /* 0x002fc60007ffe0ff */
[----:B------:R-:W-:-:S04]  /*21010*/  IMAD.WIDE R22, R3, 0x4, R22 ;  /* 0x0000000403167825 */ /* 0x000fc800078e0216 */
[----:B------:R-:W-:Y:S01]  /*21020*/  IMAD.WIDE R32, R3, 0x4, R32 ;  /* 0x0000000403207825 */ /* 0x000fe200078e0220 */
[----:B------:R-:W-:-:S03]  /*21030*/  IADD3 R8, R29, 0x100000, RZ ;  /* 0x001000001d087810 */ /* 0x000fc60007ffe0ff */
[----:B---3--:R-:W-:-:S05]  /*21040*/  IMAD.WIDE R40, R3, 0x4, R98 ;  /* 0x0000000403287825 */ /* 0x008fca00078e0262 */
[----:B------:R1:W-:Y:S01]  /*21050*/  STL.64 [R1+0x550], R40 ;  /* 0x0005502801007387 */ /* 0x0003e20000100a00 */
[----:B----4-:R-:W-:-:S03]  /*21060*/  IMAD.WIDE R30, R3, 0x4, R88 ;  /* 0x00000004031e7825 */ /* 0x010fc600078e0258 */
[----:B------:R1:W-:Y:S01]  /*21070*/  LDGSTS.E [R18+-0x7fc00], [R40.64], P1 ;  /* 0x8040000028127fae */ /* 0x0003e20008921844 */
[----:B------:R-:W-:-:S03]  /*21080*/  IMAD.WIDE R20, R3, 0x4, R78 ;  /* 0x0000000403147825 */ /* 0x000fc600078e024e */
[----:B------:R3:W-:Y:S04]  /*21090*/  STL.64 [R1+0x528], R30 ;  /* 0x0005281e01007387 */ /* 0x0007e80000100a00 */
[----:B------:R3:W-:Y:S04]  /*210a0*/  LDGSTS.E [R11+-0x7ec00], [R30.64], P1 ;  /* 0x814000001e0b7fae */ /* 0x0007e80008921844 */
[----:B------:R4:W-:Y:S04]  /*210b0*/  STL.64 [R1+0x520], R20 ;  /* 0x0005201401007387 */ /* 0x0009e80000100a00 */
[----:B------:R4:W-:Y:S01]  /*210c0*/  LDGSTS.E [R10+-0x7dc00], [R20.64], P1 ;  /* 0x82400000140a7fae */ /* 0x0009e20008921844 */
[----:B--2---:R-:W-:-:S05]  /*210d0*/  IMAD.WIDE R50, R3, 0x4, R68 ;  /* 0x0000000403327825 */ /* 0x004fca00078e0244 */
[----:B------:R-:W-:Y:S04]  /*210e0*/  STL.64 [R1+0x518], R50 ;  /* 0x0005183201007387 */ /* 0x000fe80000100a00 */
[----:B------:R2:W-:Y:S01]  /*210f0*/  LDGSTS.E [R18+-0x7cc00], [R50.64], P1 ;  /* 0x8340000032127fae */ /* 0x0005e20008921844 */
[----:B------:R-:W-:-:S04]  /*21100*/  IMAD.WIDE R48, R3, 0x4, R48 ;  /* 0x0000000403307825 */ /* 0x000fc800078e0230 */
[C---:B-1----:R-:W-:Y:S01]  /*21110*/  IMAD.WIDE R40, R3.reuse, 0x4, R58 ;  /* 0x0000000403287825 */ /* 0x042fe200078e023a */
[----:B------:R-:W-:Y:S03]  /*21120*/  STL.64 [R1+0x508], R48 ;  /* 0x0005083001007387 */ /* 0x000fe60000100a00 */
[C---:B---3--:R-:W-:Y:S01]  /*21130*/  IMAD.WIDE R30, R3.reuse, 0x4, R248 ;  /* 0x00000004031e7825 */ /* 0x048fe200078e02f8 */
[----:B------:R1:W-:Y:S03]  /*21140*/  LDGSTS.E [R11+-0x7bc00], [R48.64], P1 ;  /* 0x84400000300b7fae */ /* 0x0003e60008921844 */
[C---:B----4-:R-:W-:Y:S01]  /*21150*/  IMAD.WIDE R20, R3.reuse, 0x4, R250 ;  /* 0x0000000403147825 */ /* 0x050fe200078e02fa */
[----:B------:R-:W-:Y:S04]  /*21160*/  STL.64 [R1+0x4f8], R40 ;  /* 0x0004f82801007387 */ /* 0x000fe80000100a00 */
[----:B------:R3:W-:Y:S04]  /*21170*/  LDGSTS.E [R10+-0x7ac00], [R40.64], P1 ;  /* 0x85400000280a7fae */ /* 0x0007e80008921844 */
[----:B------:R4:W-:Y:S04]  /*21180*/  STL.64 [R1+0x4f0], R30 ;  /* 0x0004f01e01007387 */ /* 0x0009e80000100a00 */
[----:B------:R4:W-:Y:S04]  /*21190*/  LDGSTS.E [R9+-0x79c00], [R30.64], P1 ;  /* 0x864000001e097fae */ /* 0x0009e80008921844 */
[----:B------:R1:W-:Y:S04]  /*211a0*/  STL.64 [R1+0x4e8], R20 ;  /* 0x0004e81401007387 */ /* 0x0003e80000100a00 */
[----:B------:R1:W-:Y:S01]  /*211b0*/  LDGSTS.E [R8+-0x78c00], [R20.64], P1 ;  /* 0x8740000014087fae */ /* 0x0003e20008921844 */
[----:B----4-:R-:W-:-:S03]  /*211c0*/  IMAD.WIDE R30, R3, 0x4, R42 ;  /* 0x00000004031e7825 */ /* 0x010fc600078e022a */
[----:B------:R4:W-:Y:S04]  /*211d0*/  STL.64 [R1+0x4d8], R12 ;  /* 0x0004d80c01007387 */ /* 0x0009e80000100a00 */
[----:B------:R4:W-:Y:S01]  /*211e0*/  LDGSTS.E [R18+-0x77c00], [R12.64], P1 ;  /* 0x884000000c127fae */ /* 0x0009e20008921844 */
[----:B-1----:R-:W-:-:S03]  /*211f0*/  IMAD.WIDE R20, R3, 0x4, R52 ;  /* 0x0000000403147825 */ /* 0x002fc600078e0234 */
[----:B------:R1:W-:Y:S04]  /*21200*/  STL.64 [R1+0x4c8], R22 ;  /* 0x0004c81601007387 */ /* 0x0003e80000100a00 */
[----:B------:R1:W-:Y:S04]  /*21210*/  LDGSTS.E [R11+-0x76c00], [R22.64], P1 ;  /* 0x89400000160b7fae */ /* 0x0003e80008921844 */
[----:B------:R2:W-:Y:S01]  /*21220*/  STL.64 [R1+0x4c0], R32 ;  /* 0x0004c02001007387 */ /* 0x0005e20000100a00 */
[----:B----4-:R-:W-:-:S03]  /*21230*/  IADD3 R12, R29, 0x100000, RZ ;  /* 0x001000001d0c7810 */ /* 0x010fc60007ffe0ff */
[----:B------:R2:W-:Y:S04]  /*21240*/  LDGSTS.E [R10+-0x75c00], [R32.64], P1 ;  /* 0x8a400000200a7fae */ /* 0x0005e80008921844 */
[----:B------:R4:W-:Y:S01]  /*21250*/  STL.64 [R1+0x4b8], R30 ;  /* 0x0004b81e01007387 */ /* 0x0009e20000100a00 */
[----:B-1----:R-:W-:-:S03]  /*21260*/  IMAD.WIDE R22, R3, 0x4, R82 ;  /* 0x0000000403167825 */ /* 0x002fc600078e0252 */
[----:B------:R4:W-:Y:S01]  /*21270*/  LDGSTS.E [R9+-0x74c00], [R30.64], P1 ;  /* 0x8b4000001e097fae */ /* 0x0009e20008921844 */
[----:B--2---:R-:W-:-:S03]  /*21280*/  IMAD.WIDE R32, R3, 0x4, R62 ;  /* 0x0000000403207825 */ /* 0x004fc600078e023e */
[----:B------:R1:W-:Y:S04]  /*21290*/  STL.64 [R1+0x4a8], R20 ;  /* 0x0004a81401007387 */ /* 0x0003e80000100a00 */
[----:B------:R1:W-:Y:S01]  /*212a0*/  LDGSTS.E [R8+-0x73c00], [R20.64], P1 ;  /* 0x8c40000014087fae */ /* 0x0003e20008921844 */
[----:B----4-:R-:W-:-:S03]  /*212b0*/  IMAD.WIDE R30, R3, 0x4, R72 ;  /* 0x00000004031e7825 */ /* 0x010fc600078e0248 */
[----:B------:R2:W-:Y:S01]  /*212c0*/  STL.64 [R1+0x488], R32 ;  /* 0x0004882001007387 */ /* 0x0005e20000100a00 */
[----:B------:R-:W-:-:S03]  /*212d0*/  IMAD.WIDE R18, R3, 0x4, R102 ;  /* 0x0000000403127825 */ /* 0x000fc600078e0266 */
        /* <DEDUP_REMOVED lines=29> */
[----:B------:R-:W2:Y:S04]  /*214b0*/  LDL.LU.64 R98, [R1+0x150] ;  /* 0x0001500001627983 */ /* 0x000ea80000300a00 */
[----:B------:R-:W-:Y:S01]  /*214c0*/  STL.64 [R1+0x370], R32 ;  /* 0x0003702001007387 */ /* 0x000fe20000100a00 */
[----:B-1----:R-:W-:-:S03]  /*214d0*/  IMAD.WIDE R18, R3, 0x4, R202 ;  /* 0x0000000403127825 */ /* 0x002fc600078e02ca */
[----:B------:R1:W-:Y:S04]  /*214e0*/  STL.64 [R1+0x368], R30 ;  /* 0x0003681e01007387 */ /* 0x0003e80000100a00 */
[----:B------:R4:W-:Y:S04]  /*214f0*/  STL.64 [R1+0x358], R22 ;  /* 0x0003581601007387 */ /* 0x0009e80000100a00 */
[----:B------:R1:W-:Y:S04]  /*21500*/  STL.64 [R1+0x338], R20 ;  /* 0x0003381401007387 */ /* 0x0003e80000100a00 */
[----:B------:R-:W2:Y:S04]  /*21510*/  LDL.LU.64 R78, [R1+0x120] ;  /* 0x00012000014e7983 */ /* 0x000ea80000300a00 */
[----:B------:R2:W-:Y:S04]  /*21520*/  STL.64 [R1+0x308], R18 ;  /* 0x0003081201007387 */ /* 0x0005e80000100a00 */
[----:B------:R-:W2:Y:S04]  /*21530*/  LDL.LU.64 R68, [R1+0xf0] ;  /* 0x0000f00001447983 */ /* 0x000ea80000300a00 */
[----:B------:R-:W2:Y:S01]  /*21540*/  LDL.LU.64 R58, [R1+0xc0] ;  /* 0x0000c000013a7983 */ /* 0x000ea20000300a00 */
[----:B------:R-:W-:-:S03]  /*21550*/  LOP3.LUT R89, R39, 0x30, RZ, 0x3c, !PT ;  /* 0x0000003027597812 */ /* 0x000fc600078e3cff */
[----:B------:R-:W2:Y:S04]  /*21560*/  LDL.LU.64 R48, [R1+0x90] ;  /* 0x0000900001307983 */ /* 0x000ea80000300a00 */
[----:B------:R-:W2:Y:S04]  /*21570*/  LDL.LU.64 R248, [R1+0x60] ;  /* 0x0000600001f87983 */ /* 0x000ea80000300a00 */
[----:B------:R-:W2:Y:S04]  /*21580*/  LDL.LU.64 R250, [R1+0x30] ;  /* 0x0000300001fa7983 */ /* 0x000ea80000300a00 */
[----:B------:R-:W2:Y:S01]  /*21590*/  LDL.LU.64 R38, [R1] ;  /* 0x0000000001267983 */ /* 0x000ea20000300a00 */
[----:B------:R-:W-:-:S03]  /*215a0*/  IMAD.WIDE R28, R3, 0x4, R222 ;  /* 0x00000004031c7825 */ /* 0x000fc600078e02de */
[----:B------:R1:W-:Y:S04]  /*215b0*/  LDGSTS.E [R12+-0x68c00], [R32.64], P1 ;  /* 0x97400000200c7fae */ /* 0x0003e80008921844 */
[----:B------:R1:W-:Y:S04]  /*215c0*/  LDGSTS.E [R11+-0x67c00], [R30.64], P1 ;  /* 0x984000001e0b7fae */ /* 0x0003e80008921844 */
[----:B------:R4:W-:Y:S04]  /*215d0*/  LDGSTS.E [R10+-0x66c00], [R22.64], P1 ;  /* 0x99400000160a7fae */ /* 0x0009e80008921844 */
[----:B------:R3:W-:Y:S01]  /*215e0*/  LDGSTS.E [R9+-0x65c00], [R20.64], P1 ;  /* 0x9a40000014097fae */ /* 0x0007e20008921844 */
[----:B-1----:R-:W-:-:S03]  /*215f0*/  IMAD.WIDE R30, R3, 0x4, R212 ;  /* 0x00000004031e7825 */ /* 0x002fc600078e02d4 */
[----:B------:R1:W-:Y:S01]  /*21600*/  LDGSTS.E [R8+-0x64c00], [R18.64], P1 ;  /* 0x9b40000012087fae */ /* 0x0003e20008921844 */
[----:B----4-:R-:W-:-:S03]  /*21610*/  IMAD.WIDE R22, R3, 0x4, R232 ;  /* 0x0000000403167825 */ /* 0x010fc600078e02e8 */
[----:B------:R4:W-:Y:S01]  /*21620*/  STL.64 [R1+0x300], R30 ;  /* 0x0003001e01007387 */ /* 0x0009e20000100a00 */
[----:B---3--:R-:W-:-:S03]  /*21630*/  IMAD.WIDE R20, R3, 0x4, R242 ;  /* 0x0000000403147825 */ /* 0x008fc600078e02f2 */
[----:B------:R3:W-:Y:S01]  /*21640*/  LDGSTS.E [R12+-0x63c00], [R30.64], P1 ;  /* 0x9c4000001e0c7fae */ /* 0x0007e20008921844 */
[----:B-1----:R-:W-:-:S03]  /*21650*/  IADD3 R8, R89, 0x100000, RZ ;  /* 0x0010000059087810 */ /* 0x002fc60007ffe0ff */
[----:B------:R1:W-:Y:S04]  /*21660*/  STL.64 [R1+0x2e8], R28 ;  /* 0x0002e81c01007387 */ /* 0x0003e80000100a00 */
[----:B------:R1:W-:Y:S01]  /*21670*/  LDGSTS.E [R11+-0x62c00], [R28.64], P1 ;  /* 0x9d4000001c0b7fae */ /* 0x0003e20008921844 */
[----:B---3--:R-:W-:-:S03]  /*21680*/  IADD3 R12, R89, 0x100000, RZ ;  /* 0x00100000590c7810 */ /* 0x008fc60007ffe0ff */
[----:B------:R3:W-:Y:S04]  /*21690*/  STL.64 [R1+0x2e0], R22 ;  /* 0x0002e01601007387 */ /* 0x0007e80000100a00 */
[----:B------:R3:W-:Y:S01]  /*216a0*/  LDGSTS.E [R10+-0x61c00], [R22.64], P1 ;  /* 0x9e400000160a7fae */ /* 0x0007e20008921844 */
[----:B-1----:R-:W-:-:S03]  /*216b0*/  IADD3 R11, R89, 0x100000, RZ ;  /* 0x00100000590b7810 */ /* 0x002fc60007ffe0ff */
[----:B------:R1:W-:Y:S04]  /*216c0*/  STL.64 [R1+0x2b8], R20 ;  /* 0x0002b81401007387 */ /* 0x0003e80000100a00 */
[----:B------:R1:W-:Y:S01]  /*216d0*/  LDGSTS.E [R9+-0x60c00], [R20.64], P1 ;  /* 0x9f40000014097fae */ /* 0x0003e20008921844 */
[----:B---3--:R-:W-:Y:S01]  /*216e0*/  IADD3 R10, R89, 0x100000, RZ ;  /* 0x00100000590a7810 */ /* 0x008fe20007ffe0ff */
[----:B------:R-:W-:Y:S01]  /*216f0*/  IMAD.WIDE R14, R3, 0x4, R14 ;  /* 0x00000004030e7825 */ /* 0x000fe200078e020e */
[----:B-1----:R-:W-:-:S03]  /*21700*/  IADD3 R9, R89, 0x100000, RZ ;  /* 0x0010000059097810 */ /* 0x002fc60007ffe0ff */
[----:B--2---:R-:W-:-:S05]  /*21710*/  IMAD.WIDE R18, R3, 0x4, R98 ;  /* 0x0000000403127825 */ /* 0x004fca00078e0262 */
[----:B------:R1:W-:Y:S04]  /*21720*/  STL.64 [R1+0x2b0], R18 ;  /* 0x0002b01201007387 */ /* 0x0003e80000100a00 */
[----:B------:R1:W-:Y:S01]  /*21730*/  LDGSTS.E [R8+-0x7fa00], [R18.64], P1 ;  /* 0x8060000012087fae */ /* 0x0003e20008921844 */
[----:B----4-:R-:W-:-:S04]  /*21740*/  IMAD.WIDE R30, R3, 0x4, R78 ;  /* 0x00000004031e7825 */ /* 0x010fc800078e024e */
[C---:B------:R-:W-:Y:S01]  /*21750*/  IMAD.WIDE R28, R3.reuse, 0x4, R68 ;  /* 0x00000004031c7825 */ /* 0x040fe200078e0244 */
[----:B------:R-:W-:Y:S03]  /*21760*/  STL.64 [R1+0x298], R30 ;  /* 0x0002981e01007387 */ /* 0x000fe60000100a00 */
[C---:B------:R-:W-:Y:S01]  /*21770*/  IMAD.WIDE R22, R3.reuse, 0x4, R58 ;  /* 0x0000000403167825 */ /* 0x040fe200078e023a */
[----:B------:R2:W-:Y:S03]  /*21780*/  LDGSTS.E [R12+-0x7ea00], [R30.64], P1 ;  /* 0x816000001e0c7fae */ /* 0x0005e60008921844 */
[C---:B------:R-:W-:Y:S01]  /*21790*/  IMAD.WIDE R20, R3.reuse, 0x4, R48 ;  /* 0x0000000403147825 */ /* 0x040fe200078e0230 */
[----:B------:R3:W-:Y:S03]  /*217a0*/  STL.64 [R1+0x290], R28 ;  /* 0x0002901c01007387 */ /* 0x0007e60000100a00 */
[C---:B-1----:R-:W-:Y:S01]  /*217b0*/  IMAD.WIDE R18, R3.reuse, 0x4, R248 ;  /* 0x0000000403127825 */ /* 0x042fe200078e02f8 */
[----:B------:R3:W-:Y:S04]  /*217c0*/  LDGSTS.E [R11+-0x7da00], [R28.64], P1 ;  /* 0x826000001c0b7fae */ /* 0x0007e80008921844 */
        /* <DEDUP_REMOVED lines=8> */
[----:B---3--:R-:W-:-:S03]  /*21850*/  IMAD.WIDE R20, R3, 0x4, R24 ;  /* 0x0000000403147825 */ /* 0x008fc600078e0218 */
[----:B------:R-:W-:Y:S04]  /*21860*/  STL.64 [R1+0x200], R28 ;  /* 0x0002001c01007387 */ /* 0x000fe80000100a00 */
[----:B------:R2:W-:Y:S01]  /*21870*/  LDGSTS.E [R12+-0x79a00], [R28.64], P1 ;  /* 0x866000001c0c7fae */ /* 0x0005e20008921844 */
[----:B-1----:R-:W-:-:S03]  /*21880*/  IMAD.WIDE R18, R3, 0x4, R34 ;  /* 0x0000000403127825 */ /* 0x002fc600078e0222 */
[----:B------:R1:W-:Y:S01]  /*21890*/  STL.64 [R1+0x1f8], R22 ;  /* 0x0001f81601007387 */ /* 0x0003e20000100a00 */
[----:B------:R-:W-:-:S03]  /*218a0*/  IMAD.WIDE R24, R3, 0x4, R44 ;  /* 0x0000000403187825 */ /* 0x000fc600078e022c */
[----:B------:R1:W-:Y:S04]  /*218b0*/  LDGSTS.E [R11+-0x78a00], [R22.64], P1 ;  /* 0x87600000160b7fae */ /* 0x0003e80008921844 */
[----:B------:R4:W-:Y:S04]  /*218c0*/  STL.64 [R1+0x1f0], R14 ;  /* 0x0001f00e01007387 */ /* 0x0009e80000100a00 */
[----:B------:R4:W-:Y:S04]  /*218d0*/  LDGSTS.E [R10+-0x77a00], [R14.64], P1 ;  /* 0x886000000e0a7fae */ /* 0x0009e80008921844 */
[----:B------:R2:W-:Y:S01]  /*218e0*/  STL.64 [R1+0x1e8], R20 ;  /* 0x0001e81401007387 */ /* 0x0005e20000100a00 */
[----:B-1----:R-:W-:-:S03]  /*218f0*/  IMAD.WIDE R22, R3, 0x4, R54 ;  /* 0x0000000403167825 */ /* 0x002fc600078e0236 */
[----:B------:R2:W-:Y:S04]  /*21900*/  LDGSTS.E [R9+-0x76a00], [R20.64], P1 ;  /* 0x8960000014097fae */ /* 0x0005e80008921844 */
[----:B------:R1:W-:Y:S01]  /*21910*/  STL.64 [R1+0x1e0], R18 ;  /* 0x0001e01201007387 */ /* 0x0003e20000100a00 */
[----:B----4-:R-:W-:-:S03]  /*21920*/  IMAD.WIDE R14, R3, 0x4, R84 ;  /* 0x00000004030e7825 */ /* 0x010fc600078e0254 */
        /* <DEDUP_REMOVED lines=35> */
[----:B------:R1:W-:Y:S04]  /*21b60*/  STL.64 [R1+0x90], R20 ;  /* 0x0000901401007387 */ /* 0x0003e80000100a00 */
[----:B------:R1:W-:Y:S04]  /*21b70*/  STL.64 [R1+0x78], R18 ;  /* 0x0000781201007387 */ /* 0x0003e80000100a00 */
[----:B------:R1:W-:Y:S04]  /*21b80*/  STL.64 [R1+0x70], R14 ;  /* 0x0000700e01007387 */ /* 0x0003e80000100a00 */
[----:B------:R-:W3:Y:S04]  /*21b90*/  LDL.LU.64 R78, [R1+0x148] ;  /* 0x00014800014e7983 */ /* 0x000ee80000300a00 */
[----:B------:R-:W3:Y:S04]  /*21ba0*/  LDL.LU.64 R68, [R1+0x118] ;  /* 0x0001180001447983 */ /* 0x000ee80000300a00 */
[----:B------:R-:W3:Y:S04]  /*21bb0*/  LDL.LU.64 R58, [R1+0xe8] ;  /* 0x0000e800013a7983 */ /* 0x000ee80000300a00 */
[----:B------:R-:W3:Y:S04]  /*21bc0*/  LDL.LU.64 R48, [R1+0xb8] ;  /* 0x0000b80001307983 */ /* 0x000ee80000300a00 */
[----:B------:R-:W3:Y:S04]  /*21bd0*/  LDL.LU.64 R250, [R1+0x88] ;  /* 0x0000880001fa7983 */ /* 0x000ee80000300a00 */
[----:B------:R-:W3:Y:S04]  /*21be0*/  LDL.LU.64 R248, [R1+0x58] ;  /* 0x0000580001f87983 */ /* 0x000ee80000300a00 */
[----:B------:R-:W3:Y:S04]  /*21bf0*/  LDL.LU.64 R38, [R1+0x28] ;  /* 0x0000280001267983 */ /* 0x000ee80000300a00 */
[----:B------:R2:W-:Y:S04]  /*21c00*/  LDGSTS.E [R12+-0x6aa00], [R24.64], P1 ;  /* 0x95600000180c7fae */ /* 0x0005e80008921844 */
[----:B------:R4:W-:Y:S04]  /*21c10*/  LDGSTS.E [R11+-0x69a00], [R22.64], P1 ;  /* 0x96600000160b7fae */ /* 0x0009e80008921844 */
[----:B------:R1:W-:Y:S01]  /*21c20*/  LDGSTS.E [R10+-0x68a00], [R20.64], P1 ;  /* 0x97600000140a7fae */ /* 0x0003e20008921844 */
[----:B--2---:R-:W-:-:S03]  /*21c30*/  IMAD.WIDE R24, R3, 0x4, R194 ;  /* 0x0000000403187825 */ /* 0x004fc600078e02c2 */
[----:B------:R2:W-:Y:S01]  /*21c40*/  LDGSTS.E [R9+-0x67a00], [R18.64], P1 ;  /* 0x9860000012097fae */ /* 0x0005e20008921844 */
[----:B----4-:R-:W-:-:S03]  /*21c50*/  IMAD.WIDE R22, R3, 0x4, R204 ;  /* 0x0000000403167825 */ /* 0x010fc600078e02cc */
[----:B------:R4:W-:Y:S01]  /*21c60*/  LDGSTS.E [R8+-0x66a00], [R14.64], P1 ;  /* 0x996000000e087fae */ /* 0x0009e20008921844 */
[----:B-1----:R-:W-:-:S03]  /*21c70*/  IMAD.WIDE R20, R3, 0x4, R214 ;  /* 0x0000000403147825 */ /* 0x002fc600078e02d6 */
[----:B------:R1:W-:Y:S01]  /*21c80*/  STL.64 [R1+0x68], R24 ;  /* 0x0000681801007387 */ /* 0x0003e20000100a00 */
[----:B--2---:R-:W-:-:S03]  /*21c90*/  IMAD.WIDE R18, R3, 0x4, R224 ;  /* 0x0000000403127825 */ /* 0x004fc600078e02e0 */
[----:B------:R1:W-:Y:S01]  /*21ca0*/  LDGSTS.E [R12+-0x65a00], [R24.64], P1 ;  /* 0x9a600000180c7fae */ /* 0x0003e20008921844 */
[----:B----4-:R-:W-:-:S03]  /*21cb0*/  IMAD.WIDE R14, R3, 0x4, R234 ;  /* 0x00000004030e7825 */ /* 0x010fc600078e02ea */
[----:B------:R3:W-:Y:S04]  /*21cc0*/  STL.64 [R1+0x60], R22 ;  /* 0x0000601601007387 */ /* 0x0007e80000100a00 */
[----:B------:R3:W-:Y:S01]  /*21cd0*/  LDGSTS.E [R11+-0x64a00], [R22.64], P1 ;  /* 0x9b600000160b7fae */ /* 0x0007e20008921844 */
[----:B-1----:R-:W-:-:S03]  /*21ce0*/  IMAD.WIDE R24, R3, 0x4, R244 ;  /* 0x0000000403187825 */ /* 0x002fc600078e02f4 */
[----:B------:R1:W-:Y:S04]  /*21cf0*/  STL.64 [R1+0x48], R20 ;  /* 0x0000481401007387 */ /* 0x0003e80000100a00 */
[----:B------:R1:W-:Y:S04]  /*21d00*/  LDGSTS.E [R10+-0x63a00], [R20.64], P1 ;  /* 0x9c600000140a7fae */ /* 0x0003e80008921844 */
[----:B------:R2:W-:Y:S04]  /*21d10*/  STL.64 [R1+0x40], R18 ;  /* 0x0000401201007387 */ /* 0x0005e80000100a00 */
[----:B------:R2:W-:Y:S04]  /*21d20*/  LDGSTS.E [R9+-0x62a00], [R18.64], P1 ;  /* 0x9d60000012097fae */ /* 0x0005e80008921844 */
[----:B------:R4:W-:Y:S04]  /*21d30*/  STL.64 [R1+0x38], R14 ;  /* 0x0000380e01007387 */ /* 0x0009e80000100a00 */
[----:B------:R4:W-:Y:S04]  /*21d40*/  LDGSTS.E [R8+-0x61a00], [R14.64], P1 ;  /* 0x9e6000000e087fae */ /* 0x0009e80008921844 */
[----:B------:R-:W-:Y:S04]  /*21d50*/  STL.64 [R1+0x30], R24 ;  /* 0x0000301801007387 */ /* 0x000fe80000100a00 */
[----:B------:R-:W1:Y:S01]  /*21d60*/  S2R R29, SR_TID.X ;  /* 0x00000000001d7919 */ /* 0x000e620000002100 */
[----:B------:R-:W-:-:S03]  /*21d70*/  IMAD.WIDE R242, R3, 0x4, R4 ;  /* 0x0000000403f27825 */ /* 0x000fc600078e0204 */
[----:B------:R1:W-:Y:S01]  /*21d80*/  LDGSTS.E [R8+-0x60a00], [R24.64], P1 ;  /* 0x9f60000018087fae */ /* 0x0003e20008921844 */
[----:B---3--:R-:W-:-:S04]  /*21d90*/  IMAD.WIDE R22, R3, 0x4, R78 ;  /* 0x0000000403167825 */ /* 0x008fc800078e024e */
[C---:B-1----:R-:W-:Y:S01]  /*21da0*/  IMAD.WIDE R20, R3.reuse, 0x4, R68 ;  /* 0x0000000403147825 */ /* 0x042fe200078e0244 */
[----:B------:R-:W-:Y:S03]  /*21db0*/  STL.64 [R1+0x18], R22 ;  /* 0x0000181601007387 */ /* 0x000fe60000100a00 */
[C---:B--2---:R-:W-:Y:S01]  /*21dc0*/  IMAD.WIDE R18, R3.reuse, 0x4, R58 ;  /* 0x0000000403127825 */ /* 0x044fe200078e023a */
[----:B------:R-:W-:Y:S03]  /*21dd0*/  STL.64 [R1+0x10], R20 ;  /* 0x0000101401007387 */ /* 0x000fe60000100a00 */
[C---:B----4-:R-:W-:Y:S01]  /*21de0*/  IMAD.WIDE R14, R3.reuse, 0x4, R48 ;  /* 0x00000004030e7825 */ /* 0x050fe200078e0230 */
[----:B------:R-:W-:Y:S04]  /*21df0*/  STL.64 [R1+0x8], R18 ;  /* 0x0000081201007387 */ /* 0x000fe80000100a00 */
[----:B------:R1:W-:Y:S04]  /*21e00*/  STL.64 [R1], R14 ;  /* 0x0000000e01007387 */ /* 0x0003e80000100a00 */
[----:B------:R-:W2:Y:S04]  /*21e10*/  LDL.LU.64 R68, [R1+0x140] ;  /* 0x0001400001447983 */ /* 0x000ea80000300a00 */
[----:B------:R-:W3:Y:S04]  /*21e20*/  LDL.LU.64 R48, [R1+0x110] ;  /* 0x0001100001307983 */ /* 0x000ee80000300a00 */
[----:B------:R-:W3:Y:S01]  /*21e30*/  LDL.LU.64 R118, [R1+0xe0] ;  /* 0x0000e00001767983 */ /* 0x000ee20000300a00 */
[----:B------:R-:W-:-:S03]  /*21e40*/  IMAD.WIDE R244, R3, 0x4, R38 ;  /* 0x0000000403f47825 */ /* 0x000fc600078e0226 */
[----:B------:R-:W3:Y:S04]  /*21e50*/  LDL.LU.64 R108, [R1+0xb0] ;  /* 0x0000b000016c7983 */ /* 0x000ee80000300a00 */
[----:B------:R-:W3:Y:S04]  /*21e60*/  LDL.LU.64 R88, [R1+0x80] ;  /* 0x0000800001587983 */ /* 0x000ee80000300a00 */
[----:B------:R-:W3:Y:S04]  /*21e70*/  LDL.LU.64 R58, [R1+0x50] ;  /* 0x00005000013a7983 */ /* 0x000ee80000300a00 */
[----:B------:R-:W3:Y:S01]  /*21e80*/  LDL.LU.64 R38, [R1+0x20] ;  /* 0x0000200001267983 */ /* 0x000ee20000300a00 */
[----:B------:R-:W-:-:S04]  /*21e90*/  LOP3.LUT R29, R29, 0x7f, RZ, 0xc0, !PT ;  /* 0x0000007f1d1d7812 */ /* 0x000fc800078ec0ff */
[----:B------:R-:W-:-:S04]  /*21ea0*/  SHF.L.U32 R252, R29, 0x2, RZ ;  /* 0x000000021dfc7819 */ /* 0x000fc800000006ff */
[----:B------:R-:W-:-:S04]  /*21eb0*/  LOP3.LUT R29, R252, 0x40, RZ, 0x3c, !PT ;  /* 0x00000040fc1d7812 */ /* 0x000fc800078e3cff */
[C---:B------:R-:W-:Y:S02]  /*21ec0*/  IADD3 R12, R29.reuse, 0x100000, RZ ;  /* 0x001000001d0c7810 */ /* 0x040fe40007ffe0ff */
[C---:B------:R-:W-:Y:S02]  /*21ed0*/  IADD3 R11, R29.reuse, 0x100000, RZ ;  /* 0x001000001d0b7810 */ /* 0x040fe40007ffe0ff */
[----:B------:R-:W-:Y:S01]  /*21ee0*/  IADD3 R10, R29, 0x100000, RZ ;  /* 0x001000001d0a7810 */ /* 0x000fe20007ffe0ff */
[----:B------:R-:W-:Y:S01]  /*21ef0*/  IMAD.WIDE R250, R3, 0x4, R250 ;  /* 0x0000000403fa7825 */ /* 0x000fe200078e02fa */
[----:B------:R-:W-:Y:S01]  /*21f00*/  IADD3 R9, R29, 0x100000, RZ ;  /* 0x001000001d097810 */ /* 0x000fe20007ffe0ff */
[----:B------:R3:W-:Y:S02]  /*21f10*/  LDGSTS.E [R12+-0x7f800], [R22.64], P1 ;  /* 0x80800000160c7fae */ /* 0x0007e40008921844 */
[----:B------:R-:W-:Y:S02]  /*21f20*/  IMAD.WIDE R248, R3, 0x4, R248 ;  /* 0x0000000403f87825 */ /* 0x000fe400078e02f8 */
[----:B------:R1:W-:Y:S01]  /*21f30*/  LDGSTS.E [R11+-0x7e800], [R20.64], P1 ;  /* 0x81800000140b7fae */ /* 0x0003e20008921844 */
[----:B------:R-:W-:Y:S01]  /*21f40*/  IADD3 R8, R29, 0x100000, RZ ;  /* 0x001000001d087810 */ /* 0x000fe20007ffe0ff */
[----:B------:R-:W-:-:S02]  /*21f50*/  IMAD.WIDE R240, R3, 0x4, R16 ;  /* 0x0000000403f07825 */ /* 0x000fc400078e0210 */
[----:B------:R1:W-:Y:S02]  /*21f60*/  LDGSTS.E [R10+-0x7d800], [R18.64], P1 ;  /* 0x82800000120a7fae */ /* 0x0003e40008921844 */
[C---:B------:R-:W-:Y:S02]  /*21f70*/  IMAD.WIDE R26, R3.reuse, 0x4, R26 ;  /* 0x00000004031a7825 */ /* 0x040fe400078e021a */
[----:B------:R1:W-:Y:S02]  /*21f80*/  LDGSTS.E [R9+-0x7c800], [R14.64], P1 ;  /* 0x838000000e097fae */ /* 0x0003e40008921844 */
[----:B------:R-:W-:Y:S02]  /*21f90*/  IMAD.WIDE R36, R3, 0x4, R36 ;  /* 0x0000000403247825 */ /* 0x000fe400078e0224 */
[----:B------:R3:W-:Y:S01]  /*21fa0*/  LDGSTS.E [R12+-0x7b800], [R250.64], P1 ;  /* 0x84800000fa0c7fae */ /* 0x0007e20008921844 */
[----:B------:R-:W-:Y:S01]  /*21fb0*/  IADD3 R5, R29, 0x100000, RZ ;  /* 0x001000001d057810 */ /* 0x000fe20007ffe0ff */
[----:B------:R-:W-:-:S02]  /*21fc0*/  IMAD.WIDE R46, R3, 0x4, R46 ;  /* 0x00000004032e7825 */ /* 0x000fc400078e022e */
[----:B------:R1:W-:Y:S01]  /*21fd0*/  LDGSTS.E [R11+-0x7a800], [R248.64], P1 ;  /* 0x85800000f80b7fae */ /* 0x0003e20008921844 */
[----:B------:R-:W-:Y:S01]  /*21fe0*/  IADD3 R4, R29, 0x100000, RZ ;  /* 0x001000001d047810 */ /* 0x000fe20007ffe0ff */
[C---:B------:R-:W-:Y:S02]  /*21ff0*/  IMAD.WIDE R56, R3.reuse, 0x4, R56 ;  /* 0x0000000403387825 */ /* 0x040fe400078e0238 */
[----:B------:R1:W-:Y:S02]  /*22000*/  LDGSTS.E [R10+-0x79800], [R244.64], P1 ;  /* 0x86800000f40a7fae */ /* 0x0003e40008921844 */
[C---:B------:R-:W-:Y:S02]  /*22010*/  IMAD.WIDE R66, R3.reuse, 0x4, R66 ;  /* 0x0000000403427825 */ /* 0x040fe400078e0242 */
[----:B------:R3:W-:Y:S02]  /*22020*/  LDGSTS.E [R9+-0x78800], [R242.64], P1 ;  /* 0x87800000f2097fae */ /* 0x0007e40008921844 */
[----:B------:R-:W-:-:S02]  /*22030*/  IMAD.WIDE R76, R3, 0x4, R76 ;  /* 0x00000004034c7825 */ /* 0x000fc400078e024c */
[----:B------:R3:W-:Y:S02]  /*22040*/  LDGSTS.E [R8+-0x77800], [R240.64], P1 ;  /* 0x88800000f0087fae */ /* 0x0007e40008921844 */
        /* <DEDUP_REMOVED lines=26> */
[----:B------:R-:W-:Y:S02]  /*221f0*/  IMAD.WIDE R216, R3, 0x4, R216 ;  /* 0x0000000403d87825 */ /* 0x000fe400078e02d8 */
[----:B------:R2:W-:Y:S04]  /*22200*/  LDGSTS.E [R5+-0x69800], [R156.64], P1 ;  /* 0x968000009c057fae */ /* 0x0005e80008921844 */
[----:B------:R2:W-:Y:S04]  /*22210*/  LDGSTS.E [R4+-0x68800], [R166.64], P1 ;  /* 0x97800000a6047fae */ /* 0x0005e80008921844 */
[----:B------:R-:W-:Y:S04]  /*22220*/  STL.64 [R1+0x1f50], R250 ;  /* 0x001f50fa01007387 */ /* 0x000fe80000100a00 */
[----:B------:R2:W-:Y:S04]  /*22230*/  LDGSTS.E [R10+-0x67800], [R176.64], P1 ;  /* 0x98800000b00a7fae */ /* 0x0005e80008921844 */
[----:B------:R-:W-:Y:S04]  /*22240*/  STL.64 [R1+0x1f58], R248 ;  /* 0x001f58f801007387 */ /* 0x000fe80000100a00 */
[----:B------:R3:W-:Y:S01]  /*22250*/  LDGSTS.E [R9+-0x66800], [R186.64], P1 ;  /* 0x99800000ba097fae */ /* 0x0007e20008921844 */
[----:B-1----:R-:W-:-:S03]  /*22260*/  IADD3 R14, R29, 0x100000, RZ ;  /* 0x001000001d0e7810 */ /* 0x002fc60007ffe0ff */
[----:B------:R-:W-:Y:S01]  /*22270*/  STL.64 [R1+0x1f60], R244 ;  /* 0x001f60f401007387 */ /* 0x000fe20000100a00 */
[----:B------:R-:W-:-:S03]  /*22280*/  IMAD.WIDE R226, R3, 0x4, R226 ;  /* 0x0000000403e27825 */ /* 0x000fc600078e02e2 */
[----:B------:R3:W-:Y:S01]  /*22290*/  LDGSTS.E [R8+-0x65800], [R196.64], P1 ;  /* 0x9a800000c4087fae */ /* 0x0007e20008921844 */
[----:B------:R-:W-:-:S03]  /*222a0*/  IADD3 R13, R29, 0x100000, RZ ;  /* 0x001000001d0d7810 */ /* 0x000fc60007ffe0ff */
[----:B------:R1:W-:Y:S01]  /*222b0*/  STL.64 [R1+0x1f68], R242 ;  /* 0x001f68f201007387 */ /* 0x0003e20000100a00 */
[----:B------:R-:W-:-:S03]  /*222c0*/  IMAD.WIDE R236, R3, 0x4, R236 ;  /* 0x0000000403ec7825 */ /* 0x000fc600078e02ec */
[----:B------:R2:W-:Y:S01]  /*222d0*/  LDGSTS.E [R5+-0x64800], [R206.64], P1 ;  /* 0x9b800000ce057fae */ /* 0x0005e20008921844 */
[----:B------:R-:W-:-:S03]  /*222e0*/  IMAD.WIDE R246, R3, 0x4, R246 ;  /* 0x0000000403f67825 */ /* 0x000fc600078e02f6 */
[----:B------:R2:W-:Y:S04]  /*222f0*/  LDGSTS.E [R4+-0x63800], [R216.64], P1 ;  /* 0x9c800000d8047fae */ /* 0x0005e80008921844 */
[----:B------:R-:W4:Y:S04]  /*22300*/  LDL.LU.64 R98, [R1+0x170] ;  /* 0x0001700001627983 */ /* 0x000f280000300a00 */
[----:B------:R-:W4:Y:S04]  /*22310*/  LDL.LU.64 R78, [R1+0x178] ;  /* 0x00017800014e7983 */ /* 0x000f280000300a00 */
[----:B------:R1:W-:Y:S04]  /*22320*/  LDGSTS.E [R14+-0x62800], [R226.64], P1 ;  /* 0x9d800000e20e7fae */ /* 0x0003e80008921844 */
[----:B------:R1:W-:Y:S04]  /*22330*/  LDGSTS.E [R13+-0x61800], [R236.64], P1 ;  /* 0x9e800000ec0d7fae */ /* 0x0003e80008921844 */
[----:B------:R1:W-:Y:S01]  /*22340*/  LDGSTS.E [R12+-0x60800], [R246.64], P1 ;  /* 0x9f800000f60c7fae */ /* 0x0003e20008921844 */
[----:B--2---:R-:W-:-:S03]  /*22350*/  IMAD.WIDE R4, R3, 0x4, R68 ;  /* 0x0000000403047825 */ /* 0x004fc600078e0244 */
[----:B------:R-:W2:Y:S01]  /*22360*/  LDL.LU.64 R68, [R1+0x180] ;  /* 0x0001800001447983 */ /* 0x000ea20000300a00 */
[----:B---3--:R-:W-:-:S03]  /*22370*/  IMAD.WIDE R8, R3, 0x4, R48 ;  /* 0x0000000403087825 */ /* 0x008fc600078e0230 */
[----:B------:R-:W3:Y:S04]  /*22380*/  LDL.LU.64 R48, [R1+0x188] ;  /* 0x0001880001307983 */ /* 0x000ee80000300a00 */
[----:B------:R-:W3:Y:S01]  /*22390*/  LDL.LU.64 R138, [R1+0x190] ;  /* 0x00019000018a7983 */ /* 0x000ee20000300a00 */
[----:B-1----:R-:W-:-:S03]  /*223a0*/  IMAD.WIDE R12, R3, 0x4, R108 ;  /* 0x00000004030c7825 */ /* 0x002fc600078e026c */
[----:B------:R-:W3:Y:S01]  /*223b0*/  LDL.LU.64 R108, [R1+0x198] ;  /* 0x00019800016c7983 */ /* 0x000ee20000300a00 */
[----:B------:R-:W-:-:S03]  /*223c0*/  IMAD.WIDE R14, R3, 0x4, R88 ;  /* 0x00000004030e7825 */ /* 0x000fc600078e0258 */
[----:B------:R-:W3:Y:S01]  /*223d0*/  LDL.LU.64 R88, [R1+0x1a0] ;  /* 0x0001a00001587983 */ /* 0x000ee20000300a00 */
[----:B------:R-:W-:-:S04]  /*223e0*/  IMAD.WIDE R16, R3, 0x4, R58 ;  /* 0x0000000403107825 */ /* 0x000fc800078e023a */
[----:B------:R-:W-:Y:S02]  /*223f0*/  IMAD.WIDE R18, R3, 0x4, R38 ;  /* 0x0000000403127825 */ /* 0x000fe400078e0226 */
[----:B------:R-:W3:Y:S04]  /*22400*/  LDL.LU.64 R38, [R1+0x1a8] ;  /* 0x0001a80001267983 */ /* 0x000ee80000300a00 */
[----:B------:R-:W3:Y:S04]  /*22410*/  LDL.LU.64 R58, [R1+0x1b0] ;  /* 0x0001b000013a7983 */ /* 0x000ee80000300a00 */
[----:B------:R-:W3:Y:S01]  /*22420*/  LDL.LU.64 R128, [R1+0x1b8] ;  /* 0x0001b80001807983 */ /* 0x000ee20000300a00 */
[----:B------:R-:W-:-:S04]  /*22430*/  LOP3.LUT R252, R252, 0x50, RZ, 0x3c, !PT ;  /* 0x00000050fcfc7812 */ /* 0x000fc800078e3cff */
[C---:B------:R-:W-:Y:S02]  /*22440*/  IADD3 R11, R252.reuse, 0x100000, RZ ;  /* 0x00100000fc0b7810 */ /* 0x040fe40007ffe0ff */
[----:B------:R-:W-:-:S03]  /*22450*/  IADD3 R10, R252, 0x100000, RZ ;  /* 0x00100000fc0a7810 */ /* 0x000fc60007ffe0ff */
[----:B------:R1:W-:Y:S01]  /*22460*/  LDGSTS.E [R11+-0x7f600], [R4.64], P1 ;  /* 0x80a00000040b7fae */ /* 0x0003e20008921844 */
[----:B------:R-:W-:-:S03]  /*22470*/  IADD3 R24, R252, 0x100000, RZ ;  /* 0x00100000fc187810 */ /* 0x000fc60007ffe0ff */
[----:B------:R1:W-:Y:S01]  /*22480*/  LDGSTS.E [R10+-0x7e600], [R8.64], P1 ;  /* 0x81a00000080a7fae */ /* 0x0003e20008921844 */
[C---:B------:R-:W-:Y:S02]  /*22490*/  IADD3 R23, R252.reuse, 0x100000, RZ ;  /* 0x00100000fc177810 */ /* 0x040fe40007ffe0ff */
[C---:B------:R-:W-:Y:S02]  /*224a0*/  IADD3 R22, R252.reuse, 0x100000, RZ ;  /* 0x00100000fc167810 */ /* 0x040fe40007ffe0ff */
[C---:B------:R-:W-:Y:S02]  /*224b0*/  IADD3 R21, R252.reuse, 0x100000, RZ ;  /* 0x00100000fc157810 */ /* 0x040fe40007ffe0ff */
[C---:B------:R-:W-:Y:S01]  /*224c0*/  IADD3 R20, R252.reuse, 0x100000, RZ ;  /* 0x00100000fc147810 */ /* 0x040fe20007ffe0ff */
[C---:B-1----:R-:W-:Y:S01]  /*224d0*/  IMAD.WIDE R10, R3.reuse, 0x4, R118 ;  /* 0x00000004030a7825 */ /* 0x042fe200078e0276 */
[----:B------:R-:W-:Y:S01]  /*224e0*/  IADD3 R34, R252, 0x100000, RZ ;  /* 0x00100000fc227810 */ /* 0x000fe20007ffe0ff */
[----:B------:R-:W3:Y:S04]  /*224f0*/  LDL.LU.64 R118, [R1+0x1c0] ;  /* 0x0001c00001767983 */ /* 0x000ee80000300a00 */
[----:B------:R2:W-:Y:S01]  /*22500*/  LDGSTS.E [R24+-0x7d600], [R10.64], P1 ;  /* 0x82a000000a187fae */ /* 0x0005e20008921844 */
[----:B------:R-:W-:-:S03]  /*22510*/  IMAD.WIDE R6, R3, 0x4, R6 ;  /* 0x0000000403067825 */ /* 0x000fc600078e0206 */
[----:B------:R1:W-:Y:S01]  /*22520*/  LDGSTS.E [R23+-0x7c600], [R12.64], P1 ;  /* 0x83a000000c177fae */ /* 0x0003e20008921844 */
[----:B------:R-:W-:-:S03]  /*22530*/  IADD3 R33, R252, 0x100000, RZ ;  /* 0x00100000fc217810 */ /* 0x000fc60007ffe0ff */
[----:B------:R1:W-:Y:S01]  /*22540*/  LDGSTS.E [R22+-0x7b600], [R14.64], P1 ;  /* 0x84a000000e167fae */ /* 0x0003e20008921844 */
[----:B------:R-:W-:-:S03]  /*22550*/  IADD3 R32, R252, 0x100000, RZ ;  /* 0x00100000fc207810 */ /* 0x000fc60007ffe0ff */
[----:B------:R4:W-:Y:S01]  /*22560*/  LDGSTS.E [R21+-0x7a600], [R16.64], P1 ;  /* 0x85a0000010157fae */ /* 0x0009e20008921844 */
[----:B------:R-:W-:-:S03]  /*22570*/  IADD3 R31, R252, 0x100000, RZ ;  /* 0x00100000fc1f7810 */ /* 0x000fc60007ffe0ff */
[----:B------:R4:W-:Y:S01]  /*22580*/  LDGSTS.E [R20+-0x79600], [R18.64], P1 ;  /* 0x86a0000012147fae */ /* 0x0009e20008921844 */
[----:B------:R-:W-:-:S03]  /*22590*/  IADD3 R30, R252, 0x100000, RZ ;  /* 0x00100000fc1e7810 */ /* 0x000fc60007ffe0ff */
[----:B------:R1:W-:Y:S01]  /*225a0*/  LDGSTS.E [R34+-0x78600], [R6.64], P1 ;  /* 0x87a0000006227fae */ /* 0x0003e20008921844 */
[C---:B------:R-:W-:Y:S02]  /*225b0*/  IADD3 R45, R252.reuse, 0x100000, RZ ;  /* 0x00100000fc2d7810 */ /* 0x040fe40007ffe0ff */
[C---:B------:R-:W-:Y:S02]  /*225c0*/  IADD3 R44, R252.reuse, 0x100000, RZ ;  /* 0x00100000fc2c7810 */ /* 0x040fe40007ffe0ff */
[C---:B------:R-:W-:Y:S02]  /*225d0*/  IADD3 R43, R252.reuse, 0x100000, RZ ;  /* 0x00100000fc2b7810 */ /* 0x040fe40007ffe0ff */
[----:B------:R-:W-:Y:S01]  /*225e0*/  IADD3 R42, R252, 0x100000, RZ ;  /* 0x00100000fc2a7810 */ /* 0x000fe20007ffe0ff */
[C---:B----4-:R-:W-:Y:S02]  /*225f0*/  IMAD.WIDE R20, R3.reuse, 0x4, R98 ;  /* 0x0000000403147825 */ /* 0x050fe400078e0262 */
[----:B------:R-:W4:Y:S02]  /*22600*/  LDL.LU.64 R98, [R1+0x1c8] ;  /* 0x0001c80001627983 */ /* 0x000f240000300a00 */
[----:B-1----:R-:W-:-:S02]  /*22610*/  IMAD.WIDE R22, R3, 0x4, R78 ;  /* 0x0000000403167825 */ /* 0x002fc400078e024e */
[----:B------:R-:W4:Y:S04]  /*22620*/  LDL.LU.64 R78, [R1+0x1d0] ;  /* 0x0001d000014e7983 */ /* 0x000f280000300a00 */
[----:B------:R1:W-:Y:S04]  /*22630*/  LDGSTS.E [R33+-0x77600], [R20.64], P1 ;  /* 0x88a0000014217fae */ /* 0x0003e80008921844 */
[----:B------:R1:W-:Y:S01]  /*22640*/  LDGSTS.E [R32+-0x76600], [R22.64], P1 ;  /* 0x89a0000016207fae */ /* 0x0003e20008921844 */
[----:B--2---:R-:W-:-:S03]  /*22650*/  IMAD.WIDE R24, R3, 0x4, R68 ;  /* 0x0000000403187825 */ /* 0x004fc600078e0244 */
[----:B------:R-:W2:Y:S01]  /*22660*/  LDL.LU.64 R68, [R1+0x320] ;  /* 0x0003200001447983 */ /* 0x000ea20000300a00 */
[----:B---3--:R-:W-:-:S03]  /*22670*/  IMAD.WIDE R28, R3, 0x4, R48 ;  /* 0x00000004031c7825 */ /* 0x008fc600078e0230 */
[----:B------:R3:W-:Y:S01]  /*22680*/  LDGSTS.E [R31+-0x75600], [R24.64], P1 ;  /* 0x8aa00000181f7fae */ /* 0x0007e20008921844 */
[----:B------:R-:W-:-:S03]  /*22690*/  IADD3 R48, R252, 0x100000, RZ ;  /* 0x00100000fc307810 */ /* 0x000fc60007ffe0ff */
[----:B------:R3:W-:Y:S01]  /*226a0*/  LDGSTS.E [R30+-0x74600], [R28.64], P1 ;  /* 0x8ba000001c1e7fae */ /* 0x0007e20008921844 */
[----:B-1----:R-:W-:-:S03]  /*226b0*/  IMAD.WIDE R32, R3, 0x4, R108 ;  /* 0x0000000403207825 */ /* 0x002fc600078e026c */
[----:B------:R-:W2:Y:S01]  /*226c0*/  LDL.LU.64 R168, [R1+0x330] ;  /* 0x0003300001a87983 */ /* 0x000ea20000300a00 */
[----:B------:R-:W-:-:S03]  /*226d0*/  IMAD.WIDE R34, R3, 0x4, R88 ;  /* 0x0000000403227825 */ /* 0x000fc600078e0258 */
[----:B------:R-:W2:Y:S01]  /*226e0*/  LDL.LU.64 R158, [R1+0x350] ;  /* 0x00035000019e7983 */ /* 0x000ea20000300a00 */
[----:B---3--:R-:W-:-:S03]  /*226f0*/  IMAD.WIDE R30, R3, 0x4, R138 ;  /* 0x00000004031e7825 */ /* 0x008fc600078e028a */
[----:B------:R-:W3:Y:S04]  /*22700*/  LDL.LU.64 R138, [R1+0x360] ;  /* 0x00036000018a7983 */ /* 0x000ee80000300a00 */
[----:B------:R-:W3:Y:S01]  /*22710*/  LDL.LU.64 R108, [R1+0x380] ;  /* 0x00038000016c7983 */ /* 0x000ee20000300a00 */
[----:B------:R-:W-:-:S03]  /*22720*/  IMAD.WIDE R38, R3, 0x4, R38 ;  /* 0x0000000403267825 */ /* 0x000fc600078e0226 */
[----:B------:R-:W3:Y:S01]  /*22730*/  LDL.LU.64 R88, [R1+0x390] ;  /* 0x0003900001587983 */ /* 0x000ee20000300a00 */
[----:B------:R-:W-:-:S03]  /*22740*/  IMAD.WIDE R40, R3, 0x4, R58 ;  /* 0x0000000403287825 */ /* 0x000fc600078e023a */
[----:B------:R4:W-:Y:S04]  /*22750*/  LDGSTS.E [R48+-0x73600], [R30.64], P1 ;  /* 0x8ca000001e307fae */ /* 0x0009e80008921844 */
[----:B------:R1:W-:Y:S04]  /*22760*/  LDGSTS.E [R45+-0x72600], [R32.64], P1 ;  /* 0x8da00000202d7fae */ /* 0x0003e80008921844 */
[----:B------:R1:W-:Y:S04]  /*22770*/  LDGSTS.E [R44+-0x71600], [R34.64], P1 ;  /* 0x8ea00000222c7fae */ /* 0x0003e80008921844 */
[----:B------:R1:W-:Y:S04]  /*22780*/  LDGSTS.E [R43+-0x70600], [R38.64], P1 ;  /* 0x8fa00000262b7fae */ /* 0x0003e80008921844 */
[----:B------:R1:W-:Y:S04]  /*22790*/  LDGSTS.E [R42+-0x6f600], [R40.64], P1 ;  /* 0x90a00000282a7fae */ /* 0x0003e80008921844 */
[----:B------:R-:W3:Y:S01]  /*227a0*/  LDL.LU.64 R148, [R1+0x3b0] ;  /* 0x0003b00001947983 */ /* 0x000ee20000300a00 */
[----:B-1----:R-:W-:-:S03]  /*227b0*/  IMAD.WIDE R42, R3, 0x4, R128 ;  /* 0x00000004032a7825 */ /* 0x002fc600078e0280 */
[----:B------:R-:W3:Y:S01]  /*227c0*/  LDL.LU.64 R128, [R1+0x3c0] ;  /* 0x0003c00001807983 */ /* 0x000ee20000300a00 */
[C---:B------:R-:W-:Y:S01]  /*227d0*/  IADD3 R60, R252.reuse, 0x100000, RZ ;  /* 0x00100000fc3c7810 */ /* 0x040fe20007ffe0ff */
[----:B------:R-:W-:Y:S01]  /*227e0*/  IMAD.WIDE R44, R3, 0x4, R118 ;  /* 0x00000004032c7825 */ /* 0x000fe200078e0276 */
[C---:B------:R-:W-:Y:S01]  /*227f0*/  IADD3 R59, R252.reuse, 0x100000, RZ ;  /* 0x00100000fc3b7810 */ /* 0x040fe20007ffe0ff */
[----:B------:R-:W3:Y:S01]  /*22800*/  LDL.LU.64 R118, [R1+0x3e0] ;  /* 0x0003e00001767983 */ /* 0x000ee20000300a00 */
[C---:B------:R-:W-:Y:S02]  /*22810*/  IADD3 R58, R252.reuse, 0x100000, RZ ;  /* 0x00100000fc3a7810 */ /* 0x040fe40007ffe0ff */
[C---:B------:R-:W-:Y:S01]  /*22820*/  IADD3 R55, R252.reuse, 0x100000, RZ ;  /* 0x00100000fc377810 */ /* 0x040fe20007ffe0ff */
[----:B------:R3:W-:Y:S01]  /*22830*/  LDGSTS.E [R60+-0x6e600], [R42.64], P1 ;  /* 0x91a000002a3c7fae */ /* 0x0007e20008921844 */
[----:B------:R-:W-:-:S03]  /*22840*/  IADD3 R54, R252, 0x100000, RZ ;  /* 0x00100000fc367810 */ /* 0x000fc60007ffe0ff */
[----:B------:R1:W-:Y:S01]  /*22850*/  LDGSTS.E [R59+-0x6d600], [R44.64], P1 ;  /* 0x92a000002c3b7fae */ /* 0x0003e20008921844 */
[C---:B------:R-:W-:Y:S02]  /*22860*/  IADD3 R72, R252.reuse, 0x100000, RZ ;  /* 0x00100000fc487810 */ /* 0x040fe40007ffe0ff */
[C---:B------:R-:W-:Y:S02]  /*22870*/  IADD3 R71, R252.reuse, 0x100000, RZ ;  /* 0x00100000fc477810 */ /* 0x040fe40007ffe0ff */
[----:B------:R-:W-:Y:S01]  /*22880*/  IADD3 R70, R252, 0x100000, RZ ;  /* 0x00100000fc467810 */ /* 0x000fe20007ffe0ff */
[C---:B----4-:R-:W-:Y:S02]  /*22890*/  IMAD.WIDE R48, R3.reuse, 0x4, R98 ;  /* 0x0000000403307825 */ /* 0x050fe400078e0262 */
[----:B------:R-:W3:Y:S02]  /*228a0*/  LDL.LU.64 R98, [R1+0x3f0] ;  /* 0x0003f00001627983 */ /* 0x000ee40000300a00 */
[----:B------:R-:W-:-:S02]  /*228b0*/  IMAD.WIDE R50, R3, 0x4, R78 ;  /* 0x0000000403327825 */ /* 0x000fc400078e024e */
[----:B------:R-:W3:Y:S04]  /*228c0*/  LDL.LU.64 R78, [R1+0x410] ;  /* 0x00041000014e7983 */ /* 0x000ee80000300a00 */
[----:B------:R1:W-:Y:S04]  /*228d0*/  LDGSTS.E [R58+-0x6c600], [R48.64], P1 ;  /* 0x93a00000303a7fae */ /* 0x0003e80008921844 */
[----:B------:R1:W-:Y:S04]  /*228e0*/  LDGSTS.E [R55+-0x6b600], [R50.64], P1 ;  /* 0x94a0000032377fae */ /* 0x0003e80008921844 */
[----:B------:R-:W3:Y:S01]  /*228f0*/  LDL.LU.64 R188, [R1+0x420] ;  /* 0x0004200001bc7983 */ /* 0x000ee20000300a00 */
[----:B--2---:R-:W-:Y:S01]  /*22900*/  IMAD.WIDE R52, R3, 0x4, R68 ;  /* 0x0000000403347825 */ /* 0x004fe200078e0244 */
[----:B------:R-:W-:-:S04]  /*22910*/  IADD3 R69, R252, 0x100000, RZ ;  /* 0x00100000fc457810 */ /* 0x000fc80007ffe0ff */
[----:B------:R2:W-:Y:S01]  /*22920*/  LDGSTS.E [R54+-0x6a600], [R52.64], P1 ;  /* 0x95a0000034367fae */ /* 0x0005e20008921844 */
[----:B------:R-:W-:Y:S01]  /*22930*/  IADD3 R68, R252, 0x100000, RZ ;  /* 0x00100000fc447810 */ /* 0x000fe20007ffe0ff */
[C---:B-1----:R-:W-:Y:S02]  /*22940*/  IMAD.WIDE R58, R3.reuse, 0x4, R158 ;  /* 0x00000004033a7825 */ /* 0x042fe400078e029e */
[----:B------:R-:W4:Y:S02]  /*22950*/  LDL.LU.64 R158, [R1+0x440] ;  /* 0x00044000019e7983 */ /* 0x000f240000300a00 */
[----:B--2---:R-:W-:-:S04]  /*22960*/  IMAD.WIDE R54, R3, 0x4, R168 ;  /* 0x0000000403367825 */ /* 0x004fc800078e02a8 */
[C---:B---3--:R-:W-:Y:S01]  /*22970*/  IMAD.WIDE R60, R3.reuse, 0x4, R138 ;  /* 0x00000004033c7825 */ /* 0x048fe200078e028a */
[----:B------:R1:W-:Y:S04]  /*22980*/  LDGSTS.E [R72+-0x69600], [R54.64], P1 ;  /* 0x96a0000036487fae */ /* 0x0003e80008921844 */
[----:B------:R-:W2:Y:S01]  /*22990*/  LDL.LU.64 R138, [R1+0x450] ;  /* 0x00045000018a7983 */ /* 0x000ea20000300a00 */
[----:B------:R-:W-:-:S03]  /*229a0*/  IMAD.WIDE R64, R3, 0x4, R88 ;  /* 0x0000000403407825 */ /* 0x000fc600078e0258 */
[----:B------:R-:W2:Y:S01]  /*229b0*/  LDL.LU.64 R88, [R1+0x470] ;  /* 0x0004700001587983 */ /* 0x000ea20000300a00 */
[----:B------:R-:W-:-:S03]  /*229c0*/  IMAD.WIDE R62, R3, 0x4, R108 ;  /* 0x00000004033e7825 */ /* 0x000fc600078e026c */
[----:B------:R-:W2:Y:S04]  /*229d0*/  LDL.LU.64 R108, [R1+0x480] ;  /* 0x00048000016c7983 */ /* 0x000ea80000300a00 */
[----:B------:R1:W-:Y:S04]  /*229e0*/  LDGSTS.E [R71+-0x68600], [R58.64], P1 ;  /* 0x97a000003a477fae */ /* 0x0003e80008921844 */
[----:B------:R1:W-:Y:S04]  /*229f0*/  LDGSTS.E [R70+-0x67600], [R60.64], P1 ;  /* 0x98a000003c467fae */ /* 0x0003e80008921844 */
[----:B------:R1:W-:Y:S04]  /*22a00*/  LDGSTS.E [R69+-0x66600], [R62.64], P1 ;  /* 0x99a000003e457fae */ /* 0x0003e80008921844 */
[----:B------:R1:W-:Y:S04]  /*22a10*/  LDGSTS.E [R68+-0x65600], [R64.64], P1 ;  /* 0x9aa0000040447fae */ /* 0x0003e80008921844 */
[----:B------:R-:W2:Y:S04]  /*22a20*/  LDL.LU.64 R178, [R1+0x4a0] ;  /* 0x0004a00001b27983 */ /* 0x000ea80000300a00 */
[----:B------:R-:W2:Y:S01]  /*22a30*/  LDL.LU.64 R168, [R1+0x4b0] ;  /* 0x0004b00001a87983 */ /* 0x000ea20000300a00 */
[----:B-1----:R-:W-:-:S04]  /*22a40*/  IMAD.WIDE R70, R3, 0x4, R128 ;  /* 0x0000000403467825 */ /* 0x002fc800078e0280 */
[C---:B------:R-:W-:Y:S02]  /*22a50*/  IMAD.WIDE R68, R3.reuse, 0x4, R148 ;  /* 0x0000000403447825 */ /* 0x040fe400078e0294 */
[----:B------:R-:W2:Y:S04]  /*22a60*/  LDL.LU.64 R148, [R1+0x4d0] ;  /* 0x0004d00001947983 */ /* 0x000ea80000300a00 */
[----:B------:R-:W2:Y:S01]  /*22a70*/  LDL.LU.64 R128, [R1+0x4e0] ;  /* 0x0004e00001807983 */ /* 0x000ea20000300a00 */
[C---:B------:R-:W-:Y:S01]  /*22a80*/  IADD3 R84, R252.reuse, 0x100000, RZ ;  /* 0x00100000fc547810 */ /* 0x040fe20007ffe0ff */
[----:B------:R-:W-:Y:S01]  /*22a90*/  IMAD.WIDE R72, R3, 0x4, R118 ;  /* 0x0000000403487825 */ /* 0x000fe200078e0276 */
[C---:B------:R-:W-:Y:S01]  /*22aa0*/  IADD3 R83, R252.reuse, 0x100000, RZ ;  /* 0x00100000fc537810 */ /* 0x040fe20007ffe0ff */
[----:B------:R-:W2:Y:S01]  /*22ab0*/  LDL.LU.64 R118, [R1+0x500] ;  /* 0x0005000001767983 */ /* 0x000ea20000300a00 */
[----:B------:R-:W-:-:S02]  /*22ac0*/  IADD3 R82, R252, 0x100000, RZ ;  /* 0x00100000fc527810 */ /* 0x000fc40007ffe0ff */
[C---:B------:R-:W-:Y:S01]  /*22ad0*/  IADD3 R81, R252.reuse, 0x100000, RZ ;  /* 0x00100000fc517810 */ /* 0x040fe20007ffe0ff */
[----:B------:R2:W-:Y:S01]  /*22ae0*/  LDGSTS.E [R84+-0x64600], [R68.64], P1 ;  /* 0x9ba0000044547fae */ /* 0x0005e20008921844 */
[----:B------:R-:W-:-:S03]  /*22af0*/  IADD3 R80, R252, 0x100000, RZ ;  /* 0x00100000fc507810 */ /* 0x000fc60007ffe0ff */
[----:B------:R4:W-:Y:S04]  /*22b00*/  LDGSTS.E [R83+-0x63600], [R70.64], P1 ;  /* 0x9ca0000046537fae */ /* 0x0009e80008921844 */
[----:B------:R4:W-:Y:S01]  /*22b10*/  LDGSTS.E [R82+-0x62600], [R72.64], P1 ;  /* 0x9da0000048527fae */ /* 0x0009e20008921844 */
[----:B------:R-:W-:-:S03]  /*22b20*/  IADD3 R95, R0, 0x100000, RZ ;  /* 0x00100000005f7810 */ /* 0x000fc60007ffe0ff */
[----:B------:R-:W2:Y:S01]  /*22b30*/  LDL.LU.64 R218, [R1+0x510] ;  /* 0x0005100001da7983 */ /* 0x000ea20000300a00 */
[----:B------:R-:W-:-:S03]  /*22b40*/  IADD3 R94, R0, 0x100000, RZ ;  /* 0x00100000005e7810 */ /* 0x000fc60007ffe0ff */
[----:B------:R-:W2:Y:S01]  /*22b50*/  LDL.LU.64 R208, [R1+0x530] ;  /* 0x0005300001d07983 */ /* 0x000ea20000300a00 */
[C---:B------:R-:W-:Y:S02]  /*22b60*/  IADD3 R93, R0.reuse, 0x100000, RZ ;  /* 0x00100000005d7810 */ /* 0x040fe40007ffe0ff */
[----:B------:R-:W-:Y:S01]  /*22b70*/  IADD3 R92, R0, 0x100000, RZ ;  /* 0x00100000005c7810 */ /* 0x000fe20007ffe0ff */
[----:B------:R-:W-:-:S04]  /*22b80*/  IMAD.WIDE R74, R3, 0x4, R98 ;  /* 0x00000004034a7825 */ /* 0x000fc800078e0262 */
[----:B------:R-:W-:Y:S01]  /*22b90*/  IMAD.WIDE R78, R3, 0x4, R78 ;  /* 0x00000004034e7825 */ /* 0x000fe200078e024e */
[----:B------:R1:W-:Y:S01]  /*22ba0*/  LDGSTS.E [R81+-0x61600], [R74.64], P1 ;  /* 0x9ea000004a517fae */ /* 0x0003e20008921844 */
[----:B------:R-:W-:-:S03]  /*22bb0*/  IADD3 R98, R0, 0x100000, RZ ;  /* 0x0010000000627810 */ /* 0x000fc60007ffe0ff */
[----:B------:R1:W-:Y:S02]  /*22bc0*/  LDGSTS.E [R80+-0x60600], [R78.64], P1 ;  /* 0x9fa000004e507fae */ /* 0x0003e40008921844 */
[C---:B-1----:R-:W-:Y:S02]  /*22bd0*/  IMAD.WIDE R80, R3.reuse, 0x4, R188 ;  /* 0x0000000403507825 */ /* 0x042fe400078e02bc */
[----:B------:R-:W3:Y:S04]  /*22be0*/  LDL.LU.64 R188, [R1+0x540] ;  /* 0x0005400001bc7983 */ /* 0x000ee80000300a00 */
[----:B------:R1:W-:Y:S01]  /*22bf0*/  LDGSTS.E [R98+-0x7f400], [R80.64], P1 ;  /* 0x80c0000050627fae */ /* 0x0003e20008921844 */
[----:B----4-:R-:W-:-:S03]  /*22c00*/  IMAD.WIDE R82, R3, 0x4, R158 ;  /* 0x0000000403527825 */ /* 0x010fc600078e029e */
[----:B------:R-:W4:Y:S04]  /*22c10*/  LDL.LU.64 R158, [R1+0x560] ;  /* 0x00056000019e7983 */ /* 0x000f280000300a00 */
[----:B------:R1:W-:Y:S01]  /*22c20*/  LDGSTS.E [R95+-0x7e400], [R82.64], P1 ;  /* 0x81c00000525f7fae */ /* 0x0003e20008921844 */
[----:B--2---:R-:W-:-:S03]  /*22c30*/  IMAD.WIDE R84, R3, 0x4, R138 ;  /* 0x0000000403547825 */ /* 0x004fc600078e028a */
[----:B------:R-:W2:Y:S01]  /*22c40*/  LDL.LU.64 R138, [R1+0x570] ;  /* 0x00057000018a7983 */ /* 0x000ea20000300a00 */
[----:B------:R-:W-:-:S03]  /*22c50*/  IMAD.WIDE R88, R3, 0x4, R88 ;  /* 0x0000000403587825 */ /* 0x000fc600078e0258 */
[----:B------:R1:W-:Y:S01]  /*22c60*/  LDGSTS.E [R94+-0x7d400], [R84.64], P1 ;  /* 0x82c00000545e7fae */ /* 0x0003e20008921844 */
[----:B------:R-:W-:-:S03]  /*22c70*/  IMAD.WIDE R90, R3, 0x4, R108 ;  /* 0x00000004035a7825 */ /* 0x000fc600078e026c */
[----:B------:R1:W-:Y:S04]  /*22c80*/  LDGSTS.E [R93+-0x7c400], [R88.64], P1 ;  /* 0x83c00000585d7fae */ /* 0x0003e80008921844 */
[----:B------:R1:W-:Y:S04]  /*22c90*/  LDGSTS.E [R92+-0x7b400], [R90.64], P1 ;  /* 0x84c000005a5c7fae */ /* 0x0003e80008921844 */
[----:B------:R-:W2:Y:S01]  /*22ca0*/  LDL.LU.64 R198, [R1+0x590] ;  /* 0x0005900001c67983 */ /* 0x000ea20000300a00 */
[----:B-1----:R-:W-:-:S03]  /*22cb0*/  IMAD.WIDE R92, R3, 0x4, R178 ;  /* 0x00000004035c7825 */ /* 0x002fc600078e02b2 */
[----:B------:R-:W2:Y:S01]  /*22cc0*/  LDL.LU.64 R178, [R1+0x5a0] ;  /* 0x0005a00001b27983 */ /* 0x000ea20000300a00 */
[----:B------:R-:W-:-:S03]  /*22cd0*/  IMAD.WIDE R94, R3, 0x4, R168 ;  /* 0x00000004035e7825 */ /* 0x000fc600078e02a8 */
[----:B------:R-:W2:Y:S01]  /*22ce0*/  LDL.LU.64 R168, [R1+0x5c0] ;  /* 0x0005c00001a87983 */ /* 0x000ea20000300a00 */
[----:B------:R-:W-:-:S03]  /*22cf0*/  IMAD.WIDE R98, R3, 0x4, R148 ;  /* 0x0000000403627825 */ /* 0x000fc600078e0294 */
[----:B------:R-:W2:Y:S01]  /*22d00*/  LDL.LU.64 R148, [R1+0x5d0] ;  /* 0x0005d00001947983 */ /* 0x000ea20000300a00 */
[----:B------:R-:W-:-:S03]  /*22d10*/  IMAD.WIDE R100, R3, 0x4, R128 ;  /* 0x0000000403647825 */ /* 0x000fc600078e0280 */
[----:B------:R-:W2:Y:S04]  /*22d20*/  LDL.LU.64 R128, [R1+0x5f0] ;  /* 0x0005f00001807983 */ /* 0x000ea80000300a00 */
[----:B------:R-:W2:Y:S01]  /*22d30*/  LDL.LU.64 R238, [R1+0x600] ;  /* 0x0006000001ee7983 */ /* 0x000ea20000300a00 */
[C---:B------:R-:W-:Y:S02]  /*22d40*/  IADD3 R110, R0.reuse, 0x100000, RZ ;  /* 0x00100000006e7810 */ /* 0x040fe40007ffe0ff */
[C---:B------:R-:W-:Y:S02]  /*22d50*/  IADD3 R109, R0.reuse, 0x100000, RZ ;  /* 0x00100000006d7810 */ /* 0x040fe40007ffe0ff */
[C---:B------:R-:W-:Y:S01]  /*22d60*/  IADD3 R108, R0.reuse, 0x100000, RZ ;  /* 0x00100000006c7810 */ /* 0x040fe20007ffe0ff */
[----:B------:R-:W-:Y:S01]  /*22d70*/  IMAD.WIDE R102, R3, 0x4, R118 ;  /* 0x0000000403667825 */ /* 0x000fe200078e0276 */
[C---:B------:R-:W-:Y:S01]  /*22d80*/  IADD3 R105, R0.reuse, 0x100000, RZ ;  /* 0x0010000000697810 */ /* 0x040fe20007ffe0ff */
        /* <DEDUP_REMOVED lines=9> */
[C---:B------:R-:W-:Y:S01]  /*22e20*/  IADD3 R119, R0.reuse, 0x100000, RZ ;  /* 0x0010000000777810 */ /* 0x040fe20007ffe0ff */
[C---:B-1----:R-:W-:Y:S02]  /*22e30*/  IMAD.WIDE R108, R3.reuse, 0x4, R208 ;  /* 0x00000004036c7825 */ /* 0x042fe400078e02d0 */
[----:B------:R-:W2:Y:S01]  /*22e40*/  LDL.LU.64 R208, [R1+0x620] ;  /* 0x0006200001d07983 */ /* 0x000ea20000300a00 */
[----:B------:R-:W-:Y:S01]  /*22e50*/  IADD3 R118, R0, 0x100000, RZ ;  /* 0x0010000000767810 */ /* 0x000fe20007ffe0ff */
[----:B------:R-:W-:-:S05]  /*22e60*/  IMAD.WIDE R104, R3, 0x4, R218 ;  /* 0x0000000403687825 */ /* 0x000fca00078e02da */
[----:B------:R1:W-:Y:S04]  /*22e70*/  LDGSTS.E [R122+-0x75400], [R104.64], P1 ;  /* 0x8ac00000687a7fae */ /* 0x0003e80008921844 */
[----:B------:R1:W-:Y:S01]  /*22e80*/  LDGSTS.E [R121+-0x74400], [R108.64], P1 ;  /* 0x8bc000006c797fae */ /* 0x0003e20008921844 */
[C---:B------:R-:W-:Y:S02]  /*22e90*/  IADD3 R134, R0.reuse, 0x100000, RZ ;  /* 0x0010000000867810 */ /* 0x040fe40007ffe0ff */
[C---:B------:R-:W-:Y:S02]  /*22ea0*/  IADD3 R133, R0.reuse, 0x100000, RZ ;  /* 0x0010000000857810 */ /* 0x040fe40007ffe0ff */
[C---:B------:R-:W-:Y:S02]  /*22eb0*/  IADD3 R132, R0.reuse, 0x100000, RZ ;  /* 0x0010000000847810 */ /* 0x040fe40007ffe0ff */
[----:B------:R-:W-:-:S02]  /*22ec0*/  IADD3 R131, R0, 0x100000, RZ ;  /* 0x0010000000837810 */ /* 0x000fc40007ffe0ff */
[----:B------:R-:W-:Y:S01]  /*22ed0*/  IADD3 R130, R0, 0x100000, RZ ;  /* 0x0010000000827810 */ /* 0x000fe20007ffe0ff */
[C---:B---3--:R-:W-:Y:S02]  /*22ee0*/  IMAD.WIDE R110, R3.reuse, 0x4, R188 ;  /* 0x00000004036e7825 */ /* 0x048fe400078e02bc */
[----:B------:R-:W3:Y:S04]  /*22ef0*/  LDL.LU.64 R188, [R1+0x630] ;  /* 0x0006300001bc7983 */ /* 0x000ee80000300a00 */
[----:B------:R1:W-:Y:S01]  /*22f00*/  LDGSTS.E [R120+-0x73400], [R110.64], P1 ;  /* 0x8cc000006e787fae */ /* 0x0003e20008921844 */
[----:B----4-:R-:W-:-:S05]  /*22f10*/  IMAD.WIDE R112, R3, 0x4, R158 ;  /* 0x0000000403707825 */ /* 0x010fca00078e029e */
[----:B------:R4:W-:Y:S01]  /*22f20*/  LDGSTS.E [R119+-0x72400], [R112.64], P1 ;  /* 0x8dc0000070777fae */ /* 0x0009e20008921844 */
[----:B--2---:R-:W-:-:S03]  /*22f30*/  IMAD.WIDE R114, R3, 0x4, R138 ;  /* 0x0000000403727825 */ /* 0x004fc600078e028a */
[----:B------:R-:W2:Y:S04]  /*22f40*/  LDL.LU.64 R138, [R1+0x650] ;  /* 0x00065000018a7983 */ /* 0x000ea80000300a00 */
[----:B------:R-:W2:Y:S04]  /*22f50*/  LDL.LU.64 R158, [R1+0x660] ;  /* 0x00066000019e7983 */ /* 0x000ea80000300a00 */
[----:B------:R4:W-:Y:S04]  /*22f60*/  LDGSTS.E [R118+-0x71400], [R114.64], P1 ;  /* 0x8ec0000072767fae */ /* 0x0009e80008921844 */
[----:B------:R-:W2:Y:S04]  /*22f70*/  LDL.LU.64 R228, [R1+0x680] ;  /* 0x0006800001e47983 */ /* 0x000ea80000300a00 */
[----:B------:R-:W2:Y:S01]  /*22f80*/  LDL.LU.64 R218, [R1+0x690] ;  /* 0x0006900001da7983 */ /* 0x000ea20000300a00 */
[----:B----4-:R-:W-:-:S03]  /*22f90*/  IMAD.WIDE R118, R3, 0x4, R198 ;  /* 0x0000000403767825 */ /* 0x010fc600078e02c6 */
[----:B------:R-:W4:Y:S01]  /*22fa0*/  LDL.LU.64 R198, [R1+0x6b0] ;  /* 0x0006b00001c67983 */ /* 0x000f220000300a00 */
[----:B-1----:R-:W-:-:S03]  /*22fb0*/  IMAD.WIDE R120, R3, 0x4, R178 ;  /* 0x0000000403787825 */ /* 0x002fc600078e02b2 */
[----:B------:R3:W-:Y:S01]  /*22fc0*/  LDGSTS.E [R134+-0x70400], [R118.64], P1 ;  /* 0x8fc0000076867fae */ /* 0x0007e20008921844 */
[----:B------:R-:W-:-:S03]  /*22fd0*/  IMAD.WIDE R122, R3, 0x4, R168 ;  /* 0x00000004037a7825 */ /* 0x000fc600078e02a8 */
[----:B------:R-:W4:Y:S04]  /*22fe0*/  LDL.LU.64 R178, [R1+0x6c0] ;  /* 0x0006c00001b27983 */ /* 0x000f280000300a00 */
[----:B------:R-:W4:Y:S01]  /*22ff0*/  LDL.LU.64 R168, [R1+0x6e0] ;  /* 0x0006e00001a87983 */ /* 0x000f220000300a00 */
[----:B------:R-:W-:-:S03]  /*23000*/  IMAD.WIDE R124, R3, 0x4, R148 ;  /* 0x00000004037c7825 */ /* 0x000fc600078e0294 */
[----:B------:R1:W-:Y:S01]  /*23010*/  LDGSTS.E [R133+-0x6f400], [R120.64], P1 ;  /* 0x90c0000078857fae */ /* 0x0003e20008921844 */
[----:B------:R-:W-:-:S03]  /*23020*/  IMAD.WIDE R128, R3, 0x4, R128 ;  /* 0x0000000403807825 */ /* 0x000fc600078e0280 */
[----:B------:R1:W-:Y:S04]  /*23030*/  LDGSTS.E [R132+-0x6e400], [R122.64], P1 ;  /* 0x91c000007a847fae */ /* 0x0003e80008921844 */
[----:B------:R1:W-:Y:S04]  /*23040*/  LDGSTS.E [R131+-0x6d400], [R124.64], P1 ;  /* 0x92c000007c837fae */ /* 0x0003e80008921844 */
[----:B------:R1:W-:Y:S04]  /*23050*/  LDGSTS.E [R130+-0x6c400], [R128.64], P1 ;  /* 0x93c0000080827fae */ /* 0x0003e80008921844 */
[----:B------:R-:W4:Y:S04]  /*23060*/  LDL.LU.64 R190, [R1+0x6f0] ;  /* 0x0006f00001be7983 */ /* 0x000f280000300a00 */
[----:B------:R-:W4:Y:S01]  /*23070*/  LDL.LU.64 R180, [R1+0x6e8] ;  /* 0x0006e80001b47983 */ /* 0x000f220000300a00 */
[----:B-1----:R-:W-:-:S03]  /*23080*/  IMAD.WIDE R130, R3, 0x4, R238 ;  /* 0x0000000403827825 */ /* 0x002fc600078e02ee */
[----:B------:R-:W4:Y:S01]  /*23090*/  LDL.LU.64 R238, [R1+0xbd0] ;  /* 0x000bd00001ee7983 */ /* 0x000f220000300a00 */
[C---:B------:R-:W-:Y:S02]  /*230a0*/  IADD3 R148, R0.reuse, 0x100000, RZ ;  /* 0x0010000000947810 */ /* 0x040fe40007ffe0ff */
[C---:B------:R-:W-:Y:S02]  /*230b0*/  IADD3 R145, R0.reuse, 0x100000, RZ ;  /* 0x0010000000917810 */ /* 0x040fe40007ffe0ff */
[C---:B------:R-:W-:Y:S01]  /*230c0*/  IADD3 R144, R0.reuse, 0x100000, RZ ;  /* 0x0010000000907810 */ /* 0x040fe20007ffe0ff */
[----:B------:R4:W-:Y:S01]  /*230d0*/  LDGSTS.E [R148+-0x6b400], [R130.64], P1 ;  /* 0x94c0000082947fae */ /* 0x0009e20008921844 */
[C---:B------:R-:W-:Y:S01]  /*230e0*/  IADD3 R143, R0.reuse, 0x100000, RZ ;  /* 0x00100000008f7810 */ /* 0x040fe20007ffe0ff */
[----:B------:R-:W-:Y:S02]  /*230f0*/  IMAD.WIDE R132, R3, 0x4, R208 ;  /* 0x0000000403847825 */ /* 0x000fe400078e02d0 */
[----:B------:R-:W4:Y:S01]  /*23100*/  LDL.LU.64 R208, [R1+0x740] ;  /* 0x0007400001d07983 */ /* 0x000f220000300a00 */
[----:B------:R-:W-:-:S03]  /*23110*/  IADD3 R142, R0, 0x100000, RZ ;  /* 0x00100000008e7810 */ /* 0x000fc60007ffe0ff */
[----:B------:R1:W-:Y:S01]  /*23120*/  LDGSTS.E [R145+-0x6a400], [R132.64], P1 ;  /* 0x95c0000084917fae */ /* 0x0003e20008921844 */
[C---:B------:R-:W-:Y:S02]  /*23130*/  IADD3 R160, R0.reuse, 0x100000, RZ ;  /* 0x0010000000a07810 */ /* 0x040fe40007ffe0ff */
[C---:B------:R-:W-:Y:S02]  /*23140*/  IADD3 R155, R0.reuse, 0x100000, RZ ;  /* 0x00100000009b7810 */ /* 0x040fe40007ffe0ff */
[----:B------:R-:W-:Y:S01]  /*23150*/  IADD3 R154, R0, 0x100000, RZ ;  /* 0x00100000009a7810 */ /* 0x000fe20007ffe0ff */
[C---:B---3--:R-:W-:Y:S02]  /*23160*/  IMAD.WIDE R134, R3.reuse, 0x4, R188 ;  /* 0x0000000403867825 */ /* 0x048fe400078e02bc */
[----:B------:R-:W3:Y:S04]  /*23170*/  LDL.LU.64 R188, [R1+0x750] ;  /* 0x0007500001bc7983 */ /* 0x000ee80000300a00 */
[----:B------:R1:W-:Y:S04]  /*23180*/  LDGSTS.E [R144+-0x69400], [R134.64], P1 ;  /* 0x96c0000086907fae */ /* 0x0003e80008921844 */
[----:B------:R-:W3:Y:S01]  /*23190*/  LDL.LU.64 R200, [R1+0x770] ;  /* 0x0007700001c87983 */ /* 0x000ee20000300a00 */
[----:B--2---:R-:W-:-:S04]  /*231a0*/  IMAD.WIDE R138, R3, 0x4, R138 ;  /* 0x00000004038a7825 */ /* 0x004fc800078e028a */
[----:B------:R-:W-:Y:S01]  /*231b0*/  IMAD.WIDE R140, R3, 0x4, R158 ;  /* 0x00000004038c7825 */ /* 0x000fe200078e029e */
[----:B------:R2:W-:Y:S01]  /*231c0*/  LDGSTS.E [R143+-0x68400], [R138.64], P1 ;  /* 0x97c000008a8f7fae */ /* 0x0005e20008921844 */
[----:B------:R-:W-:-:S03]  /*231d0*/  IADD3 R159, R0, 0x100000, RZ ;  /* 0x00100000009f7810 */ /* 0x000fc60007ffe0ff */
[----:B------:R2:W-:Y:S01]  /*231e0*/  LDGSTS.E [R142+-0x67400], [R140.64], P1 ;  /* 0x98c000008c8e7fae */ /* 0x0005e20008921844 */
[----:B------:R-:W-:Y:S01]  /*231f0*/  IADD3 R158, R0, 0x100000, RZ ;  /* 0x00100000009e7810 */ /* 0x000fe20007ffe0ff */
[----:B-1----:R-:W-:-:S04]  /*23200*/  IMAD.WIDE R144, R3, 0x4, R218 ;  /* 0x0000000403907825 */ /* 0x002fc800078e02da */
[C---:B--2---:R-:W-:Y:S02]  /*23210*/  IMAD.WIDE R142, R3.reuse, 0x4, R228 ;  /* 0x00000004038e7825 */ /* 0x044fe400078e02e4 */
[----:B------:R-:W2:Y:S02]  /*23220*/  LDL.LU.64 R228, [R1+0xb50] ;  /* 0x000b500001e47983 */ /* 0x000ea40000300a00 */
[C---:B----4-:R-:W-:Y:S02]  /*23230*/  IMAD.WIDE R148, R3.reuse, 0x4, R198 ;  /* 0x0000000403947825 */ /* 0x050fe400078e02c6 */
[----:B------:R-:W4:Y:S02]  /*23240*/  LDL.LU.64 R218, [R1+0xb60] ;  /* 0x000b600001da7983 */ /* 0x000f240000300a00 */
[C---:B------:R-:W-:Y:S02]  /*23250*/  IMAD.WIDE R150, R3.reuse, 0x4, R178 ;  /* 0x0000000403967825 */ /* 0x040fe400078e02b2 */
[----:B------:R1:W-:Y:S02]  /*23260*/  LDGSTS.E [R160+-0x66400], [R142.64], P1 ;  /* 0x99c000008ea07fae */ /* 0x0003e40008921844 */
[----:B------:R-:W-:-:S02]  /*23270*/  IMAD.WIDE R152, R3, 0x4, R168 ;  /* 0x0000000403987825 */ /* 0x000fc400078e02a8 */
[----:B------:R1:W-:Y:S04]  /*23280*/  LDGSTS.E [R159+-0x65400], [R144.64], P1 ;  /* 0x9ac00000909f7fae */ /* 0x0003e80008921844 */
[----:B------:R1:W-:Y:S04]  /*23290*/  LDGSTS.E [R158+-0x64400], [R148.64], P1 ;  /* 0x9bc00000949e7fae */ /* 0x0003e80008921844 */
[----:B------:R1:W-:Y:S04]  /*232a0*/  LDGSTS.E [R155+-0x63400], [R150.64], P1 ;  /* 0x9cc00000969b7fae */ /* 0x0003e80008921844 */
[----:B------:R-:W4:Y:S04]  /*232b0*/  LDL.LU.64 R198, [R1+0xb68] ;  /* 0x000b680001c67983 */ /* 0x000f280000300a00 */
[----:B------:R-:W4:Y:S04]  /*232c0*/  LDL.LU.64 R178, [R1+0xb70] ;  /* 0x000b700001b27983 */ /* 0x000f280000300a00 */
[----:B------:R1:W-:Y:S04]  /*232d0*/  LDGSTS.E [R154+-0x62400], [R152.64], P1 ;  /* 0x9dc00000989a7fae */ /* 0x0003e80008921844 */
[----:B------:R-:W4:Y:S01]  /*232e0*/  LDL.LU.64 R210, [R1+0xb78] ;  /* 0x000b780001d27983 */ /* 0x000f220000300a00 */
[----:B-1----:R-:W-:-:S04]  /*232f0*/  IMAD.WIDE R160, R3, 0x4, R238 ;  /* 0x0000000403a07825 */ /* 0x002fc800078e02ee */
[C---:B------:R-:W-:Y:S02]  /*23300*/  IMAD.WIDE R154, R3.reuse, 0x4, R190 ;  /* 0x00000004039a7825 */ /* 0x040fe400078e02be */
[----:B------:R-:W4:Y:S04]  /*23310*/  LDL.LU.64 R190, [R1+0xb80] ;  /* 0x000b800001be7983 */ /* 0x000f280000300a00 */
[----:B------:R-:W4:Y:S01]  /*23320*/  LDL.LU.64 R238, [R1+0xb88] ;  /* 0x000b880001ee7983 */ /* 0x000f220000300a00 */
[----:B------:R-:W-:Y:S01]  /*23330*/  LOP3.LUT R252, R2, 0x70, RZ, 0x3c, !PT ;  /* 0x0000007002fc7812 */ /* 0x000fe200078e3cff */
[C---:B------:R-:W-:Y:S01]  /*23340*/  IMAD.WIDE R158, R3.reuse, 0x4, R180 ;  /* 0x00000004039e7825 */ /* 0x040fe200078e02b4 */
[C---:B------:R-:W-:Y:S02]  /*23350*/  IADD3 R172, R0.reuse, 0x100000, RZ ;  /* 0x0010000000ac7810 */ /* 0x040fe40007ffe0ff */
[----:B------:R-:W-:Y:S01]  /*23360*/  IADD3 R171, R0, 0x100000, RZ ;  /* 0x0010000000ab7810 */ /* 0x000fe20007ffe0ff */
[----:B------:R-:W-:Y:S01]  /*23370*/  IMAD.WIDE R162, R3, 0x4, R208 ;  /* 0x0000000403a27825 */ /* 0x000fe200078e02d0 */
[C---:B------:R-:W-:Y:S01]  /*23380*/  IADD3 R170, R252.reuse, 0x100000, RZ ;  /* 0x00100000fcaa7810 */ /* 0x040fe20007ffe0ff */
[----:B------:R4:W-:Y:S01]  /*23390*/  LDGSTS.E [R172+-0x61400], [R154.64], P1 ;  /* 0x9ec000009aac7fae */ /* 0x0009e20008921844 */
[----:B------:R-:W-:-:S02]  /*233a0*/  IADD3 R169, R252, 0x100000, RZ ;  /* 0x00100000fca97810 */ /* 0x000fc40007ffe0ff */
[C---:B------:R-:W-:Y:S01]  /*233b0*/  IADD3 R168, R252.reuse, 0x100000, RZ ;  /* 0x00100000fca87810 */ /* 0x040fe20007ffe0ff */
[----:B------:R2:W-:Y:S04]  /*233c0*/  LDGSTS.E [R171+-0x60400], [R158.64], P1 ;  /* 0x9fc000009eab7fae */ /* 0x0005e80008921844 */
[----:B------:R2:W-:Y:S04]  /*233d0*/  LDGSTS.E [R170+-0x7f200], [R160.64], P1 ;  /* 0x80e00000a0aa7fae */ /* 0x0005e80008921844 */
[----:B------:R1:W-:Y:S01]  /*233e0*/  LDGSTS.E [R169+-0x7e200], [R162.64], P1 ;  /* 0x81e00000a2a97fae */ /* 0x0003e20008921844 */
[----:B------:R-:W-:Y:S01]  /*233f0*/  IADD3 R184, R252, 0x100000, RZ ;  /* 0x00100000fcb87810 */ /* 0x000fe20007ffe0ff */
[----:B---3--:R-:W-:-:S02]  /*23400*/  IMAD.WIDE R164, R3, 0x4, R188 ;  /* 0x0000000403a47825 */ /* 0x008fc400078e02bc */
[----:B------:R-:W3:Y:S04]  /*23410*/  LDL.LU.64 R188, [R1+0xb90] ;  /* 0x000b900001bc7983 */ /* 0x000ee80000300a00 */
[----:B------:R-:W3:Y:S04]  /*23420*/  LDL.LU.64 R208, [R1+0xb98] ;  /* 0x000b980001d07983 */ /* 0x000ee80000300a00 */
[----:B------:R1:W-:Y:S04]  /*23430*/  LDGSTS.E [R168+-0x7d200], [R164.64], P1 ;  /* 0x82e00000a4a87fae */ /* 0x0003e80008921844 */
[----:B------:R-:W3:Y:S04]  /*23440*/  LDL.LU.64 R202, [R1+0xba0] ;  /* 0x000ba00001ca7983 */ /* 0x000ee80000300a00 */
[----:B------:R-:W3:Y:S01]  /*23450*/  LDL.LU.64 R220, [R1+0xba8] ;  /* 0x000ba80001dc7983 */ /* 0x000ee20000300a00 */
[----:B-1----:R-:W-:-:S03]  /*23460*/  IMAD.WIDE R168, R3, 0x4, R200 ;  /* 0x0000000403a87825 */ /* 0x002fc600078e02c8 */
[----:B------:R-:W3:Y:S04]  /*23470*/  LDL.LU.64 R200, [R1+0xbb0] ;  /* 0x000bb00001c87983 */ /* 0x000ee80000300a00 */
[----:B------:R1:W-:Y:S01]  /*23480*/  LDGSTS.E [R184+-0x7c200], [R168.64], P1 ;  /* 0x83e00000a8b87fae */ /* 0x0003e20008921844 */
[----:B--2---:R-:W-:-:S03]  /*23490*/  IMAD.WIDE R170, R3, 0x4, R228 ;  /* 0x0000000403aa7825 */ /* 0x004fc600078e02e4 */
[----:B------:R-:W2:Y:S01]  /*234a0*/  LDL.LU.64 R228, [R1+0xbb8] ;  /* 0x000bb80001e47983 */ /* 0x000ea20000300a00 */
[----:B----4-:R-:W-:-:S03]  /*234b0*/  IMAD.WIDE R172, R3, 0x4, R218 ;  /* 0x0000000403ac7825 */ /* 0x010fc600078e02da */
[----:B------:R-:W4:Y:S04]  /*234c0*/  LDL.LU.64 R218, [R1+0xbc0] ;  /* 0x000bc00001da7983 */ /* 0x000f280000300a00 */
[----:B------:R-:W4:Y:S04]  /*234d0*/  LDL.LU.64 R214, [R1+0xbc8] ;  /* 0x000bc80001d67983 */ /* 0x000f280000300a00 */
[----:B------:R-:W4:Y:S04]  /*234e0*/  LDL.LU.64 R232, [R1+0xbd8] ;  /* 0x000bd80001e87983 */ /* 0x000f280000300a00 */
[----:B------:R-:W4:Y:S04]  /*234f0*/  LDL.LU.64 R212, [R1+0xbe0] ;  /* 0x000be00001d47983 */ /* 0x000f280000300a00 */
[----:B------:R-:W4:Y:S01]  /*23500*/  LDL.LU.64 R230, [R1+0xbe8] ;  /* 0x000be80001e67983 */ /* 0x000f220000300a00 */
[----:B-1----:R-:W-:-:S03]  /*23510*/  IMAD.WIDE R184, R3, 0x4, R238 ;  /* 0x0000000403b87825 */ /* 0x002fc600078e02ee */
[----:B------:R-:W4:Y:S01]  /*23520*/  LDL.LU.64 R238, [R1+0xbf0] ;  /* 0x000bf00001ee7983 */ /* 0x000f220000300a00 */
[C---:B------:R-:W-:Y:S01]  /*23530*/  IADD3 R183, R252.reuse, 0x100000, RZ ;  /* 0x00100000fcb77810 */ /* 0x040fe20007ffe0ff */
[C---:B------:R-:W-:Y:S01]  /*23540*/  IMAD.WIDE R174, R3.reuse, 0x4, R198 ;  /* 0x0000000403ae7825 */ /* 0x040fe200078e02c6 */
[C---:B------:R-:W-:Y:S01]  /*23550*/  IADD3 R182, R252.reuse, 0x100000, RZ ;  /* 0x00100000fcb67810 */ /* 0x040fe20007ffe0ff */
[----:B------:R-:W4:Y:S01]  /*23560*/  LDL.LU.64 R224, [R1+0xc10] ;  /* 0x000c100001e07983 */ /* 0x000f220000300a00 */
        /* <DEDUP_REMOVED lines=11> */
[----:B-1----:R-:W-:Y:S01]  /*23620*/  IMAD.WIDE R182, R3, 0x4, R190 ;  /* 0x0000000403b67825 */ /* 0x002fe200078e02be */
[----:B------:R-:W-:-:S03]  /*23630*/  IADD3 R192, R252, 0x100000, RZ ;  /* 0x00100000fcc07810 */ /* 0x000fc60007ffe0ff */
[----:B------:R-:W-:-:S05]  /*23640*/  IMAD.WIDE R180, R3, 0x4, R210 ;  /* 0x0000000403b47825 */ /* 0x000fca00078e02d2 */
[----:B------:R1:W-:Y:S04]  /*23650*/  LDGSTS.E [R198+-0x77200], [R180.64], P1 ;  /* 0x88e00000b4c67fae */ /* 0x0003e80008921844 */
[----:B------:R1:W-:Y:S01]  /*23660*/  LDGSTS.E [R195+-0x76200], [R182.64], P1 ;  /* 0x89e00000b6c37fae */ /* 0x0003e20008921844 */
[----:B------:R-:W-:-:S03]  /*23670*/  IADD3 R210, R252, 0x100000, RZ ;  /* 0x00100000fcd27810 */ /* 0x000fc60007ffe0ff */
[----:B------:R1:W-:Y:S01]  /*23680*/  LDGSTS.E [R194+-0x75200], [R184.64], P1 ;  /* 0x8ae00000b8c27fae */ /* 0x0003e20008921844 */
[C---:B------:R-:W-:Y:S02]  /*23690*/  IADD3 R205, R252.reuse, 0x100000, RZ ;  /* 0x00100000fccd7810 */ /* 0x040fe40007ffe0ff */
[C---:B------:R-:W-:Y:S02]  /*236a0*/  IADD3 R204, R252.reuse, 0x100000, RZ ;  /* 0x00100000fccc7810 */ /* 0x040fe40007ffe0ff */
[----:B------:R-:W-:Y:S01]  /*236b0*/  IADD3 R222, R252, 0x100000, RZ ;  /* 0x00100000fcde7810 */ /* 0x000fe20007ffe0ff */
[----:B---3--:R-:W-:-:S04]  /*236c0*/  IMAD.WIDE R188, R3, 0x4, R188 ;  /* 0x0000000403bc7825 */ /* 0x008fc800078e02bc */
[----:B------:R-:W-:Y:S01]  /*236d0*/  IMAD.WIDE R190, R3, 0x4, R208 ;  /* 0x0000000403be7825 */ /* 0x000fe200078e02d0 */
[----:B------:R3:W-:Y:S01]  /*236e0*/  LDGSTS.E [R193+-0x74200], [R188.64], P1 ;  /* 0x8be00000bcc17fae */ /* 0x0007e20008921844 */
[----:B------:R-:W-:-:S03]  /*236f0*/  IADD3 R209, R252, 0x100000, RZ ;  /* 0x00100000fcd17810 */ /* 0x000fc60007ffe0ff */
[----:B------:R3:W-:Y:S01]  /*23700*/  LDGSTS.E [R192+-0x73200], [R190.64], P1 ;  /* 0x8ce00000bec07fae */ /* 0x0007e20008921844 */
[----:B------:R-:W-:Y:S01]  /*23710*/  IADD3 R208, R252, 0x100000, RZ ;  /* 0x00100000fcd07810 */ /* 0x000fe20007ffe0ff */
[----:B-1----:R-:W-:-:S04]  /*23720*/  IMAD.WIDE R194, R3, 0x4, R220 ;  /* 0x0000000403c27825 */ /* 0x002fc800078e02dc */
[----:B---3--:R-:W-:-:S04]  /*23730*/  IMAD.WIDE R192, R3, 0x4, R202 ;  /* 0x0000000403c07825 */ /* 0x008fc800078e02ca */
[----:B------:R-:W-:Y:S01]  /*23740*/  IMAD.WIDE R198, R3, 0x4, R200 ;  /* 0x0000000403c67825 */ /* 0x000fe200078e02c8 */
[----:B------:R1:W-:Y:S04]  /*23750*/  LDGSTS.E [R210+-0x72200], [R192.64], P1 ;  /* 0x8de00000c0d27fae */ /* 0x0003e80008921844 */
[----:B------:R3:W-:Y:S04]  /*23760*/  LDGSTS.E [R209+-0x71200], [R194.64], P1 ;  /* 0x8ee00000c2d17fae */ /* 0x0007e80008921844 */
[----:B------:R3:W-:Y:S01]  /*23770*/  LDGSTS.E [R208+-0x70200], [R198.64], P1 ;  /* 0x8fe00000c6d07fae */ /* 0x0007e20008921844 */
[----:B------:R-:W-:-:S02]  /*23780*/  IADD3 R221, R252, 0x100000, RZ ;  /* 0x00100000fcdd7810 */ /* 0x000fc40007ffe0ff */
[C---:B------:R-:W-:Y:S01]  /*23790*/  IADD3 R220, R252.reuse, 0x100000, RZ ;  /* 0x00100000fcdc7810 */ /* 0x040fe20007ffe0ff */
[C---:B--2---:R-:W-:Y:S02]  /*237a0*/  IMAD.WIDE R200, R3.reuse, 0x4, R228 ;  /* 0x0000000403c87825 */ /* 0x044fe400078e02e4 */
[----:B------:R-:W2:Y:S02]  /*237b0*/  LDL.LU.64 R228, [R1+0xc18] ;  /* 0x000c180001e47983 */ /* 0x000ea40000300a00 */
[C---:B----4-:R-:W-:Y:S02]  /*237c0*/  IMAD.WIDE R202, R3.reuse, 0x4, R218 ;  /* 0x0000000403ca7825 */ /* 0x050fe400078e02da */
[----:B------:R4:W-:Y:S04]  /*237d0*/  LDGSTS.E [R205+-0x6f200], [R200.64], P1 ;  /* 0x90e00000c8cd7fae */ /* 0x0009e80008921844 */
[----:B------:R4:W-:Y:S01]  /*237e0*/  LDGSTS.E [R204+-0x6e200], [R202.64], P1 ;  /* 0x91e00000cacc7fae */ /* 0x0009e20008921844 */
[----:B---3--:R-:W-:Y:S01]  /*237f0*/  IMAD.WIDE R208, R3, 0x4, R232 ;  /* 0x0000000403d07825 */ /* 0x008fe200078e02e8 */
[----:B------:R-:W-:-:S03]  /*23800*/  IADD3 R219, R252, 0x100000, RZ ;  /* 0x00100000fcdb7810 */ /* 0x000fc60007ffe0ff */
[----:B-1----:R-:W-:Y:S01]  /*23810*/  IMAD.WIDE R210, R3, 0x4, R212 ;  /* 0x0000000403d27825 */ /* 0x002fe200078e02d4 */
[----:B------:R-:W-:-:S03]  /*23820*/  IADD3 R218, R252, 0x100000, RZ ;  /* 0x00100000fcda7810 */ /* 0x000fc60007ffe0ff */
[----:B----4-:R-:W-:-:S04]  /*23830*/  IMAD.WIDE R204, R3, 0x4, R214 ;  /* 0x0000000403cc7825 */ /* 0x010fc800078e02d6 */
[C---:B------:R-:W-:Y:S01]  /*23840*/  IMAD.WIDE R212, R3.reuse, 0x4, R230 ;  /* 0x0000000403d47825 */ /* 0x040fe200078e02e6 */
[----:B------:R1:W-:Y:S04]  /*23850*/  LDGSTS.E [R222+-0x6d200], [R204.64], P1 ;  /* 0x92e00000ccde7fae */ /* 0x0003e80008921844 */
[----:B------:R3:W-:Y:S04]  /*23860*/  LDGSTS.E [R221+-0x6c200], [R208.64], P1 ;  /* 0x93e00000d0dd7fae */ /* 0x0007e80008921844 */
[----:B------:R3:W-:Y:S04]  /*23870*/  LDGSTS.E [R220+-0x6b200], [R210.64], P1 ;  /* 0x94e00000d2dc7fae */ /* 0x0007e80008921844 */
[----:B------:R4:W-:Y:S01]  /*23880*/  LDGSTS.E [R219+-0x6a200], [R212.64], P1 ;  /* 0x95e00000d4db7fae */ /* 0x0009e20008921844 */
[----:B------:R-:W-:-:S03]  /*23890*/  IMAD.WIDE R214, R3, 0x4, R238 ;  /* 0x0000000403d67825 */ /* 0x000fc600078e02ee */
[----:B------:R-:W2:Y:S04]  /*238a0*/  LDL.LU.64 R238, [R1+0xc38] ;  /* 0x000c380001ee7983 */ /* 0x000ea80000300a00 */
[----:B------:R-:W2:Y:S04]  /*238b0*/  LDL.LU.64 R242, [R1+0x11a0] ;  /* 0x0011a00001f27983 */ /* 0x000ea80000300a00 */
[----:B------:R-:W2:Y:S04]  /*238c0*/  LDL.LU.64 R244, [R1+0x1198] ;  /* 0x0011980001f47983 */ /* 0x000ea80000300a00 */
[----:B------:R-:W2:Y:S04]  /*238d0*/  LDL.LU.64 R248, [R1+0x1190] ;  /* 0x0011900001f87983 */ /* 0x000ea80000300a00 */
[----:B------:R-:W2:Y:S04]  /*238e0*/  LDL.LU.64 R250, [R1+0x1188] ;  /* 0x0011880001fa7983 */ /* 0x000ea80000300a00 */
[----:B-1----:R-:W2:Y:S04]  /*238f0*/  LDL.LU.64 R222, [R1+0xc08] ;  /* 0x000c080001de7983 */ /* 0x002ea80000300a00 */
[----:B---3--:R-:W3:Y:S04]  /*23900*/  LDL.LU.64 R220, [R1+0xc00] ;  /* 0x000c000001dc7983 */ /* 0x008ee80000300a00 */
[----:B------:R4:W-:Y:S04]  /*23910*/  LDGSTS.E [R218+-0x69200], [R214.64], P1 ;  /* 0x96e00000d6da7fae */ /* 0x0009e80008921844 */
[----:B----4-:R-:W4:Y:S01]  /*23920*/  LDL.LU.64 R218, [R1+0xbf8] ;  /* 0x000bf80001da7983 */ /* 0x010f220000300a00 */
[----:B------:R-:W-:-:S02]  /*23930*/  IADD3 R234, R252, 0x100000, RZ ;  /* 0x00100000fcea7810 */ /* 0x000fc40007ffe0ff */
[C---:B------:R-:W-:Y:S01]  /*23940*/  IADD3 R233, R252.reuse, 0x100000, RZ ;  /* 0x00100000fce97810 */ /* 0x040fe20007ffe0ff */
[C---:B------:R-:W-:Y:S01]  /*23950*/  IMAD.WIDE R224, R3.reuse, 0x4, R224 ;  /* 0x0000000403e07825 */ /* 0x040fe200078e02e0 */
[C---:B------:R-:W-:Y:S02]  /*23960*/  IADD3 R232, R252.reuse, 0x100000, RZ ;  /* 0x00100000fce87810 */ /* 0x040fe40007ffe0ff */
[C---:B------:R-:W-:Y:S02]  /*23970*/  IADD3 R231, R252.reuse, 0x100000, RZ ;  /* 0x00100000fce77810 */ /* 0x040fe40007ffe0ff */
[----:B------:R-:W-:Y:S01]  /*23980*/  IADD3 R230, R252, 0x100000, RZ ;  /* 0x00100000fce67810 */ /* 0x000fe20007ffe0ff */
[----:B--2---:R-:W-:-:S04]  /*23990*/  IMAD.WIDE R228, R3, 0x4, R228 ;  /* 0x0000000403e47825 */ /* 0x004fc800078e02e4 */
[----:B------:R-:W-:-:S04]  /*239a0*/  IMAD.WIDE R222, R3, 0x4, R222 ;  /* 0x0000000403de7825 */ /* 0x000fc800078e02de */
[----:B---3--:R-:W-:-:S04]  /*239b0*/  IMAD.WIDE R220, R3, 0x4, R220 ;  /* 0x0000000403dc7825 */ /* 0x008fc800078e02dc */
[----:B----4-:R-:W-:-:S05]  /*239c0*/  IMAD.WIDE R218, R3, 0x4, R218 ;  /* 0x0000000403da7825 */ /* 0x010fca00078e02da */
[----:B------:R1:W-:Y:S04]  /*239d0*/  LDGSTS.E [R234+-0x68200], [R218.64], P1 ;  /* 0x97e00000daea7fae */ /* 0x0003e80008921844 */
[----:B------:R2:W-:Y:S04]  /*239e0*/  LDGSTS.E [R233+-0x67200], [R220.64], P1 ;  /* 0x98e00000dce97fae */ /* 0x0005e80008921844 */
[----:B------:R2:W-:Y:S04]  /*239f0*/  LDGSTS.E [R232+-0x66200], [R222.64], P1 ;  /* 0x99e00000dee87fae */ /* 0x0005e80008921844 */
[----:B-1----:R-:W3:Y:S04]  /*23a00*/  LDL.LU.64 R234, [R1+0xc30] ;  /* 0x000c300001ea7983 */ /* 0x002ee80000300a00 */
[----:B------:R1:W-:Y:S04]  /*23a10*/  LDGSTS.E [R231+-0x65200], [R224.64], P1 ;  /* 0x9ae00000e0e77fae */ /* 0x0003e80008921844 */
[----:B--2---:R-:W2:Y:S04]  /*23a20*/  LDL.LU.64 R232, [R1+0xc28] ;  /* 0x000c280001e87983 */ /* 0x004ea80000300a00 */
[----:B------:R1:W-:Y:S04]  /*23a30*/  LDGSTS.E [R230+-0x64200], [R228.64], P1 ;  /* 0x9be00000e4e67fae */ /* 0x0003e80008921844 */
[----:B-1----:R-:W4:Y:S01]  /*23a40*/  LDL.LU.64 R230, [R1+0xc20] ;  /* 0x000c200001e67983 */ /* 0x002f220000300a00 */
[----:B------:R-:W-:Y:S01]  /*23a50*/  IMAD.WIDE R238, R3, 0x4, R238 ;  /* 0x0000000403ee7825 */ /* 0x000fe200078e02ee */
[----:B------:R-:W-:-:S02]  /*23a60*/  IADD3 R0, R252, 0x100000, RZ ;  /* 0x00100000fc007810 */ /* 0x000fc40007ffe0ff */
[----:B------:R-:W-:Y:S01]  /*23a70*/  IADD3 R2, R252, 0x100000, RZ ;  /* 0x00100000fc027810 */ /* 0x000fe20007ffe0ff */
[----:B---3--:R-:W-:-:S04]  /*23a80*/  IMAD.WIDE R234, R3, 0x4, R234 ;  /* 0x0000000403ea7825 */ /* 0x008fc800078e02ea */
[----:B--2---:R-:W-:-:S04]  /*23a90*/  IMAD.WIDE R232, R3, 0x4, R232 ;  /* 0x0000000403e87825 */ /* 0x004fc800078e02e8 */
[----:B----4-:R-:W-:Y:S02]  /*23aa0*/  IMAD.WIDE R230, R3, 0x4, R230 ;  /* 0x0000000403e67825 */ /* 0x010fe400078e02e6 */
[----:B------:R-:W1:Y:S04]  /*23ab0*/  S2R R3, SR_TID.X ;  /* 0x0000000000037919 */ /* 0x000e680000002100 */
[----:B------:R2:W-:Y:S01]  /*23ac0*/  LDGSTS.E [R0+-0x63200], [R230.64], P1 ;  /* 0x9ce00000e6007fae */ /* 0x0005e20008921844 */
[----:B-1----:R-:W-:-:S05]  /*23ad0*/  LOP3.LUT R3, R3, 0x7f, RZ, 0xc0, !PT ;  /* 0x0000007f03037812 */ /* 0x002fca00078ec0ff */
[----:B------:R-:W-:-:S05]  /*23ae0*/  IMAD.SHL.U32 R3, R3, 0x4, RZ ;  /* 0x0000000403037824 */ /* 0x000fca00078e00ff */
[----:B------:R-:W-:-:S04]  /*23af0*/  LOP3.LUT R3, R3, 0x70, RZ, 0x3c, !PT ;  /* 0x0000007003037812 */ /* 0x000fc800078e3cff */
[----:B------:R-:W-:-:S05]  /*23b00*/  IADD3 R3, R3, 0x100000, RZ ;  /* 0x0010000003037810 */ /* 0x000fca0007ffe0ff */
[----:B------:R1:W-:Y:S04]  /*23b10*/  LDGSTS.E [R3+-0x62200], [R232.64], P1 ;  /* 0x9de00000e8037fae */ /* 0x0003e80008921844 */
[----:B------:R3:W-:Y:S02]  /*23b20*/  LDGSTS.E [R2+-0x61200], [R234.64], P1 ;  /* 0x9ee00000ea027fae */ /* 0x0007e40008921844 */
[----:B---3--:R-:W-:-:S04]  /*23b30*/  IMAD.MOV.U32 R2, RZ, RZ, c[0x0][0x188] ;  /* 0x00006200ff027624 */ /* 0x008fc800078e00ff */
[----:B------:R-:W-:-:S04]  /*23b40*/  IMAD.SHL.U32 R2, R2, 0x80, RZ ;  /* 0x0000008002027824 */ /* 0x000fc800078e00ff */
[----:B------:R-:W-:-:S04]  /*23b50*/  IMAD.WIDE R242, R2, 0x4, R242 ;  /* 0x0000000402f27825 */ /* 0x000fc800078e02f2 */
[C---:B------:R-:W-:Y:S01]  /*23b60*/  IMAD.WIDE R244, R2.reuse, 0x4, R244 ;  /* 0x0000000402f47825 */ /* 0x040fe200078e02f4 */
[----:B------:R3:W-:Y:S03]  /*23b70*/  STL.64 [R1+0xa20], R242 ;  /* 0x000a20f201007387 */ /* 0x0007e60000100a00 */
[----:B------:R-:W-:-:S04]  /*23b80*/  IMAD.WIDE R248, R2, 0x4, R248 ;  /* 0x0000000402f87825 */ /* 0x000fc800078e02f8 */
[----:B------:R-:W-:Y:S01]  /*23b90*/  IMAD.WIDE R250, R2, 0x4, R250 ;  /* 0x0000000402fa7825 */ /* 0x000fe200078e02fa */
[----:B---3--:R3:W5:Y:S04]  /*23ba0*/  LDL.LU.64 R242, [R1+0x1f68] ;  /* 0x001f680001f27983 */ /* 0x0087680000300a00 */
[----:B------:R4:W-:Y:S04]  /*23bb0*/  STL.64 [R1+0xa18], R244 ;  /* 0x000a18f401007387 */ /* 0x0009e80000100a00 */
[----:B----4-:R3:W5:Y:S04]  /*23bc0*/  LDL.LU.64 R244, [R1+0x1f60] ;  /* 0x001f600001f47983 */ /* 0x0107680000300a00 */
[----:B------:R4:W-:Y:S04]  /*23bd0*/  STL.64 [R1+0x9e0], R248 ;  /* 0x0009e0f801007387 */ /* 0x0009e80000100a00 */
[----:B----4-:R3:W5:Y:S04]  /*23be0*/  LDL.LU.64 R248, [R1+0x1f58] ;  /* 0x001f580001f87983 */ /* 0x0107680000300a00 */
[----:B------:R4:W-:Y:S04]  /*23bf0*/  STL.64 [R1+0x9d8], R250 ;  /* 0x0009d8fa01007387 */ /* 0x0009e80000100a00 */
[----:B----4-:R3:W5:Y:S01]  /*23c00*/  LDL.LU.64 R250, [R1+0x1f50] ;  /* 0x001f500001fa7983 */ /* 0x0107620000300a00 */
[----:B------:R-:W-:-:S05]  /*23c10*/  IADD3 R252, R252, 0x100000, RZ ;  /* 0x00100000fcfc7810 */ /* 0x000fca0007ffe0ff */
[----:B------:R4:W-:Y:S04]  /*23c20*/  LDGSTS.E [R252+-0x60200], [R238.64], P1 ;  /* 0x9fe00000eefc7fae */ /* 0x0009e80008921844 */
[----:B------:R-:W0:Y:S01]  /*23c30*/  LDGDEPBAR ;  /* 0x00000000000079af */ /* 0x000e220000000000 */
[----:B--2---:R-:W-:Y:S02]  /*23c40*/  IMAD.MOV.U32 R0, RZ, RZ, c[0x0][0x180] ;  /* 0x00006000ff007624 */ /* 0x004fe400078e00ff */
[----:B-1----:R-:W-:-:S03]  /*23c50*/  IMAD.MOV.U32 R3, RZ, RZ, c[0x0][0x18c] ;  /* 0x00006300ff037624 */ /* 0x002fc600078e00ff */
[----:B----4-:R-:W-:Y:S02]  /*23c60*/  IADD3 R252, R0, -0x109, RZ ;  /* 0xfffffef700fc7810 */ /* 0x010fe40007ffe0ff */
[----:B------:R-:W-:Y:S02]  /*23c70*/  SHF.L.U32 R3, R3, 0x7, RZ ;  /* 0x0000000703037819 */ /* 0x000fe400000006ff */
[----:B------:R-:W-:Y:S02]  /*23c80*/  ISETP.GE.U32.AND P1, PT, R252, 0x7ffffe78, PT ;  /* 0x7ffffe78fc00780c */ /* 0x000fe40003f26070 */
[----:B------:R-:W-:Y:S02]  /*23c90*/  IADD3 R252, R0, -0x111, RZ ;  /* 0xfffffeef00fc7810 */ /* 0x000fe40007ffe0ff */
[----:B---3--:R-:W-:Y:S04]  /*23ca0*/  STL.64 [R1+0x2008], R180 ;  /* 0x002008b401007387 */ /* 0x008fe80000100a00 */
[----:B------:R1:W-:Y:S04]  /*23cb0*/  STL.64 [R1+0x2000], R182 ;  /* 0x002000b601007387 */ /* 0x0003e80000100a00 */
[----:B-1----:R-:W2:Y:S04]  /*23cc0*/  LDL.LU.64 R182, [R1+0x1180] ;  /* 0x0011800001b67983 */ /* 0x002ea80000300a00 */
[----:B------:R-:W-:Y:S04]  /*23cd0*/  STL.64 [R1+0x1ff8], R184 ;  /* 0x001ff8b801007387 */ /* 0x000fe80000100a00 */
[----:B------:R1:W-:Y:S04]  /*23ce0*/  STL.64 [R1+0x1ff0], R188 ;  /* 0x001ff0bc01007387 */ /* 0x0003e80000100a00 */
[----:B-1----:R-:W3:Y:S04]  /*23cf0*/  LDL.64 R188, [R1+0x9d8] ;  /* 0x0009d80001bc7983 */ /* 0x002ee80000100a00 */
[----:B------:R1:W-:Y:S04]  /*23d00*/  STL.64 [R1+0x1fe8], R190 ;  /* 0x001fe8be01007387 */ /* 0x0003e80000100a00 */
[----:B-1----:R-:W4:Y:S04]  /*23d10*/  LDL.64 R190, [R1+0xa20] ;  /* 0x000a200001be7983 */ /* 0x002f280000100a00 */
[----:B------:R1:W-:Y:S04]  /*23d20*/  STL.64 [R1+0x1fe0], R192 ;  /* 0x001fe0c001007387 */ /* 0x0003e80000100a00 */
[----:B-1----:R-:W2:Y:S04]  /*23d30*/  LDL.LU.64 R192, [R1+0x1178] ;  /* 0x0011780001c07983 */ /* 0x002ea80000300a00 */
[----:B------:R1:W-:Y:S04]  /*23d40*/  STL.64 [R1+0x1fd8], R194 ;  /* 0x001fd8c201007387 */ /* 0x0003e80000100a00 */
[----:B-1----:R-:W2:Y:S04]  /*23d50*/  LDL.LU.64 R194, [R1+0x1168] ;  /* 0x0011680001c27983 */ /* 0x002ea80000300a00 */
[----:B------:R-:W-:Y:S04]  /*23d60*/  STL.64 [R1+0x1fd0], R198 ;  /* 0x001fd0c601007387 */ /* 0x000fe80000100a00 */
[----:B------:R-:W-:Y:S04]  /*23d70*/  STL.64 [R1+0x1fc8], R200 ;  /* 0x001fc8c801007387 */ /* 0x000fe80000100a00 */
[----:B------:R1:W-:Y:S04]  /*23d80*/  STL.64 [R1+0x1fc0], R202 ;  /* 0x001fc0ca01007387 */ /* 0x0003e80000100a00 */
[----:B-1----:R-:W3:Y:S04]  /*23d90*/  LDL.LU.64 R202, [R1+0x1170] ;  /* 0x0011700001ca7983 */ /* 0x002ee80000300a00 */
[----:B------:R1:W-:Y:S04]  /*23da0*/  STL.64 [R1+0x1fb8], R204 ;  /* 0x001fb8cc01007387 */ /* 0x0003e80000100a00 */
[----:B-1----:R-:W3:Y:S04]  /*23db0*/  LDL.64 R204, [R1+0x9e0] ;  /* 0x0009e00001cc7983 */ /* 0x002ee80000100a00 */
[----:B------:R1:W-:Y:S04]  /*23dc0*/  STL.64 [R1+0x1fb0], R208 ;  /* 0x001fb0d001007387 */ /* 0x0003e80000100a00 */
[----:B-1----:R-:W3:Y:S04]  /*23dd0*/  LDL.64 R208, [R1+0xa18] ;  /* 0x000a180001d07983 */ /* 0x002ee80000100a00 */
[----:B------:R-:W1:Y:S04]  /*23de0*/  S2R R181, SR_TID.X ;  /* 0x0000000000b57919 */ /* 0x000e680000002100 */
[----:B------:R-:W-:Y:S04]  /*23df0*/  STL.64 [R1+0x1fa8], R210 ;  /* 0x001fa8d201007387 */ /* 0x000fe80000100a00 */
[----:B------:R-:W-:Y:S04]  /*23e00*/  STL.64 [R1+0x1fa0], R212 ;  /* 0x001fa0d401007387 */ /* 0x000fe80000100a00 */
[----:B------:R-:W-:Y:S04]  /*23e10*/  STL.64 [R1+0x1f98], R214 ;  /* 0x001f98d601007387 */ /* 0x000fe80000100a00 */
[----:B------:R-:W-:Y:S04]  /*23e20*/  STL.64 [R1+0x1f90], R218 ;  /* 0x001f90da01007387 */ /* 0x000fe80000100a00 */
[----:B------:R-:W-:Y:S04]  /*23e30*/  STL.64 [R1+0x1f88], R220 ;  /* 0x001f88dc01007387 */ /* 0x000fe80000100a00 */
[----:B------:R-:W-:Y:S01]  /*23e40*/  STL.64 [R1+0x1f80], R222 ;  /* 0x001f80de01007387 */ /* 0x000fe20000100a00 */
[----:B-1----:R-:W-:-:S03]  /*23e50*/  LOP3.LUT R184, R181, 0x7f, RZ, 0xc0, !PT ;  /* 0x0000007fb5b87812 */ /* 0x002fc600078ec0ff */
[----:B------:R-:W-:Y:S04]  /*23e60*/  STL.64 [R1+0x1f78], R224 ;  /* 0x001f78e001007387 */ /* 0x000fe80000100a00 */
[----:B------:R-:W-:Y:S04]  /*23e70*/  STL.64 [R1+0x1f70], R228 ;  /* 0x001f70e401007387 */ /* 0x000fe80000100a00 */
[----:B------:R-:W-:Y:S04]  /*23e80*/  STL.64 [R1+0x1f68], R230 ;  /* 0x001f68e601007387 */ /* 0x000fe80000100a00 */
[----:B------:R-:W3:Y:S04]  /*23e90*/  LDL.LU.64 R180, [R1+0x1160] ;  /* 0x0011600001b47983 */ /* 0x000ee80000300a00 */
[----:B------:R-:W3:Y:S04]  /*23ea0*/  LDL.LU.64 R200, [R1+0x1158] ;  /* 0x0011580001c87983 */ /* 0x000ee80000300a00 */
[----:B------:R-:W3:Y:S01]  /*23eb0*/  LDL.LU.64 R198, [R1+0x1150] ;  /* 0x0011500001c67983 */ /* 0x000ee20000300a00 */
[----:B------:R-:W-:-:S03]  /*23ec0*/  IADD3 R185, R0, -0x10d, RZ ;  /* 0xfffffef300b97810 */ /* 0x000fc60007ffe0ff */
[----:B------:R-:W-:Y:S04]  /*23ed0*/  STL.64 [R1+0x1f60], R232 ;  /* 0x001f60e801007387 */ /* 0x000fe80000100a00 */
[----:B------:R-:W-:Y:S04]  /*23ee0*/  STL.64 [R1+0x1f58], R234 ;  /* 0x001f58ea01007387 */ /* 0x000fe80000100a00 */
[----:B------:R1:W-:Y:S02]  /*23ef0*/  STL.64 [R1+0x1f50], R238 ;  /* 0x001f50ee01007387 */ /* 0x0003e40000100a00 */
[----:B-1----:R-:W-:-:S02]  /*23f00*/  IMAD.SHL.U32 R239, R184, 0x4, RZ ;  /* 0x00000004b8ef7824 */ /* 0x002fc400078e00ff */
[----:B------:R-:W-:Y:S06]  /*23f10*/  BAR.SYNC.DEFER_BLOCKING 0x0 ;  /* 0x0000000000007b1d */ /* 0x000fec0000010000 */
[----:B------:R-:W-:Y:S01]  /*23f20*/  @!PT LDS RZ, [RZ] ;  /* 0x00000000fffff984 */ /* 0x000fe20000000800 */
[----:B------:R-:W-:Y:S01]  /*23f30*/  @!PT LDS RZ, [RZ] ;  /* 0x00000000fffff984 */ /* 0x000fe20000000800 */
[----:B------:R-:W-:Y:S01]  /*23f40*/  @!PT LDS RZ, [RZ] ;  /* 0x00000000fffff984 */ /* 0x000fe20000000800 */
[----:B----4-:R1:W-:Y:S04]  /*23f50*/  LDGSTS.E [R239+0x40000], [R190.64], !P6 ;  /* 0x40000000beef7fae */ /* 0x0103e8000f121844 */
[----:B-1----:R-:W4:Y:S01]  /*23f60*/  LDL.LU.64 R190, [R1+0x1148] ;  /* 0x0011480001be7983 */ /* 0x002f220000300a00 */
[----:B--2---:R-:W-:-:S03]  /*23f70*/  IMAD.WIDE R194, R2, 0x4, R194 ;  /* 0x0000000402c27825 */ /* 0x004fc600078e02c2 */
[----:B---3--:R1:W-:Y:S01]  /*23f80*/  LDGSTS.E [R239+0x40200], [R208.64], !P6 ;  /* 0x40200000d0ef7fae */ /* 0x0083e2000f121844 */
[----:B------:R-:W-:Y:S02]  /*23f90*/  ISETP.GE.U32.AND P6, PT, R185, 0x7ffffe74, PT ;  /* 0x7ffffe74b900780c */ /* 0x000fe40003fc6070 */
[----:B------:R-:W-:Y:S01]  /*23fa0*/  IADD3 R185, R0, -0x115, RZ ;  /* 0xfffffeeb00b97810 */ /* 0x000fe20007ffe0ff */
[----:B------:R2:W-:Y:S04]  /*23fb0*/  LDGSTS.E [R239+0x41000], [R204.64], !P5 ;  /* 0x41000000ccef7fae */ /* 0x0005e8000e921844 */
[----:B------:R3:W-:Y:S01]  /*23fc0*/  LDGSTS.E [R239+0x41200], [R188.64], !P5 ;  /* 0x41200000bcef7fae */ /* 0x0007e2000e921844 */
[----:B------:R-:W-:Y:S01]  /*23fd0*/  ISETP.GE.U32.AND P5, PT, R252, 0x7ffffe70, PT ;  /* 0x7ffffe70fc00780c */ /* 0x000fe20003fa6070 */
[----:B-1----:R-:W-:-:S04]  /*23fe0*/  IMAD.WIDE R208, R2, 0x4, R192 ;  /* 0x0000000402d07825 */ /* 0x002fc800078e02c0 */
[C---:B---3--:R-:W-:Y:S02]  /*23ff0*/  IMAD.WIDE R188, R2.reuse, 0x4, R182 ;  /* 0x0000000402bc7825 */ /* 0x048fe400078e02b6 */
[----:B------:R-:W3:Y:S04]  /*24000*/  LDL.LU.64 R182, [R1+0x1140] ;  /* 0x0011400001b67983 */ /* 0x000ee80000300a00 */
[----:B------:R-:W3:Y:S01]  /*24010*/  LDL.LU.64 R192, [R1+0x1138] ;  /* 0x0011380001c07983 */ /* 0x000ee20000300a00 */
[----:B--2---:R-:W-:Y:S01]  /*24020*/  IMAD.WIDE R204, R2, 0x4, R202 ;  /* 0x0000000402cc7825 */ /* 0x004fe200078e02ca */
[----:B------:R-:W-:Y:S02]  /*24030*/  IADD3 R252, R0, -0x119, RZ ;  /* 0xfffffee700fc7810 */ /* 0x000fe40007ffe0ff */
[----:B------:R1:W-:Y:S04]  /*24040*/  STL.64 [R1+0x9a0], R188 ;  /* 0x0009a0bc01007387 */ /* 0x0003e80000100a00 */
[----:B------:R2:W-:Y:S04]  /*24050*/  STL.64 [R1+0x998], R208 ;  /* 0x000998d001007387 */ /* 0x0005e80000100a00 */
[----:B------:R-:W3:Y:S04]  /*24060*/  LDL.LU.64 R202, [R1+0x1130] ;  /* 0x0011300001ca7983 */ /* 0x000ee80000300a00 */
[----:B------:R1:W-:Y:S04]  /*24070*/  LDGSTS.E [R239+0x42000], [R188.64], !P1 ;  /* 0x42000000bcef7fae */ /* 0x0003e8000c921844 */
[----:B------:R-:W-:Y:S04]  /*24080*/  STL.64 [R1+0x960], R204 ;  /* 0x000960cc01007387 */ /* 0x000fe80000100a00 */
[----:B------:R2:W-:Y:S04]  /*24090*/  LDGSTS.E [R239+0x42200], [R208.64], !P1 ;  /* 0x42200000d0ef7fae */ /* 0x0005e8000c921844 */
[----:B-1----:R-:W3:Y:S01]  /*240a0*/  LDL.LU.64 R188, [R1+0x1128] ;  /* 0x0011280001bc7983 */ /* 0x002ee20000300a00 */
[----:B------:R-:W-:-:S02]  /*240b0*/  ISETP.GE.U32.AND P1, PT, R185, 0x7ffffe6c, PT ;  /* 0x7ffffe6cb900780c */ /* 0x000fc40003f26070 */
[----:B------:R-:W-:Y:S01]  /*240c0*/  IADD3 R185, R0, -0x11d, RZ ;  /* 0xfffffee300b97810 */ /* 0x000fe20007ffe0ff */
[----:B------:R1:W-:Y:S04]  /*240d0*/  LDGSTS.E [R239+0x43000], [R204.64], !P6 ;  /* 0x43000000ccef7fae */ /* 0x0003e8000f121844 */
[----:B------:R1:W-:Y:S04]  /*240e0*/  STL.64 [R1+0x958], R194 ;  /* 0x000958c201007387 */ /* 0x0003e80000100a00 */
[----:B------:R1:W-:Y:S01]  /*240f0*/  LDGSTS.E [R239+0x43200], [R194.64], !P6 ;  /* 0x43200000c2ef7fae */ /* 0x0003e2000f121844 */
[----:B--2---:R-:W-:Y:S01]  /*24100*/  IMAD.WIDE R208, R2, 0x4, R200 ;  /* 0x0000000402d07825 */ /* 0x004fe200078e02c8 */
[----:B------:R-:W-:-:S03]  /*24110*/  ISETP.GE.U32.AND P6, PT, R252, 0x7ffffe68, PT ;  /* 0x7ffffe68fc00780c */ /* 0x000fc60003fc6070 */
[C---:B-1----:R-:W-:Y:S02]  /*24120*/  IMAD.WIDE R194, R2.reuse, 0x4, R180 ;  /* 0x0000000402c27825 */ /* 0x042fe400078e02b4 */
[----:B------:R-:W2:Y:S02]  /*24130*/  LDL.LU.64 R180, [R1+0x1120] ;  /* 0x0011200001b47983 */ /* 0x000ea40000300a00 */
[----:B------:R-:W-:Y:S02]  /*24140*/  IMAD.WIDE R204, R2, 0x4, R198 ;  /* 0x0000000402cc7825 */ /* 0x000fe400078e02c6 */
[----:B------:R-:W2:Y:S01]  /*24150*/  LDL.LU.64 R200, [R1+0x1118] ;  /* 0x0011180001c87983 */ /* 0x000ea20000300a00 */
[----:B------:R-:W-:-:S03]  /*24160*/  IADD3 R252, R0, -0x121, RZ ;  /* 0xfffffedf00fc7810 */ /* 0x000fc60007ffe0ff */
[----:B------:R1:W-:Y:S04]  /*24170*/  STL.64 [R1+0x750], R194 ;  /* 0x000750c201007387 */ /* 0x0003e80000100a00 */
[----:B------:R-:W-:Y:S04]  /*24180*/  STL.64 [R1+0x748], R208 ;  /* 0x000748d001007387 */ /* 0x000fe80000100a00 */
[----:B------:R-:W2:Y:S04]  /*24190*/  LDL.LU.64 R198, [R1+0x1110] ;  /* 0x0011100001c67983 */ /* 0x000ea80000300a00 */
[----:B------:R1:W-:Y:S04]  /*241a0*/  LDGSTS.E [R239+0x44000], [R194.64], !P5 ;  /* 0x44000000c2ef7fae */ /* 0x0003e8000e921844 */
[----:B------:R-:W-:Y:S04]  /*241b0*/  STL.64 [R1+0x620], R204 ;  /* 0x000620cc01007387 */ /* 0x000fe80000100a00 */
[----:B------:R3:W-:Y:S04]  /*241c0*/  LDGSTS.E [R239+0x44200], [R208.64], !P5 ;  /* 0x44200000d0ef7fae */ /* 0x0007e8000e921844 */
[----:B-1----:R-:W2:Y:S04]  /*241d0*/  LDL.LU.64 R194, [R1+0x1108] ;  /* 0x0011080001c27983 */ /* 0x002ea80000300a00 */
[----:B------:R1:W-:Y:S01]  /*241e0*/  LDGSTS.E [R239+0x45000], [R204.64], !P1 ;  /* 0x45000000ccef7fae */ /* 0x0003e2000c921844 */
[----:B------:R-:W-:Y:S01]  /*241f0*/  ISETP.GE.U32.AND P5, PT, R185, 0x7ffffe64, PT ;  /* 0x7ffffe64b900780c */ /* 0x000fe20003fa6070 */
[----:B----4-:R-:W-:-:S05]  /*24200*/  IMAD.WIDE R190, R2, 0x4, R190 ;  /* 0x0000000402be7825 */ /* 0x010fca00078e02be */
[----:B------:R3:W-:Y:S04]  /*24210*/  STL.64 [R1+0x618], R190 ;  /* 0x000618be01007387 */ /* 0x0007e80000100a00 */
[----:B------:R3:W-:Y:S02]  /*24220*/  LDGSTS.E [R239+0x45200], [R190.64], !P1 ;  /* 0x45200000beef7fae */ /* 0x0007e4000c921844 */
[C---:B---3--:R-:W-:Y:S02]  /*24230*/  IMAD.WIDE R190, R2.reuse, 0x4, R182 ;  /* 0x0000000402be7825 */ /* 0x048fe400078e02b6 */
[----:B------:R-:W3:Y:S02]  /*24240*/  LDL.LU.64 R182, [R1+0x1100] ;  /* 0x0011000001b67983 */ /* 0x000ee40000300a00 */
[----:B------:R-:W-:-:S02]  /*24250*/  IMAD.WIDE R208, R2, 0x4, R192 ;  /* 0x0000000402d07825 */ /* 0x000fc400078e02c0 */
[----:B------:R-:W4:Y:S04]  /*24260*/  LDL.LU.64 R192, [R1+0x10f8] ;  /* 0x0010f80001c07983 */ /* 0x000f280000300a00 */
[----:B------:R1:W-:Y:S04]  /*24270*/  STL.64 [R1+0x530], R190 ;  /* 0x000530be01007387 */ /* 0x0003e80000100a00 */
[----:B------:R-:W-:Y:S01]  /*24280*/  STL.64 [R1+0x498], R208 ;  /* 0x000498d001007387 */ /* 0x000fe20000100a00 */
[----:B-1----:R-:W-:-:S03]  /*24290*/  IMAD.WIDE R204, R2, 0x4, R202 ;  /* 0x0000000402cc7825 */ /* 0x002fc600078e02ca */
[----:B------:R-:W4:Y:S04]  /*242a0*/  LDL.LU.64 R202, [R1+0x10f0] ;  /* 0x0010f00001ca7983 */ /* 0x000f280000300a00 */
[----:B------:R1:W-:Y:S04]  /*242b0*/  LDGSTS.E [R239+0x46000], [R190.64], !P6 ;  /* 0x46000000beef7fae */ /* 0x0003e8000f121844 */
[----:B------:R-:W-:Y:S04]  /*242c0*/  STL.64 [R1+0x450], R204 ;  /* 0x000450cc01007387 */ /* 0x000fe80000100a00 */
[----:B------:R2:W-:Y:S01]  /*242d0*/  LDGSTS.E [R239+0x46200], [R208.64], !P6 ;  /* 0x46200000d0ef7fae */ /* 0x0005e2000f121844 */
[----:B------:R-:W-:-:S03]  /*242e0*/  IMAD.WIDE R188, R2, 0x4, R188 ;  /* 0x0000000402bc7825 */ /* 0x000fc600078e02bc */
[----:B-1----:R-:W4:Y:S04]  /*242f0*/  LDL.LU.64 R190, [R1+0x10e8] ;  /* 0x0010e80001be7983 */ /* 0x002f280000300a00 */
[----:B------:R1:W-:Y:S04]  /*24300*/  LDGSTS.E [R239+0x47000], [R204.64], !P5 ;  /* 0x47000000ccef7fae */ /* 0x0003e8000e921844 */
[----:B------:R2:W-:Y:S04]  /*24310*/  STL.64 [R1+0x448], R188 ;  /* 0x000448bc01007387 */ /* 0x0005e80000100a00 */
[----:B------:R2:W-:Y:S02]  /*24320*/  LDGSTS.E [R239+0x47200], [R188.64], !P5 ;  /* 0x47200000bcef7fae */ /* 0x0005e4000e921844 */
[----:B--2---:R-:W-:-:S02]  /*24330*/  IMAD.WIDE R188, R2, 0x4, R180 ;  /* 0x0000000402bc7825 */ /* 0x004fc400078e02b4 */
[----:B------:R-:W2:Y:S01]  /*24340*/  LDL.LU.64 R180, [R1+0x10e0] ;  /* 0x0010e00001b47983 */ /* 0x000ea20000300a00 */
[----:B------:R-:W-:Y:S02]  /*24350*/  IADD3 R185, R0, -0x125, RZ ;  /* 0xfffffedb00b97810 */ /* 0x000fe40007ffe0ff */
[----:B------:R-:W-:Y:S02]  /*24360*/  ISETP.GE.U32.AND P1, PT, R252, 0x7ffffe60, PT ;  /* 0x7ffffe60fc00780c */ /* 0x000fe40003f26070 */
[----:B------:R-:W-:Y:S01]  /*24370*/  ISETP.GE.U32.AND P6, PT, R185, 0x7ffffe5c, PT ;  /* 0x7ffffe5cb900780c */ /* 0x000fe20003fc6070 */
[C---:B------:R-:W-:Y:S02]  /*24380*/  IMAD.WIDE R208, R2.reuse, 0x4, R200 ;  /* 0x0000000402d07825 */ /* 0x040fe400078e02c8 */
[----:B------:R-:W2:Y:S04]  /*24390*/  LDL.LU.64 R200, [R1+0x10d8] ;  /* 0x0010d80001c87983 */ /* 0x000ea80000300a00 */
[----:B------:R1:W-:Y:S02]  /*243a0*/  STL.64 [R1+0x410], R188 ;  /* 0x000410bc01007387 */ /* 0x0003e40000100a00 */
[----:B-1----:R-:W-:-:S02]  /*243b0*/  IMAD.WIDE R204, R2, 0x4, R198 ;  /* 0x0000000402cc7825 */ /* 0x002fc400078e02c6 */
[----:B------:R-:W-:Y:S04]  /*243c0*/  STL.64 [R1+0x3a8], R208 ;  /* 0x0003a8d001007387 */ /* 0x000fe80000100a00 */
[----:B------:R-:W2:Y:S04]  /*243d0*/  LDL.LU.64 R198, [R1+0x10d0] ;  /* 0x0010d00001c67983 */ /* 0x000ea80000300a00 */
[----:B------:R1:W-:Y:S01]  /*243e0*/  LDGSTS.E [R239+0x48000], [R188.64], !P1 ;  /* 0x48000000bcef7fae */ /* 0x0003e2000c921844 */
[----:B------:R-:W-:-:S03]  /*243f0*/  IMAD.WIDE R194, R2, 0x4, R194 ;  /* 0x0000000402c27825 */ /* 0x000fc600078e02c2 */
[----:B------:R-:W-:Y:S04]  /*24400*/  STL.64 [R1+0x340], R204 ;  /* 0x000340cc01007387 */ /* 0x000fe80000100a00 */
[----:B------:R4:W-:Y:S04]  /*24410*/  LDGSTS.E [R239+0x48200], [R208.64], !P1 ;  /* 0x48200000d0ef7fae */ /* 0x0009e8000c921844 */
[----:B-1----:R-:W2:Y:S04]  /*24420*/  LDL.LU.64 R188, [R1+0x10c8] ;  /* 0x0010c80001bc7983 */ /* 0x002ea80000300a00 */
[----:B------:R1:W-:Y:S04]  /*24430*/  LDGSTS.E [R239+0x49000], [R204.64], !P6 ;  /* 0x49000000ccef7fae */ /* 0x0003e8000f121844 */
[----:B------:R3:W-:Y:S04]  /*24440*/  STL.64 [R1+0x328], R194 ;  /* 0x000328c201007387 */ /* 0x0007e80000100a00 */
[----:B------:R3:W-:Y:S01]  /*24450*/  LDGSTS.E [R239+0x49200], [R194.64], !P6 ;  /* 0x49200000c2ef7fae */ /* 0x0007e2000f121844 */
[----:B------:R-:W-:-:S02]  /*24460*/  IADD3 R252, R0, -0x129, RZ ;  /* 0xfffffed700fc7810 */ /* 0x000fc40007ffe0ff */
[----:B------:R-:W-:Y:S02]  /*24470*/  IADD3 R185, R0, -0x12d, RZ ;  /* 0xfffffed300b97810 */ /* 0x000fe40007ffe0ff */
[----:B------:R-:W-:Y:S02]  /*24480*/  ISETP.GE.U32.AND P5, PT, R252, 0x7ffffe58, PT ;  /* 0x7ffffe58fc00780c */ /* 0x000fe40003fa6070 */
[----:B------:R-:W-:Y:S01]  /*24490*/  ISETP.GE.U32.AND P1, PT, R185, 0x7ffffe54, PT ;  /* 0x7ffffe54b900780c */ /* 0x000fe20003f26070 */
[C---:B---3--:R-:W-:Y:S02]  /*244a0*/  IMAD.WIDE R194, R2.reuse, 0x4, R182 ;  /* 0x0000000402c27825 */ /* 0x048fe400078e02b6 */
[----:B------:R-:W3:Y:S02]  /*244b0*/  LDL.LU.64 R182, [R1+0x10c0] ;  /* 0x0010c00001b67983 */ /* 0x000ee40000300a00 */
[C---:B----4-:R-:W-:Y:S02]  /*244c0*/  IMAD.WIDE R208, R2.reuse, 0x4, R192 ;  /* 0x0000000402d07825 */ /* 0x050fe400078e02c0 */
        /* <DEDUP_REMOVED lines=15> */
[C---:B------:R-:W-:Y:S02]  /*245c0*/  IADD3 R252, R0.reuse, -0x131, RZ ;  /* 0xfffffecf00fc7810 */ /* 0x040fe40007ffe0ff */
[----:B------:R-:W-:Y:S02]  /*245d0*/  IADD3 R185, R0, -0x135, RZ ;  /* 0xfffffecb00b97810 */ /* 0x000fe40007ffe0ff */
[----:B------:R-:W-:Y:S02]  /*245e0*/  ISETP.GE.U32.AND P6, PT, R252, 0x7ffffe50, PT ;  /* 0x7ffffe50fc00780c */ /* 0x000fe40003fc6070 */
[----:B------:R-:W-:Y:S01]  /*245f0*/  ISETP.GE.U32.AND P5, PT, R185, 0x7ffffe4c, PT ;  /* 0x7ffffe4cb900780c */ /* 0x000fe20003fa6070 */
[----:B------:R-:W-:Y:S01]  /*24600*/  IMAD.WIDE R208, R2, 0x4, R200 ;  /* 0x0000000402d07825 */ /* 0x000fe200078e02c8 */
[----:B------:R-:W-:Y:S01]  /*24610*/  IADD3 R252, R0, -0x139, RZ ;  /* 0xfffffec700fc7810 */ /* 0x000fe20007ffe0ff */
[----:B------:R-:W2:Y:S04]  /*24620*/  LDL.LU.64 R200, [R1+0x1098] ;  /* 0x0010980001c87983 */ /* 0x000ea80000300a00 */
[----:B------:R1:W-:Y:S01]  /*24630*/  STL.64 [R1+0x220], R190 ;  /* 0x000220be01007387 */ /* 0x0003e20000100a00 */
[----:B------:R-:W-:Y:S01]  /*24640*/  ISETP.GE.U32.AND P1, PT, R252, 0x7ffffe48, PT ;  /* 0x7ffffe48fc00780c */ /* 0x000fe20003f26070 */
[----:B-1----:R-:W-:-:S02]  /*24650*/  IMAD.WIDE R204, R2, 0x4, R198 ;  /* 0x0000000402cc7825 */ /* 0x002fc400078e02c6 */
[----:B------:R-:W-:Y:S04]  /*24660*/  STL.64 [R1+0x218], R208 ;  /* 0x000218d001007387 */ /* 0x000fe80000100a00 */
[----:B------:R-:W2:Y:S04]  /*24670*/  LDL.LU.64 R198, [R1+0x1090] ;  /* 0x0010900001c67983 */ /* 0x000ea80000300a00 */
[----:B------:R1:W-:Y:S04]  /*24680*/  LDGSTS.E [R239+0x4c000], [R190.64], !P6 ;  /* 0x4c000000beef7fae */ /* 0x0003e8000f121844 */
[----:B------:R-:W-:Y:S04]  /*24690*/  STL.64 [R1+0x1b0], R204 ;  /* 0x0001b0cc01007387 */ /* 0x000fe80000100a00 */
[----:B------:R4:W-:Y:S01]  /*246a0*/  LDGSTS.E [R239+0x4c200], [R208.64], !P6 ;  /* 0x4c200000d0ef7fae */ /* 0x0009e2000f121844 */
[----:B------:R-:W-:-:S03]  /*246b0*/  IMAD.WIDE R188, R2, 0x4, R188 ;  /* 0x0000000402bc7825 */ /* 0x000fc600078e02bc */
[----:B-1----:R-:W2:Y:S04]  /*246c0*/  LDL.LU.64 R190, [R1+0x1088] ;  /* 0x0010880001be7983 */ /* 0x002ea80000300a00 */
[----:B------:R1:W-:Y:S04]  /*246d0*/  LDGSTS.E [R239+0x4d000], [R204.64], !P5 ;  /* 0x4d000000ccef7fae */ /* 0x0003e8000e921844 */
[----:B------:R3:W-:Y:S04]  /*246e0*/  STL.64 [R1+0x1a8], R188 ;  /* 0x0001a8bc01007387 */ /* 0x0007e80000100a00 */
[----:B------:R3:W-:Y:S01]  /*246f0*/  LDGSTS.E [R239+0x4d200], [R188.64], !P5 ;  /* 0x4d200000bcef7fae */ /* 0x0007e2000e921844 */
[----:B------:R-:W-:-:S04]  /*24700*/  IADD3 R185, R0, -0x13d, RZ ;  /* 0xfffffec300b97810 */ /* 0x000fc80007ffe0ff */
[----:B------:R-:W-:Y:S01]  /*24710*/  ISETP.GE.U32.AND P6, PT, R185, 0x7ffffe44, PT ;  /* 0x7ffffe44b900780c */ /* 0x000fe20003fc6070 */
[C---:B---3--:R-:W-:Y:S02]  /*24720*/  IMAD.WIDE R188, R2.reuse, 0x4, R182 ;  /* 0x0000000402bc7825 */ /* 0x048fe400078e02b6 */
[----:B------:R-:W3:Y:S02]  /*24730*/  LDL.LU.64 R182, [R1+0x1080] ;  /* 0x0010800001b67983 */ /* 0x000ee40000300a00 */
[C---:B----4-:R-:W-:Y:S02]  /*24740*/  IMAD.WIDE R208, R2.reuse, 0x4, R192 ;  /* 0x0000000402d07825 */ /* 0x050fe400078e02c0 */
[----:B------:R-:W4:Y:S04]  /*24750*/  LDL.LU.64 R192, [R1+0x1078] ;  /* 0x0010780001c07983 */ /* 0x000f280000300a00 */
[----:B------:R1:W-:Y:S02]  /*24760*/  STL.64 [R1+0x170], R188 ;  /* 0x000170bc01007387 */ /* 0x0003e40000100a00 */
[----:B-1----:R-:W-:-:S02]  /*24770*/  IMAD.WIDE R204, R2, 0x4, R202 ;  /* 0x0000000402cc7825 */ /* 0x002fc400078e02ca */
[----:B------:R-:W-:Y:S04]  /*24780*/  STL.64 [R1+0x168], R208 ;  /* 0x000168d001007387 */ /* 0x000fe80000100a00 */
[----:B------:R-:W4:Y:S04]  /*24790*/  LDL.LU.64 R202, [R1+0x1070] ;  /* 0x0010700001ca7983 */ /* 0x000f280000300a00 */
[----:B------:R1:W-:Y:S04]  /*247a0*/  LDGSTS.E [R239+0x4e000], [R188.64], !P1 ;  /* 0x4e000000bcef7fae */ /* 0x0003e8000c921844 */
[----:B------:R-:W-:Y:S01]  /*247b0*/  STL.64 [R1+0x130], R204 ;  /* 0x000130cc01007387 */ /* 0x000fe20000100a00 */
[----:B------:R-:W-:-:S03]  /*247c0*/  IMAD.WIDE R194, R2, 0x4, R194 ;  /* 0x0000000402c27825 */ /* 0x000fc600078e02c2 */
[----:B------:R2:W-:Y:S04]  /*247d0*/  LDGSTS.E [R239+0x4e200], [R208.64], !P1 ;  /* 0x4e200000d0ef7fae */ /* 0x0005e8000c921844 */
        /* <DEDUP_REMOVED lines=8> */
[----:B------:R-:W-:Y:S01]  /*24860*/  ISETP.GE.U32.AND P5, PT, R252, 0x7ffffe40, PT ;  /* 0x7ffffe40fc00780c */ /* 0x000fe20003fa6070 */
[C---:B------:R-:W-:Y:S01]  /*24870*/  IMAD.WIDE R208, R2.reuse, 0x4, R200 ;  /* 0x0000000402d07825 */ /* 0x040fe200078e02c8 */
[----:B------:R-:W-:Y:S01]  /*24880*/  ISETP.GE.U32.AND P1, PT, R185, 0x7ffffe3c, PT ;  /* 0x7ffffe3cb900780c */ /* 0x000fe20003f26070 */
[----:B------:R-:W2:Y:S04]  /*24890*/  LDL.LU.64 R200, [R1+0x1058] ;  /* 0x0010580001c87983 */ /* 0x000ea80000300a00 */
[----:B------:R1:W-:Y:S02]  /*248a0*/  STL.64 [R1+0x88], R194 ;  /* 0x000088c201007387 */ /* 0x0003e40000100a00 */
[----:B-1----:R-:W-:-:S02]  /*248b0*/  IMAD.WIDE R204, R2, 0x4, R198 ;  /* 0x0000000402cc7825 */ /* 0x002fc400078e02c6 */
[----:B------:R-:W-:Y:S04]  /*248c0*/  STL.64 [R1+0x80], R208 ;  /* 0x000080d001007387 */ /* 0x000fe80000100a00 */
[----:B------:R-:W2:Y:S04]  /*248d0*/  LDL.LU.64 R198, [R1+0x1050] ;  /* 0x0010500001c67983 */ /* 0x000ea80000300a00 */
[----:B------:R1:W-:Y:S04]  /*248e0*/  LDGSTS.E [R239+0x50000], [R194.64], !P5 ;  /* 0x50000000c2ef7fae */ /* 0x0003e8000e921844 */
[----:B------:R-:W-:Y:S01]  /*248f0*/  STL.64 [R1+0xad8], R204 ;  /* 0x000ad8cc01007387 */ /* 0x000fe20000100a00 */
[----:B------:R-:W-:-:S03]  /*24900*/  IMAD.WIDE R190, R2, 0x4, R190 ;  /* 0x0000000402be7825 */ /* 0x000fc600078e02be */
[----:B------:R4:W-:Y:S04]  /*24910*/  LDGSTS.E [R239+0x50200], [R208.64], !P5 ;  /* 0x50200000d0ef7fae */ /* 0x0009e8000e921844 */
[----:B-1----:R-:W2:Y:S04]  /*24920*/  LDL.LU.64 R194, [R1+0x1048] ;  /* 0x0010480001c27983 */ /* 0x002ea80000300a00 */
[----:B------:R1:W-:Y:S04]  /*24930*/  LDGSTS.E [R239+0x51000], [R204.64], !P1 ;  /* 0x51000000ccef7fae */ /* 0x0003e8000c921844 */
[----:B------:R1:W-:Y:S04]  /*24940*/  STL.64 [R1+0xaf0], R190 ;  /* 0x000af0be01007387 */ /* 0x0003e80000100a00 */
[----:B------:R1:W-:Y:S01]  /*24950*/  LDGSTS.E [R239+0x51200], [R190.64], !P1 ;  /* 0x51200000beef7fae */ /* 0x0003e2000c921844 */
[----:B------:R-:W-:-:S03]  /*24960*/  IADD3 R252, R0, -0x149, RZ ;  /* 0xfffffeb700fc7810 */ /* 0x000fc60007ffe0ff */
[----:B-1----:R-:W2:Y:S01]  /*24970*/  LDL.LU.64 R190, [R1+0x1040] ;  /* 0x0010400001be7983 */ /* 0x002ea20000300a00 */
[----:B------:R-:W-:Y:S01]  /*24980*/  ISETP.GE.U32.AND P6, PT, R252, 0x7ffffe38, PT ;  /* 0x7ffffe38fc00780c */ /* 0x000fe20003fc6070 */
[----:B---3--:R-:W-:-:S04]  /*24990*/  IMAD.WIDE R182, R2, 0x4, R182 ;  /* 0x0000000402b67825 */ /* 0x008fc800078e02b6 */
[----:B----4-:R-:W-:-:S08]  /*249a0*/  IMAD.WIDE R208, R2, 0x4, R192 ;  /* 0x0000000402d07825 */ /* 0x010fd000078e02c0 */
[----:B------:R1:W-:Y:S04]  /*249b0*/  LDGSTS.E [R239+0x52000], [R182.64], !P6 ;  /* 0x52000000b6ef7fae */ /* 0x0003e8000f121844 */
[----:B------:R-:W3:Y:S04]  /*249c0*/  LDL.LU.64 R192, [R1+0x1038] ;  /* 0x0010380001c07983 */ /* 0x000ee80000300a00 */
[----:B------:R1:W-:Y:S04]  /*249d0*/  STL.64 [R1+0xba8], R182 ;  /* 0x000ba8b601007387 */ /* 0x0003e80000100a00 */
[----:B------:R4:W-:Y:S01]  /*249e0*/  STL.64 [R1+0xbb0], R208 ;  /* 0x000bb0d001007387 */ /* 0x0009e20000100a00 */
[----:B------:R-:W-:-:S04]  /*249f0*/  IMAD.WIDE R204, R2, 0x4, R202 ;  /* 0x0000000402cc7825 */ /* 0x000fc800078e02ca */
[----:B--2---:R-:W-:Y:S01]  /*24a00*/  IMAD.WIDE R210, R2, 0x4, R180 ;  /* 0x0000000402d27825 */ /* 0x004fe200078e02b4 */
[----:B------:R-:W-:Y:S01]  /*24a10*/  IADD3 R185, R0, -0x14d, RZ ;  /* 0xfffffeb300b97810 */ /* 0x000fe20007ffe0ff */
[----:B------:R4:W-:Y:S02]  /*24a20*/  LDGSTS.E [R239+0x52200], [R208.64], !P6 ;  /* 0x52200000d0ef7fae */ /* 0x0009e4000f121844 */
[----:B------:R-:W-:Y:S02]  /*24a30*/  IMAD.WIDE R202, R2, 0x4, R188 ;  /* 0x0000000402ca7825 */ /* 0x000fe400078e02bc */
[----:B------:R-:W2:Y:S04]  /*24a40*/  LDL.LU.64 R188, [R1+0x1030] ;  /* 0x0010300001bc7983 */ /* 0x000ea80000300a00 */
[----:B------:R4:W-:Y:S04]  /*24a50*/  STL.64 [R1+0xbe8], R204 ;  /* 0x000be8cc01007387 */ /* 0x0009e80000100a00 */
[----:B-1----:R-:W2:Y:S04]  /*24a60*/  LDL.LU.64 R182, [R1+0x1028] ;  /* 0x0010280001b67983 */ /* 0x002ea80000300a00 */
[----:B------:R1:W-:Y:S04]  /*24a70*/  STL.64 [R1+0xbf0], R202 ;  /* 0x000bf0ca01007387 */ /* 0x0003e80000100a00 */
[----:B------:R-:W2:Y:S01]  /*24a80*/  LDL.LU.64 R180, [R1+0x1020] ;  /* 0x0010200001b47983 */ /* 0x000ea20000300a00 */
[----:B------:R-:W-:-:S02]  /*24a90*/  ISETP.GE.U32.AND P5, PT, R185, 0x7ffffe34, PT ;  /* 0x7ffffe34b900780c */ /* 0x000fc40003fa6070 */
[----:B------:R-:W-:Y:S01]  /*24aa0*/  IADD3 R252, R0, -0x151, RZ ;  /* 0xfffffeaf00fc7810 */ /* 0x000fe20007ffe0ff */
[----:B----4-:R-:W-:Y:S01]  /*24ab0*/  IMAD.WIDE R208, R2, 0x4, R200 ;  /* 0x0000000402d07825 */ /* 0x010fe200078e02c8 */
[----:B------:R-:W-:Y:S02]  /*24ac0*/  IADD3 R185, R0, -0x155, RZ ;  /* 0xfffffeab00b97810 */ /* 0x000fe40007ffe0ff */
[----:B------:R-:W-:-:S07]  /*24ad0*/  ISETP.GE.U32.AND P1, PT, R252, 0x7ffffe30, PT ;  /* 0x7ffffe30fc00780c */ /* 0x000fce0003f26070 */
[----:B------:R4:W-:Y:S01]  /*24ae0*/  LDGSTS.E [R239+0x53000], [R204.64], !P5 ;  /* 0x53000000ccef7fae */ /* 0x0009e2000e921844 */
[----:B------:R-:W-:-:S03]  /*24af0*/  ISETP.GE.U32.AND P6, PT, R185, 0x7ffffe2c, PT ;  /* 0x7ffffe2cb900780c */ /* 0x000fc60003fc6070 */
[----:B------:R1:W-:Y:S04]  /*24b00*/  LDGSTS.E [R239+0x53200], [R202.64], !P5 ;  /* 0x53200000caef7fae */ /* 0x0003e8000e921844 */
[----:B------:R2:W-:Y:S04]  /*24b10*/  LDGSTS.E [R239+0x54000], [R210.64], !P1 ;  /* 0x54000000d2ef7fae */ /* 0x0005e8000c921844 */
[----:B----4-:R-:W4:Y:S04]  /*24b20*/  LDL.LU.64 R204, [R1+0x1018] ;  /* 0x0010180001cc7983 */ /* 0x010f280000300a00 */
[----:B------:R-:W-:Y:S01]  /*24b30*/  STL.64 [R1+0xc28], R210 ;  /* 0x000c28d201007387 */ /* 0x000fe20000100a00 */
[----:B-1----:R-:W-:-:S03]  /*24b40*/  IMAD.WIDE R202, R2, 0x4, R198 ;  /* 0x0000000402ca7825 */ /* 0x002fc600078e02c6 */
[----:B------:R1:W-:Y:S01]  /*24b50*/  STL.64 [R1+0xc30], R208 ;  /* 0x000c30d001007387 */ /* 0x0003e20000100a00 */
[----:B------:R-:W-:-:S03]  /*24b60*/  IMAD.WIDE R198, R2, 0x4, R194 ;  /* 0x0000000402c67825 */ /* 0x000fc600078e02c2 */
[----:B------:R-:W4:Y:S04]  /*24b70*/  LDL.LU.64 R200, [R1+0x1010] ;  /* 0x0010100001c87983 */ /* 0x000f280000300a00 */
[----:B------:R-:W4:Y:S04]  /*24b80*/  LDL.LU.64 R194, [R1+0x1008] ;  /* 0x0010080001c27983 */ /* 0x000f280000300a00 */
[----:B------:R1:W-:Y:S04]  /*24b90*/  LDGSTS.E [R239+0x54200], [R208.64], !P1 ;  /* 0x54200000d0ef7fae */ /* 0x0003e8000c921844 */
[----:B------:R1:W-:Y:S04]  /*24ba0*/  STL.64 [R1+0x1050], R202 ;  /* 0x001050ca01007387 */ /* 0x0003e80000100a00 */
[----:B------:R2:W-:Y:S01]  /*24bb0*/  STL.64 [R1+0x1048], R198 ;  /* 0x001048c601007387 */ /* 0x0005e20000100a00 */
[----:B-1----:R-:W-:-:S03]  /*24bc0*/  IMAD.WIDE R208, R2, 0x4, R190 ;  /* 0x0000000402d07825 */ /* 0x002fc600078e02be */
[----:B------:R1:W-:Y:S04]  /*24bd0*/  LDGSTS.E [R239+0x55000], [R202.64], !P6 ;  /* 0x55000000caef7fae */ /* 0x0003e8000f121844 */
[----:B------:R-:W4:Y:S04]  /*24be0*/  LDL.LU.64 R190, [R1+0x1000] ;  /* 0x0010000001be7983 */ /* 0x000f280000300a00 */
[----:B------:R2:W-:Y:S04]  /*24bf0*/  LDGSTS.E [R239+0x55200], [R198.64], !P6 ;  /* 0x55200000c6ef7fae */ /* 0x0005e8000f121844 */
[----:B-1----:R-:W4:Y:S04]  /*24c00*/  LDL.LU.64 R202, [R1+0xff8] ;  /* 0x000ff80001ca7983 */ /* 0x002f280000300a00 */
[----:B------:R-:W-:Y:S01]  /*24c10*/  STL.64 [R1+0x1058], R208 ;  /* 0x001058d001007387 */ /* 0x000fe20000100a00 */
[----:B------:R-:W-:-:S02]  /*24c20*/  IADD3 R252, R0, -0x159, RZ ;  /* 0xfffffea700fc7810 */ /* 0x000fc40007ffe0ff */
[----:B------:R-:W-:Y:S02]  /*24c30*/  IADD3 R185, R0, -0x15d, RZ ;  /* 0xfffffea300b97810 */ /* 0x000fe40007ffe0ff */
[----:B------:R-:W-:Y:S02]  /*24c40*/  ISETP.GE.U32.AND P5, PT, R252, 0x7ffffe28, PT ;  /* 0x7ffffe28fc00780c */ /* 0x000fe40003fa6070 */
[----:B------:R-:W-:-:S11]  /*24c50*/  ISETP.GE.U32.AND P1, PT, R185, 0x7ffffe24, PT ;  /* 0x7ffffe24b900780c */ /* 0x000fd60003f26070 */
[----:B------:R4:W-:Y:S01]  /*24c60*/  LDGSTS.E [R239+0x56000], [R208.64], !P5 ;  /* 0x56000000d0ef7fae */ /* 0x0009e2000e921844 */
[----:B---3--:R-:W-:-:S05]  /*24c70*/  IMAD.WIDE R192, R2, 0x4, R192 ;  /* 0x0000000402c07825 */ /* 0x008fca00078e02c0 */
[----:B------:R1:W-:Y:S04]  /*24c80*/  STL.64 [R1+0x1060], R192 ;  /* 0x001060c001007387 */ /* 0x0003e80000100a00 */
[----:B------:R1:W-:Y:S01]  /*24c90*/  LDGSTS.E [R239+0x56200], [R192.64], !P5 ;  /* 0x56200000c0ef7fae */ /* 0x0003e2000e921844 */
[----:B--2---:R-:W-:-:S03]  /*24ca0*/  IMAD.WIDE R198, R2, 0x4, R188 ;  /* 0x0000000402c67825 */ /* 0x004fc600078e02bc */
[----:B------:R-:W2:Y:S01]  /*24cb0*/  LDL.LU.64 R188, [R1+0xff0] ;  /* 0x000ff00001bc7983 */ /* 0x000ea20000300a00 */
[----:B------:R-:W-:-:S03]  /*24cc0*/  IMAD.WIDE R182, R2, 0x4, R182 ;  /* 0x0000000402b67825 */ /* 0x000fc600078e02b6 */
[----:B------:R3:W-:Y:S04]  /*24cd0*/  STL.64 [R1+0x1068], R198 ;  /* 0x001068c601007387 */ /* 0x0007e80000100a00 */
[----:B------:R3:W-:Y:S04]  /*24ce0*/  STL.64 [R1+0x1088], R182 ;  /* 0x001088b601007387 */ /* 0x0007e80000100a00 */
[----:B-1----:R-:W2:Y:S04]  /*24cf0*/  LDL.LU.64 R192, [R1+0xfe8] ;  /* 0x000fe80001c07983 */ /* 0x002ea80000300a00 */
[----:B------:R3:W-:Y:S04]  /*24d00*/  LDGSTS.E [R239+0x57000], [R198.64], !P1 ;  /* 0x57000000c6ef7fae */ /* 0x0007e8000c921844 */
[----:B------:R1:W-:Y:S01]  /*24d10*/  LDGSTS.E [R239+0x57200], [R182.64], !P1 ;  /* 0x57200000b6ef7fae */ /* 0x0003e2000c921844 */
[----:B---3--:R-:W-:-:S03]  /*24d20*/  IMAD.WIDE R198, R2, 0x4, R180 ;  /* 0x0000000402c67825 */ /* 0x008fc600078e02b4 */
[----:B-1----:R-:W3:Y:S04]  /*24d30*/  LDL.LU.64 R182, [R1+0xfe0] ;  /* 0x000fe00001b67983 */ /* 0x002ee80000300a00 */
[----:B------:R-:W3:Y:S01]  /*24d40*/  LDL.LU.64 R180, [R1+0xfd8] ;  /* 0x000fd80001b47983 */ /* 0x000ee20000300a00 */
[----:B------:R-:W-:Y:S01]  /*24d50*/  IADD3 R252, R0, -0x161, RZ ;  /* 0xfffffe9f00fc7810 */ /* 0x000fe20007ffe0ff */
[----:B----4-:R-:W-:Y:S01]  /*24d60*/  IMAD.WIDE R208, R2, 0x4, R204 ;  /* 0x0000000402d07825 */ /* 0x010fe200078e02cc */
[----:B------:R-:W-:Y:S02]  /*24d70*/  IADD3 R185, R0, -0x165, RZ ;  /* 0xfffffe9b00b97810 */ /* 0x000fe40007ffe0ff */
[----:B------:R-:W-:Y:S01]  /*24d80*/  ISETP.GE.U32.AND P6, PT, R252, 0x7ffffe20, PT ;  /* 0x7ffffe20fc00780c */ /* 0x000fe20003fc6070 */
[----:B------:R1:W-:Y:S01]  /*24d90*/  STL.64 [R1+0x1020], R198 ;  /* 0x001020c601007387 */ /* 0x0003e20000100a00 */
[----:B------:R-:W-:-:S03]  /*24da0*/  ISETP.GE.U32.AND P5, PT, R185, 0x7ffffe1c, PT ;  /* 0x7ffffe1cb900780c */ /* 0x000fc60003fa6070 */
[----:B------:R-:W-:Y:S04]  /*24db0*/  STL.64 [R1+0x1018], R208 ;  /* 0x001018d001007387 */ /* 0x000fe80000100a00 */
[----:B------:R-:W4:Y:S01]  /*24dc0*/  LDL.LU.64 R204, [R1+0xfd0] ;  /* 0x000fd00001cc7983 */ /* 0x000f220000300a00 */
[----:B------:R-:W-:-:S03]  /*24dd0*/  IMAD.WIDE R200, R2, 0x4, R200 ;  /* 0x0000000402c87825 */ /* 0x000fc600078e02c8 */
[----:B------:R1:W-:Y:S01]  /*24de0*/  LDGSTS.E [R239+0x58000], [R198.64], !P6 ;  /* 0x58000000c6ef7fae */ /* 0x0003e2000f121844 */
[----:B------:R-:W-:-:S03]  /*24df0*/  IMAD.WIDE R194, R2, 0x4, R194 ;  /* 0x0000000402c27825 */ /* 0x000fc600078e02c2 */
[----:B------:R1:W-:Y:S04]  /*24e00*/  STL.64 [R1+0x1010], R200 ;  /* 0x001010c801007387 */ /* 0x0003e80000100a00 */
[----:B------:R1:W-:Y:S04]  /*24e10*/  LDGSTS.E [R239+0x58200], [R208.64], !P6 ;  /* 0x58200000d0ef7fae */ /* 0x0003e8000f121844 */
[----:B-1----:R-:W4:Y:S04]  /*24e20*/  LDL.LU.64 R198, [R1+0xfc8] ;  /* 0x000fc80001c67983 */ /* 0x002f280000300a00 */
[----:B------:R1:W-:Y:S04]  /*24e30*/  LDGSTS.E [R239+0x59000], [R200.64], !P5 ;  /* 0x59000000c8ef7fae */ /* 0x0003e8000e921844 */
[----:B------:R1:W-:Y:S04]  /*24e40*/  STL.64 [R1+0x1008], R194 ;  /* 0x001008c201007387 */ /* 0x0003e80000100a00 */
[----:B------:R1:W-:Y:S02]  /*24e50*/  LDGSTS.E [R239+0x59200], [R194.64], !P5 ;  /* 0x59200000c2ef7fae */ /* 0x0003e4000e921844 */
[----:B-1----:R-:W-:-:S04]  /*24e60*/  IMAD.WIDE R200, R2, 0x4, R190 ;  /* 0x0000000402c87825 */ /* 0x002fc800078e02be */
[----:B------:R-:W-:Y:S01]  /*24e70*/  IMAD.WIDE R208, R2, 0x4, R202 ;  /* 0x0000000402d07825 */ /* 0x000fe200078e02ca */
[----:B------:R-:W4:Y:S04]  /*24e80*/  LDL.LU.64 R194, [R1+0xfc0] ;  /* 0x000fc00001c27983 */ /* 0x000f280000300a00 */
[----:B------:R-:W4:Y:S01]  /*24e90*/  LDL.LU.64 R190, [R1+0xfb8] ;  /* 0x000fb80001be7983 */ /* 0x000f220000300a00 */
[----:B------:R-:W-:-:S03]  /*24ea0*/  IADD3 R252, R0, -0x169, RZ ;  /* 0xfffffe9700fc7810 */ /* 0x000fc60007ffe0ff */
[----:B------:R1:W-:Y:S01]  /*24eb0*/  STL.64 [R1+0x1098], R200 ;  /* 0x001098c801007387 */ /* 0x0003e20000100a00 */
[----:B------:R-:W-:Y:S02]  /*24ec0*/  ISETP.GE.U32.AND P1, PT, R252, 0x7ffffe18, PT ;  /* 0x7ffffe18fc00780c */ /* 0x000fe40003f26070 */
[----:B------:R-:W-:-:S04]  /*24ed0*/  IADD3 R185, R0, -0x16d, RZ ;  /* 0xfffffe9300b97810 */ /* 0x000fc80007ffe0ff */
[----:B------:R-:W-:-:S07]  /*24ee0*/  ISETP.GE.U32.AND P6, PT, R185, 0x7ffffe14, PT ;  /* 0x7ffffe14b900780c */ /* 0x000fce0003fc6070 */
[----:B------:R1:W-:Y:S04]  /*24ef0*/  LDGSTS.E [R239+0x5a000], [R200.64], !P1 ;  /* 0x5a000000c8ef7fae */ /* 0x0003e8000c921844 */
[----:B------:R1:W-:Y:S01]  /*24f00*/  LDGSTS.E [R239+0x5a200], [R208.64], !P1 ;  /* 0x5a200000d0ef7fae */ /* 0x0003e2000c921844 */
[----:B--2---:R-:W-:-:S03]  /*24f10*/  IMAD.WIDE R202, R2, 0x4, R188 ;  /* 0x0000000402ca7825 */ /* 0x004fc600078e02bc */
[----:B------:R-:W2:Y:S04]  /*24f20*/  LDL.LU.64 R188, [R1+0xfb0] ;  /* 0x000fb00001bc7983 */ /* 0x000ea80000300a00 */
[----:B------:R-:W-:Y:S04]  /*24f30*/  STL.64 [R1+0x10a0], R208 ;  /* 0x0010a0d001007387 */ /* 0x000fe80000100a00 */
[----:B------:R3:W-:Y:S04]  /*24f40*/  STL.64 [R1+0x10c8], R202 ;  /* 0x0010c8ca01007387 */ /* 0x0007e80000100a00 */
[----:B-1----:R-:W2:Y:S01]  /*24f50*/  LDL.LU.64 R200, [R1+0xfa8] ;  /* 0x000fa80001c87983 */ /* 0x002ea20000300a00 */
[----:B------:R-:W-:-:S03]  /*24f60*/  IMAD.WIDE R192, R2, 0x4, R192 ;  /* 0x0000000402c07825 */ /* 0x000fc600078e02c0 */
[----:B------:R3:W-:Y:S04]  /*24f70*/  LDGSTS.E [R239+0x5b000], [R202.64], !P6 ;  /* 0x5b000000caef7fae */ /* 0x0007e8000f121844 */
[----:B------:R1:W-:Y:S04]  /*24f80*/  STL.64 [R1+0x10d0], R192 ;  /* 0x0010d0c001007387 */ /* 0x0003e80000100a00 */
[----:B------:R1:W-:Y:S01]  /*24f90*/  LDGSTS.E [R239+0x5b200], [R192.64], !P6 ;  /* 0x5b200000c0ef7fae */ /* 0x0003e2000f121844 */
[----:B---3--:R-:W-:-:S03]  /*24fa0*/  IMAD.WIDE R202, R2, 0x4, R182 ;  /* 0x0000000402ca7825 */ /* 0x008fc600078e02b6 */
[----:B------:R-:W3:Y:S01]  /*24fb0*/  LDL.LU.64 R182, [R1+0xfa0] ;  /* 0x000fa00001b67983 */ /* 0x000ee20000300a00 */
[----:B-1----:R-:W-:-:S03]  /*24fc0*/  IMAD.WIDE R192, R2, 0x4, R180 ;  /* 0x0000000402c07825 */ /* 0x002fc600078e02b4 */
[----:B------:R-:W3:Y:S01]  /*24fd0*/  LDL.LU.64 R180, [R1+0xf98] ;  /* 0x000f980001b47983 */ /* 0x000ee20000300a00 */
[----:B------:R-:W-:-:S04]  /*24fe0*/  IADD3 R252, R0, -0x171, RZ ;  /* 0xfffffe8f00fc7810 */ /* 0x000fc80007ffe0ff */
[----:B------:R-:W-:Y:S02]  /*24ff0*/  ISETP.GE.U32.AND P5, PT, R252, 0x7ffffe10, PT ;  /* 0x7ffffe10fc00780c */ /* 0x000fe40003fa6070 */
[----:B------:R-:W-:Y:S01]  /*25000*/  IADD3 R185, R0, -0x175, RZ ;  /* 0xfffffe8b00b97810 */ /* 0x000fe20007ffe0ff */
[----:B------:R1:W-:Y:S03]  /*25010*/  STL.64 [R1+0xfe0], R202 ;  /* 0x000fe0ca01007387 */ /* 0x0003e60000100a00 */
[----:B------:R-:W-:Y:S01]  /*25020*/  ISETP.GE.U32.AND P1, PT, R185, 0x7ffffe0c, PT ;  /* 0x7ffffe0cb900780c */ /* 0x000fe20003f26070 */
[----:B----4-:R-:W-:Y:S01]  /*25030*/  IMAD.WIDE R204, R2, 0x4, R204 ;  /* 0x0000000402cc7825 */ /* 0x010fe200078e02cc */
[----:B------:R4:W-:Y:S01]  /*25040*/  STL.64 [R1+0xfd8], R192 ;  /* 0x000fd8c001007387 */ /* 0x0009e20000100a00 */
[----:B------:R-:W-:-:S03]  /*25050*/  IADD3 R252, R0, -0x179, RZ ;  /* 0xfffffe8700fc7810 */ /* 0x000fc60007ffe0ff */
[----:B------:R-:W-:Y:S04]  /*25060*/  STL.64 [R1+0xfd0], R204 ;  /* 0x000fd0cc01007387 */ /* 0x000fe80000100a00 */
[----:B------:R1:W-:Y:S01]  /*25070*/  LDGSTS.E [R239+0x5c000], [R202.64], !P5 ;  /* 0x5c000000caef7fae */ /* 0x0003e2000e921844 */
[----:B------:R-:W-:-:S03]  /*25080*/  ISETP.GE.U32.AND P6, PT, R252, 0x7ffffe08, PT ;  /* 0x7ffffe08fc00780c */ /* 0x000fc60003fc6070 */
[----:B------:R4:W-:Y:S01]  /*25090*/  LDGSTS.E [R239+0x5c200], [R192.64], !P5 ;  /* 0x5c200000c0ef7fae */ /* 0x0009e2000e921844 */
[----:B------:R-:W-:-:S03]  /*250a0*/  IMAD.WIDE R198, R2, 0x4, R198 ;  /* 0x0000000402c67825 */ /* 0x000fc600078e02c6 */
[----:B------:R2:W-:Y:S04]  /*250b0*/  LDGSTS.E [R239+0x5d000], [R204.64], !P1 ;  /* 0x5d000000ccef7fae */ /* 0x0005e8000c921844 */
[----:B-1----:R-:W3:Y:S04]  /*250c0*/  LDL.LU.64 R202, [R1+0xf90] ;  /* 0x000f900001ca7983 */ /* 0x002ee80000300a00 */
[----:B------:R1:W-:Y:S04]  /*250d0*/  STL.64 [R1+0xfc8], R198 ;  /* 0x000fc8c601007387 */ /* 0x0003e80000100a00 */
[----:B------:R1:W-:Y:S04]  /*250e0*/  LDGSTS.E [R239+0x5d200], [R198.64], !P1 ;  /* 0x5d200000c6ef7fae */ /* 0x0003e8000c921844 */
[----:B----4-:R-:W4:Y:S01]  /*250f0*/  LDL.LU.64 R192, [R1+0xf88] ;  /* 0x000f880001c07983 */ /* 0x010f220000300a00 */
[----:B-1----:R-:W-:-:S04]  /*25100*/  IMAD.WIDE R198, R2, 0x4, R194 ;  /* 0x0000000402c67825 */ /* 0x002fc800078e02c2 */
[----:B------:R-:W-:Y:S01]  /*25110*/  IMAD.WIDE R194, R2, 0x4, R190 ;  /* 0x0000000402c27825 */ /* 0x000fe200078e02be */
[----:B------:R1:W-:Y:S04]  /*25120*/  LDGSTS.E [R239+0x5e000], [R198.64], !P6 ;  /* 0x5e000000c6ef7fae */ /* 0x0003e8000f121844 */
[----:B------:R-:W4:Y:S04]  /*25130*/  LDL.LU.64 R190, [R1+0xf80] ;  /* 0x000f800001be7983 */ /* 0x000f280000300a00 */
[----:B------:R1:W-:Y:S04]  /*25140*/  STL.64 [R1+0x10d8], R198 ;  /* 0x0010d8c601007387 */ /* 0x0003e80000100a00 */
[----:B------:R1:W-:Y:S01]  /*25150*/  STL.64 [R1+0x10e0], R194 ;  /* 0x0010e0c201007387 */ /* 0x0003e20000100a00 */
[----:B------:R-:W-:-:S03]  /*25160*/  IADD3 R252, R0, -0x17d, RZ ;  /* 0xfffffe8300fc7810 */ /* 0x000fc60007ffe0ff */
[----:B------:R1:W-:Y:S01]  /*25170*/  LDGSTS.E [R239+0x5e200], [R194.64], !P6 ;  /* 0x5e200000c2ef7fae */ /* 0x0003e2000f121844 */
[----:B------:R-:W-:Y:S01]  /*25180*/  ISETP.GE.U32.AND P5, PT, R252, 0x7ffffe04, PT ;  /* 0x7ffffe04fc00780c */ /* 0x000fe20003fa6070 */
[C---:B--2---:R-:W-:Y:S02]  /*25190*/  IMAD.WIDE R204, R2.reuse, 0x4, R188 ;  /* 0x0000000402cc7825 */ /* 0x044fe400078e02bc */
[----:B------:R-:W2:Y:S04]  /*251a0*/  LDL.LU.64 R188, [R1+0xf78] ;  /* 0x000f780001bc7983 */ /* 0x000ea80000300a00 */
[----:B------:R-:W-:Y:S04]  /*251b0*/  STL.64 [R1+0x1108], R204 ;  /* 0x001108cc01007387 */ /* 0x000fe80000100a00 */
[----:B-1----:R-:W2:Y:S01]  /*251c0*/  LDL.LU.64 R198, [R1+0xf70] ;  /* 0x000f700001c67983 */ /* 0x002ea20000300a00 */
[----:B------:R-:W-:-:S03]  /*251d0*/  IMAD.WIDE R200, R2, 0x4, R200 ;  /* 0x0000000402c87825 */ /* 0x000fc600078e02c8 */
[----:B------:R1:W-:Y:S04]  /*251e0*/  LDGSTS.E [R239+0x5f000], [R204.64], !P5 ;  /* 0x5f000000ccef7fae */ /* 0x0003e8000e921844 */
[----:B------:R3:W-:Y:S04]  /*251f0*/  STL.64 [R1+0x1110], R200 ;  /* 0x001110c801007387 */ /* 0x0007e80000100a00 */
[----:B------:R-:W2:Y:S04]  /*25200*/  LDL.LU.64 R194, [R1+0xf68] ;  /* 0x000f680001c27983 */ /* 0x000ea80000300a00 */
[----:B------:R3:W-:Y:S02]  /*25210*/  LDGSTS.E [R239+0x5f200], [R200.64], !P5 ;  /* 0x5f200000c8ef7fae */ /* 0x0007e4000e921844 */
[----:B---3--:R-:W-:-:S02]  /*25220*/  IMAD.WIDE R200, R2, 0x4, R182 ;  /* 0x0000000402c87825 */ /* 0x008fc400078e02b6 */
[----:B------:R-:W3:Y:S02]  /*25230*/  LDL.LU.64 R182, [R1+0xf60] ;  /* 0x000f600001b67983 */ /* 0x000ee40000300a00 */
[----:B------:R-:W-:Y:S02]  /*25240*/  IMAD.WIDE R208, R2, 0x4, R180 ;  /* 0x0000000402d07825 */ /* 0x000fe400078e02b4 */
[----:B------:R-:W3:Y:S01]  /*25250*/  LDL.LU.64 R180, [R1+0x6a8] ;  /* 0x0006a80001b47983 */ /* 0x000ee20000300a00 */
[----:B------:R-:W-:Y:S02]  /*25260*/  SHF.L.U32 R229, R184, 0x2, RZ ;  /* 0x00000002b8e57819 */ /* 0x000fe400000006ff */
[----:B------:R-:W-:Y:S02]  /*25270*/  IADD3 R185, R0, -0x107, RZ ;  /* 0xfffffef900b97810 */ /* 0x000fe40007ffe0ff */
[----:B------:R-:W-:Y:S01]  /*25280*/  LOP3.LUT R230, R229, 0x20, RZ, 0x3c, !PT ;  /* 0x00000020e5e67812 */ /* 0x000fe200078e3cff */
[----:B------:R1:W-:Y:S01]  /*25290*/  STL.64 [R1+0xa10], R200 ;  /* 0x000a10c801007387 */ /* 0x0003e20000100a00 */
[----:B------:R-:W-:-:S03]  /*252a0*/  ISETP.GE.U32.AND P1, PT, R185, 0x7ffffe7a, PT ;  /* 0x7ffffe7ab900780c */ /* 0x000fc60003f26070 */
[----:B------:R-:W-:Y:S01]  /*252b0*/  STL.64 [R1+0xa08], R208 ;  /* 0x000a08d001007387 */ /* 0x000fe20000100a00 */
[----:B------:R-:W-:-:S03]  /*252c0*/  IADD3 R185, R0, -0x10a, RZ ;  /* 0xfffffef600b97810 */ /* 0x000fc60007ffe0ff */
[----:B------:R1:W-:Y:S01]  /*252d0*/  LDGSTS.E [R230+0x40400], [R200.64], !P0 ;  /* 0x40400000c8e67fae */ /* 0x0003e2000c121844 */
[----:B------:R-:W-:-:S03]  /*252e0*/  ISETP.GE.U32.AND P6, PT, R185, 0x7ffffe77, PT ;  /* 0x7ffffe77b900780c */ /* 0x000fc60003fc6070 */
[----:B------:R2:W-:Y:S01]  /*252f0*/  LDGSTS.E [R230+0x40600], [R208.64], !P0 ;  /* 0x40600000d0e67fae */ /* 0x0005e2000c121844 */
[----:B-1----:R-:W-:-:S03]  /*25300*/  IMAD.WIDE R204, R2, 0x4, R202 ;  /* 0x0000000402cc7825 */ /* 0x002fc600078e02ca */
[----:B------:R-:W3:Y:S04]  /*25310*/  LDL.LU.64 R202, [R1+0xf58] ;  /* 0x000f580001ca7983 */ /* 0x000ee80000300a00 */
[----:B------:R-:W-:Y:S04]  /*25320*/  STL.64 [R1+0x9d0], R204 ;  /* 0x0009d0cc01007387 */ /* 0x000fe80000100a00 */
[----:B------:R-:W3:Y:S01]  /*25330*/  LDL.LU.64 R200, [R1+0xf50] ;  /* 0x000f500001c87983 */ /* 0x000ee20000300a00 */
[----:B----4-:R-:W-:-:S03]  /*25340*/  IMAD.WIDE R192, R2, 0x4, R192 ;  /* 0x0000000402c07825 */ /* 0x010fc600078e02c0 */
[----:B------:R1:W-:Y:S04]  /*25350*/  LDGSTS.E [R230+0x41400], [R204.64], !P2 ;  /* 0x41400000cce67fae */ /* 0x0003e8000d121844 */
[----:B------:R4:W-:Y:S04]  /*25360*/  STL.64 [R1+0x9c8], R192 ;  /* 0x0009c8c001007387 */ /* 0x0009e80000100a00 */
[----:B------:R4:W-:Y:S01]  /*25370*/  LDGSTS.E [R230+0x41600], [R192.64], !P2 ;  /* 0x41600000c0e67fae */ /* 0x0009e2000d121844 */
[----:B------:R-:W-:Y:S01]  /*25380*/  IADD3 R252, R0, -0x10e, RZ ;  /* 0xfffffef200fc7810 */ /* 0x000fe20007ffe0ff */
[----:B----4-:R-:W-:-:S02]  /*25390*/  IMAD.WIDE R192, R2, 0x4, R190 ;  /* 0x0000000402c07825 */ /* 0x010fc400078e02be */
[----:B------:R-:W4:Y:S04]  /*253a0*/  LDL.LU.64 R190, [R1+0xf48] ;  /* 0x000f480001be7983 */ /* 0x000f280000300a00 */
[----:B------:R1:W-:Y:S01]  /*253b0*/  LDGSTS.E [R230+0x42400], [R192.64], !P6 ;  /* 0x42400000c0e67fae */ /* 0x0003e2000f121844 */
[----:B------:R-:W-:Y:S01]  /*253c0*/  ISETP.GE.U32.AND P5, PT, R252, 0x7ffffe73, PT ;  /* 0x7ffffe73fc00780c */ /* 0x000fe20003fa6070 */
[C---:B--2---:R-:W-:Y:S02]  /*253d0*/  IMAD.WIDE R208, R2.reuse, 0x4, R188 ;  /* 0x0000000402d07825 */ /* 0x044fe400078e02bc */
[----:B------:R-:W2:Y:S04]  /*253e0*/  LDL.LU.64 R188, [R1+0x478] ;  /* 0x0004780001bc7983 */ /* 0x000ea80000300a00 */
[----:B------:R1:W-:Y:S02]  /*253f0*/  STL.64 [R1+0x990], R192 ;  /* 0x000990c001007387 */ /* 0x0003e40000100a00 */
[----:B-1----:R-:W-:-:S02]  /*25400*/  IMAD.WIDE R204, R2, 0x4, R198 ;  /* 0x0000000402cc7825 */ /* 0x002fc400078e02c6 */
[----:B------:R3:W-:Y:S04]  /*25410*/  STL.64 [R1+0x988], R208 ;  /* 0x000988d001007387 */ /* 0x0007e80000100a00 */
[----:B------:R-:W2:Y:S04]  /*25420*/  LDL.LU.64 R198, [R1+0xf40] ;  /* 0x000f400001c67983 */ /* 0x000ea80000300a00 */
[----:B------:R-:W-:Y:S04]  /*25430*/  STL.64 [R1+0x950], R204 ;  /* 0x000950cc01007387 */ /* 0x000fe80000100a00 */
[----:B------:R-:W2:Y:S01]  /*25440*/  LDL.LU.64 R192, [R1+0xf38] ;  /* 0x000f380001c07983 */ /* 0x000ea20000300a00 */
[----:B------:R-:W-:-:S03]  /*25450*/  IMAD.WIDE R194, R2, 0x4, R194 ;  /* 0x0000000402c27825 */ /* 0x000fc600078e02c2 */
[----:B------:R3:W-:Y:S04]  /*25460*/  LDGSTS.E [R230+0x42600], [R208.64], !P6 ;  /* 0x42600000d0e67fae */ /* 0x0007e8000f121844 */
[----:B------:R1:W-:Y:S04]  /*25470*/  LDGSTS.E [R230+0x43400], [R204.64], !P5 ;  /* 0x43400000cce67fae */ /* 0x0003e8000e921844 */
[----:B------:R1:W-:Y:S04]  /*25480*/  STL.64 [R1+0x948], R194 ;  /* 0x000948c201007387 */ /* 0x0003e80000100a00 */
[----:B------:R1:W-:Y:S01]  /*25490*/  LDGSTS.E [R230+0x43600], [R194.64], !P5 ;  /* 0x43600000c2e67fae */ /* 0x0003e2000e921844 */
[----:B---3--:R-:W-:-:S04]  /*254a0*/  IMAD.WIDE R208, R2, 0x4, R180 ;  /* 0x0000000402d07825 */ /* 0x008fc800078e02b4 */
[----:B-1----:R-:W-:Y:S02]  /*254b0*/  IMAD.WIDE R194, R2, 0x4, R182 ;  /* 0x0000000402c27825 */ /* 0x002fe400078e02b6 */
[----:B------:R-:W3:Y:S04]  /*254c0*/  LDL.LU.64 R182, [R1+0xf30] ;  /* 0x000f300001b67983 */ /* 0x000ee80000300a00 */
[----:B------:R-:W3:Y:S01]  /*254d0*/  LDL.LU.64 R180, [R1+0xf28] ;  /* 0x000f280001b47983 */ /* 0x000ee20000300a00 */
[----:B------:R-:W-:-:S04]  /*254e0*/  IADD3 R185, R0, -0x112, RZ ;  /* 0xfffffeee00b97810 */ /* 0x000fc80007ffe0ff */
[----:B------:R-:W-:Y:S01]  /*254f0*/  ISETP.GE.U32.AND P0, PT, R185, 0x7ffffe6f, PT ;  /* 0x7ffffe6fb900780c */ /* 0x000fe20003f06070 */
[----:B------:R1:W-:Y:S01]  /*25500*/  STL.64 [R1+0x740], R194 ;  /* 0x000740c201007387 */ /* 0x0003e20000100a00 */
[----:B------:R-:W-:-:S03]  /*25510*/  IADD3 R252, R0, -0x116, RZ ;  /* 0xfffffeea00fc7810 */ /* 0x000fc60007ffe0ff */
[----:B------:R4:W-:Y:S01]  /*25520*/  STL.64 [R1+0x6a8], R208 ;  /* 0x0006a8d001007387 */ /* 0x0009e20000100a00 */
[----:B------:R-:W-:Y:S01]  /*25530*/  ISETP.GE.U32.AND P2, PT, R252, 0x7ffffe6b, PT ;  /* 0x7ffffe6bfc00780c */ /* 0x000fe20003f46070 */
[----:B------:R-:W-:-:S06]  /*25540*/  IMAD.WIDE R204, R2, 0x4, R202 ;  /* 0x0000000402cc7825 */ /* 0x000fcc00078e02ca */
[----:B------:R1:W-:Y:S01]  /*25550*/  LDGSTS.E [R230+0x44400], [R194.64], !P0 ;  /* 0x44400000c2e67fae */ /* 0x0003e2000c121844 */
[----:B------:R-:W-:-:S03]  /*25560*/  IADD3 R185, R0, -0x11a, RZ ;  /* 0xfffffee600b97810 */ /* 0x000fc60007ffe0ff */
[----:B------:R4:W-:Y:S01]  /*25570*/  LDGSTS.E [R230+0x44600], [R208.64], !P0 ;  /* 0x44600000d0e67fae */ /* 0x0009e2000c121844 */
[----:B------:R-:W-:-:S03]  /*25580*/  IMAD.WIDE R202, R2, 0x4, R200 ;  /* 0x0000000402ca7825 */ /* 0x000fc600078e02c8 */
[----:B------:R-:W3:Y:S04]  /*25590*/  LDL.LU.64 R200, [R1+0xf20] ;  /* 0x000f200001c87983 */ /* 0x000ee80000300a00 */
[----:B------:R4:W-:Y:S04]  /*255a0*/  STL.64 [R1+0x610], R204 ;  /* 0x000610cc01007387 */ /* 0x0009e80000100a00 */
[----:B-1----:R-:W3:Y:S01]  /*255b0*/  LDL.LU.64 R194, [R1+0xf18] ;  /* 0x000f180001c27983 */ /* 0x002ee20000300a00 */
[----:B------:R-:W-:-:S03]  /*255c0*/  ISETP.GE.U32.AND P6, PT, R185, 0x7ffffe67, PT ;  /* 0x7ffffe67b900780c */ /* 0x000fc60003fc6070 */
[----:B------:R1:W-:Y:S04]  /*255d0*/  STL.64 [R1+0x608], R202 ;  /* 0x000608ca01007387 */ /* 0x0003e80000100a00 */
[----:B------:R1:W-:Y:S04]  /*255e0*/  LDGSTS.E [R230+0x45400], [R204.64], !P2 ;  /* 0x45400000cce67fae */ /* 0x0003e8000d121844 */
[----:B------:R2:W-:Y:S01]  /*255f0*/  LDGSTS.E [R230+0x45600], [R202.64], !P2 ;  /* 0x45600000cae67fae */ /* 0x0005e2000d121844 */
[----:B----4-:R-:W-:-:S03]  /*25600*/  IMAD.WIDE R208, R2, 0x4, R190 ;  /* 0x0000000402d07825 */ /* 0x010fc600078e02be */
[----:B------:R-:W3:Y:S04]  /*25610*/  LDL.LU.64 R190, [R1+0x2c0] ;  /* 0x0002c00001be7983 */ /* 0x000ee80000300a00 */
[----:B-1----:R-:W3:Y:S01]  /*25620*/  LDL.LU.64 R204, [R1+0xf10] ;  /* 0x000f100001cc7983 */ /* 0x002ee20000300a00 */
[----:B------:R-:W-:-:S03]  /*25630*/  IADD3 R252, R0, -0x11e, RZ ;  /* 0xfffffee200fc7810 */ /* 0x000fc60007ffe0ff */
[----:B------:R-:W-:Y:S01]  /*25640*/  STL.64 [R1+0x490], R208 ;  /* 0x000490d001007387 */ /* 0x000fe20000100a00 */
[----:B------:R-:W-:-:S03]  /*25650*/  ISETP.GE.U32.AND P5, PT, R252, 0x7ffffe63, PT ;  /* 0x7ffffe63fc00780c */ /* 0x000fc60003fa6070 */
[----:B------:R1:W-:Y:S01]  /*25660*/  LDGSTS.E [R230+0x46400], [R208.64], !P6 ;  /* 0x46400000d0e67fae */ /* 0x0003e2000f121844 */
[----:B--2---:R-:W-:-:S05]  /*25670*/  IMAD.WIDE R188, R2, 0x4, R188 ;  /* 0x0000000402bc7825 */ /* 0x004fca00078e02bc */
[----:B------:R2:W-:Y:S04]  /*25680*/  STL.64 [R1+0x478], R188 ;  /* 0x000478bc01007387 */ /* 0x0005e80000100a00 */
[----:B------:R2:W-:Y:S01]  /*25690*/  LDGSTS.E [R230+0x46600], [R188.64], !P6 ;  /* 0x46600000bce67fae */ /* 0x0005e2000f121844 */
[----:B------:R-:W-:-:S05]  /*256a0*/  IMAD.WIDE R202, R2, 0x4, R198 ;  /* 0x0000000402ca7825 */ /* 0x000fca00078e02c6 */
[----:B------:R1:W-:Y:S01]  /*256b0*/  LDGSTS.E [R230+0x47400], [R202.64], !P5 ;  /* 0x47400000cae67fae */ /* 0x0003e2000e921844 */
[----:B------:R-:W-:-:S03]  /*256c0*/  IMAD.WIDE R198, R2, 0x4, R192 ;  /* 0x0000000402c67825 */ /* 0x000fc600078e02c0 */
[----:B------:R-:W4:Y:S04]  /*256d0*/  LDL.LU.64 R192, [R1+0xf08] ;  /* 0x000f080001c07983 */ /* 0x000f280000300a00 */
[----:B------:R-:W-:Y:S04]  /*256e0*/  STL.64 [R1+0x440], R202 ;  /* 0x000440ca01007387 */ /* 0x000fe80000100a00 */
[----:B------:R3:W-:Y:S04]  /*256f0*/  STL.64 [R1+0x438], R198 ;  /* 0x000438c601007387 */ /* 0x0007e80000100a00 */
[----:B--2---:R-:W2:Y:S04]  /*25700*/  LDL.LU.64 R188, [R1+0xf00] ;  /* 0x000f000001bc7983 */ /* 0x004ea80000300a00 */
[----:B------:R3:W-:Y:S02]  /*25710*/  LDGSTS.E [R230+0x47600], [R198.64], !P5 ;  /* 0x47600000c6e67fae */ /* 0x0007e4000e921844 */
[----:B---3--:R-:W-:-:S02]  /*25720*/  IMAD.WIDE R198, R2, 0x4, R182 ;  /* 0x0000000402c67825 */ /* 0x008fc400078e02b6 */
[----:B------:R-:W3:Y:S02]  /*25730*/  LDL.LU.64 R182, [R1+0xef8] ;  /* 0x000ef80001b67983 */ /* 0x000ee40000300a00 */
[----:B-1----:R-:W-:Y:S02]  /*25740*/  IMAD.WIDE R208, R2, 0x4, R180 ;  /* 0x0000000402d07825 */ /* 0x002fe400078e02b4 */
[----:B------:R-:W3:Y:S01]  /*25750*/  LDL.LU.64 R180, [R1+0xef0] ;  /* 0x000ef00001b47983 */ /* 0x000ee20000300a00 */
[----:B------:R-:W-:-:S04]  /*25760*/  IADD3 R185, R0, -0x122, RZ ;  /* 0xfffffede00b97810 */ /* 0x000fc80007ffe0ff */
[----:B------:R-:W-:Y:S02]  /*25770*/  ISETP.GE.U32.AND P0, PT, R185, 0x7ffffe5f, PT ;  /* 0x7ffffe5fb900780c */ /* 0x000fe40003f06070 */
[----:B------:R-:W-:Y:S01]  /*25780*/  IADD3 R252, R0, -0x126, RZ ;  /* 0xfffffeda00fc7810 */ /* 0x000fe20007ffe0ff */
[----:B------:R1:W-:Y:S03]  /*25790*/  STL.64 [R1+0x3a0], R198 ;  /* 0x0003a0c601007387 */ /* 0x0003e60000100a00 */
[----:B------:R-:W-:Y:S01]  /*257a0*/  ISETP.GE.U32.AND P2, PT, R252, 0x7ffffe5b, PT ;  /* 0x7ffffe5bfc00780c */ /* 0x000fe20003f46070 */
[----:B------:R-:W-:Y:S04]  /*257b0*/  STL.64 [R1+0x398], R208 ;  /* 0x000398d001007387 */ /* 0x000fe80000100a00 */
[----:B------:R-:W3:Y:S01]  /*257c0*/  LDL.LU.64 R202, [R1+0xee8] ;  /* 0x000ee80001ca7983 */ /* 0x000ee20000300a00 */
[----:B------:R-:W-:-:S03]  /*257d0*/  IADD3 R185, R0, -0x12a, RZ ;  /* 0xfffffed600b97810 */ /* 0x000fc60007ffe0ff */
[----:B------:R1:W-:Y:S01]  /*257e0*/  LDGSTS.E [R230+0x48400], [R198.64], !P0 ;  /* 0x48400000c6e67fae */ /* 0x0003e2000c121844 */
[C---:B------:R-:W-:Y:S01]  /*257f0*/  IMAD.WIDE R200, R2.reuse, 0x4, R200 ;  /* 0x0000000402c87825 */ /* 0x040fe200078e02c8 */
[----:B------:R-:W-:Y:S02]  /*25800*/  ISETP.GE.U32.AND P6, PT, R185, 0x7ffffe57, PT ;  /* 0x7ffffe57b900780c */ /* 0x000fe40003fc6070 */
[----:B------:R1:W-:Y:S04]  /*25810*/  LDGSTS.E [R230+0x48600], [R208.64], !P0 ;  /* 0x48600000d0e67fae */ /* 0x0003e8000c121844 */
[----:B------:R1:W-:Y:S01]  /*25820*/  STL.64 [R1+0x320], R200 ;  /* 0x000320c801007387 */ /* 0x0003e20000100a00 */
[----:B------:R-:W-:-:S03]  /*25830*/  IMAD.WIDE R194, R2, 0x4, R194 ;  /* 0x0000000402c27825 */ /* 0x000fc600078e02c2 */
[----:B-1----:R-:W3:Y:S04]  /*25840*/  LDL.LU.64 R198, [R1+0xee0] ;  /* 0x000ee00001c67983 */ /* 0x002ee80000300a00 */
[----:B------:R1:W-:Y:S04]  /*25850*/  LDGSTS.E [R230+0x49400], [R200.64], !P2 ;  /* 0x49400000c8e67fae */ /* 0x0003e8000d121844 */
[----:B------:R1:W-:Y:S04]  /*25860*/  STL.64 [R1+0x318], R194 ;  /* 0x000318c201007387 */ /* 0x0003e80000100a00 */
[----:B------:R1:W-:Y:S01]  /*25870*/  LDGSTS.E [R230+0x49600], [R194.64], !P2 ;  /* 0x49600000c2e67fae */ /* 0x0003e2000d121844 */
[----:B------:R-:W-:Y:S01]  /*25880*/  IADD3 R252, R0, -0x12e, RZ ;  /* 0xfffffed200fc7810 */ /* 0x000fe20007ffe0ff */
[----:B-1----:R-:W-:-:S03]  /*25890*/  IMAD.WIDE R200, R2, 0x4, R190 ;  /* 0x0000000402c87825 */ /* 0x002fc600078e02be */
[----:B------:R-:W-:Y:S01]  /*258a0*/  ISETP.GE.U32.AND P5, PT, R252, 0x7ffffe53, PT ;  /* 0x7ffffe53fc00780c */ /* 0x000fe20003fa6070 */
[C---:B------:R-:W-:Y:S01]  /*258b0*/  IMAD.WIDE R208, R2.reuse, 0x4, R204 ;  /* 0x0000000402d07825 */ /* 0x040fe200078e02cc */
[----:B------:R1:W-:Y:S04]  /*258c0*/  LDGSTS.E [R230+0x4a400], [R200.64], !P6 ;  /* 0x4a400000c8e67fae */ /* 0x0003e8000f121844 */
[----:B------:R-:W3:Y:S04]  /*258d0*/  LDL.LU.64 R194, [R1+0xed8] ;  /* 0x000ed80001c27983 */ /* 0x000ee80000300a00 */
[----:B------:R-:W3:Y:S04]  /*258e0*/  LDL.LU.64 R190, [R1+0xed0] ;  /* 0x000ed00001be7983 */ /* 0x000ee80000300a00 */
[----:B------:R1:W-:Y:S04]  /*258f0*/  STL.64 [R1+0x2c0], R200 ;  /* 0x0002c0c801007387 */ /* 0x0003e80000100a00 */
[----:B------:R3:W-:Y:S01]  /*25900*/  LDGSTS.E [R230+0x4a600], [R208.64], !P6 ;  /* 0x4a600000d0e67fae */ /* 0x0007e2000f121844 */
[----:B----4-:R-:W-:-:S03]  /*25910*/  IMAD.WIDE R204, R2, 0x4, R192 ;  /* 0x0000000402cc7825 */ /* 0x010fc600078e02c0 */
[----:B------:R-:W4:Y:S04]  /*25920*/  LDL.LU.64 R192, [R1+0xec8] ;  /* 0x000ec80001c07983 */ /* 0x000f280000300a00 */
[----:B------:R-:W-:Y:S04]  /*25930*/  STL.64 [R1+0x2a8], R208 ;  /* 0x0002a8d001007387 */ /* 0x000fe80000100a00 */
[----:B------:R-:W-:Y:S04]  /*25940*/  STL.64 [R1+0x250], R204 ;  /* 0x000250cc01007387 */ /* 0x000fe80000100a00 */
[----:B-1----:R-:W4:Y:S01]  /*25950*/  LDL.LU.64 R200, [R1+0xec0] ;  /* 0x000ec00001c87983 */ /* 0x002f220000300a00 */
[----:B--2---:R-:W-:-:S03]  /*25960*/  IMAD.WIDE R188, R2, 0x4, R188 ;  /* 0x0000000402bc7825 */ /* 0x004fc600078e02bc */
[----:B------:R1:W-:Y:S04]  /*25970*/  LDGSTS.E [R230+0x4b400], [R204.64], !P5 ;  /* 0x4b400000cce67fae */ /* 0x0003e8000e921844 */
[----:B------:R2:W-:Y:S04]  /*25980*/  STL.64 [R1+0x248], R188 ;  /* 0x000248bc01007387 */ /* 0x0005e80000100a00 */
[----:B------:R2:W-:Y:S04]  /*25990*/  LDGSTS.E [R230+0x4b600], [R188.64], !P5 ;  /* 0x4b600000bce67fae */ /* 0x0005e8000e921844 */
[----:B--2---:R-:W2:Y:S01]  /*259a0*/  LDL.LU.64 R188, [R1+0xeb8] ;  /* 0x000eb80001bc7983 */ /* 0x004ea20000300a00 */
[----:B---3--:R-:W-:-:S03]  /*259b0*/  IMAD.WIDE R208, R2, 0x4, R180 ;  /* 0x0000000402d07825 */ /* 0x008fc600078e02b4 */
[----:B------:R-:W3:Y:S01]  /*259c0*/  LDL.LU.64 R180, [R1+0xeb0] ;  /* 0x000eb00001b47983 */ /* 0x000ee20000300a00 */
[C---:B------:R-:W-:Y:S02]  /*259d0*/  IADD3 R185, R0.reuse, -0x132, RZ ;  /* 0xfffffece00b97810 */ /* 0x040fe40007ffe0ff */
[----:B------:R-:W-:Y:S02]  /*259e0*/  IADD3 R252, R0, -0x136, RZ ;  /* 0xfffffeca00fc7810 */ /* 0x000fe40007ffe0ff */
[----:B------:R-:W-:Y:S01]  /*259f0*/  ISETP.GE.U32.AND P0, PT, R185, 0x7ffffe4f, PT ;  /* 0x7ffffe4fb900780c */ /* 0x000fe20003f06070 */
[----:B------:R-:W-:Y:S01]  /*25a00*/  IMAD.WIDE R182, R2, 0x4, R182 ;  /* 0x0000000402b67825 */ /* 0x000fe200078e02b6 */
[----:B------:R-:W-:-:S03]  /*25a10*/  ISETP.GE.U32.AND P2, PT, R252, 0x7ffffe4b, PT ;  /* 0x7ffffe4bfc00780c */ /* 0x000fc60003f46070 */
[----:B-1----:R-:W-:Y:S01]  /*25a20*/  IMAD.WIDE R204, R2, 0x4, R202 ;  /* 0x0000000402cc7825 */ /* 0x002fe200078e02ca */
[----:B------:R1:W-:Y:S04]  /*25a30*/  STL.64 [R1+0x210], R182 ;  /* 0x000210b601007387 */ /* 0x0003e80000100a00 */
[----:B------:R-:W-:Y:S01]  /*25a40*/  STL.64 [R1+0x1d8], R208 ;  /* 0x0001d8d001007387 */ /* 0x000fe20000100a00 */
[----:B------:R-:W-:-:S03]  /*25a50*/  IADD3 R185, R0, -0x13a, RZ ;  /* 0xfffffec600b97810 */ /* 0x000fc60007ffe0ff */
[----:B------:R1:W-:Y:S04]  /*25a60*/  LDGSTS.E [R230+0x4c400], [R182.64], !P0 ;  /* 0x4c400000b6e67fae */ /* 0x0003e8000c121844 */
[----:B------:R1:W-:Y:S01]  /*25a70*/  LDGSTS.E [R230+0x4c600], [R208.64], !P0 ;  /* 0x4c600000d0e67fae */ /* 0x0003e2000c121844 */
[----:B------:R-:W-:-:S03]  /*25a80*/  IMAD.WIDE R202, R2, 0x4, R198 ;  /* 0x0000000402ca7825 */ /* 0x000fc600078e02c6 */
[----:B------:R4:W-:Y:S04]  /*25a90*/  LDGSTS.E [R230+0x4d400], [R204.64], !P2 ;  /* 0x4d400000cce67fae */ /* 0x0009e8000d121844 */
[----:B------:R-:W3:Y:S04]  /*25aa0*/  LDL.LU.64 R198, [R1+0xea8] ;  /* 0x000ea80001c67983 */ /* 0x000ee80000300a00 */
[----:B------:R-:W-:Y:S04]  /*25ab0*/  STL.64 [R1+0x1a0], R204 ;  /* 0x0001a0cc01007387 */ /* 0x000fe80000100a00 */
[----:B-1----:R-:W3:Y:S01]  /*25ac0*/  LDL.LU.64 R182, [R1+0xea0] ;  /* 0x000ea00001b67983 */ /* 0x002ee20000300a00 */
[----:B------:R-:W-:-:S03]  /*25ad0*/  ISETP.GE.U32.AND P6, PT, R185, 0x7ffffe47, PT ;  /* 0x7ffffe47b900780c */ /* 0x000fc60003fc6070 */
[----:B------:R1:W-:Y:S04]  /*25ae0*/  STL.64 [R1+0x198], R202 ;  /* 0x000198ca01007387 */ /* 0x0003e80000100a00 */
[----:B------:R1:W-:Y:S01]  /*25af0*/  LDGSTS.E [R230+0x4d600], [R202.64], !P2 ;  /* 0x4d600000cae67fae */ /* 0x0003e2000d121844 */
[----:B------:R-:W-:Y:S01]  /*25b00*/  IADD3 R252, R0, -0x13e, RZ ;  /* 0xfffffec200fc7810 */ /* 0x000fe20007ffe0ff */
[----:B------:R-:W-:-:S04]  /*25b10*/  IMAD.WIDE R190, R2, 0x4, R190 ;  /* 0x0000000402be7825 */ /* 0x000fc800078e02be */
[----:B-1----:R-:W-:Y:S02]  /*25b20*/  IMAD.WIDE R202, R2, 0x4, R194 ;  /* 0x0000000402ca7825 */ /* 0x002fe400078e02c2 */
[----:B------:R-:W3:Y:S01]  /*25b30*/  LDL.LU.64 R194, [R1+0xe98] ;  /* 0x000e980001c27983 */ /* 0x000ee20000300a00 */
[----:B------:R-:W-:-:S03]  /*25b40*/  ISETP.GE.U32.AND P5, PT, R252, 0x7ffffe43, PT ;  /* 0x7ffffe43fc00780c */ /* 0x000fc60003fa6070 */
[----:B------:R1:W-:Y:S04]  /*25b50*/  STL.64 [R1+0x160], R202 ;  /* 0x000160ca01007387 */ /* 0x0003e80000100a00 */
[----:B------:R1:W-:Y:S04]  /*25b60*/  STL.64 [R1+0x158], R190 ;  /* 0x000158be01007387 */ /* 0x0003e80000100a00 */
[----:B------:R1:W-:Y:S04]  /*25b70*/  LDGSTS.E [R230+0x4e400], [R202.64], !P6 ;  /* 0x4e400000cae67fae */ /* 0x0003e8000f121844 */
[----:B------:R1:W-:Y:S01]  /*25b80*/  LDGSTS.E [R230+0x4e600], [R190.64], !P6 ;  /* 0x4e600000bee67fae */ /* 0x0003e2000f121844 */
[----:B----4-:R-:W-:-:S03]  /*25b90*/  IMAD.WIDE R204, R2, 0x4, R192 ;  /* 0x0000000402cc7825 */ /* 0x010fc600078e02c0 */
[----:B------:R-:W4:Y:S04]  /*25ba0*/  LDL.LU.64 R192, [R1+0xe90] ;  /* 0x000e900001c07983 */ /* 0x000f280000300a00 */
[----:B------:R2:W-:Y:S04]  /*25bb0*/  STL.64 [R1+0x118], R204 ;  /* 0x000118cc01007387 */ /* 0x0005e80000100a00 */
[----:B-1----:R-:W4:Y:S01]  /*25bc0*/  LDL.LU.64 R202, [R1+0xe88] ;  /* 0x000e880001ca7983 */ /* 0x002f220000300a00 */
[----:B------:R-:W-:-:S03]  /*25bd0*/  IMAD.WIDE R200, R2, 0x4, R200 ;  /* 0x0000000402c87825 */ /* 0x000fc600078e02c8 */
[----:B------:R2:W-:Y:S04]  /*25be0*/  LDGSTS.E [R230+0x4f400], [R204.64], !P5 ;  /* 0x4f400000cce67fae */ /* 0x0005e8000e921844 */
[----:B------:R3:W-:Y:S04]  /*25bf0*/  STL.64 [R1+0x110], R200 ;  /* 0x000110c801007387 */ /* 0x0007e80000100a00 */
[----:B------:R-:W4:Y:S04]  /*25c00*/  LDL.LU.64 R190, [R1+0xe80] ;  /* 0x000e800001be7983 */ /* 0x000f280000300a00 */
[----:B------:R3:W-:Y:S01]  /*25c10*/  LDGSTS.E [R230+0x4f600], [R200.64], !P5 ;  /* 0x4f600000c8e67fae */ /* 0x0007e2000e921844 */
[----:B--2---:R-:W-:-:S03]  /*25c20*/  IMAD.WIDE R204, R2, 0x4, R188 ;  /* 0x0000000402cc7825 */ /* 0x004fc600078e02bc */
[----:B------:R-:W2:Y:S01]  /*25c30*/  LDL.LU.64 R188, [R1+0xe78] ;  /* 0x000e780001bc7983 */ /* 0x000ea20000300a00 */
[----:B---3--:R-:W-:-:S03]  /*25c40*/  IMAD.WIDE R200, R2, 0x4, R180 ;  /* 0x0000000402c87825 */ /* 0x008fc600078e02b4 */
[----:B------:R-:W3:Y:S01]  /*25c50*/  LDL.LU.64 R180, [R1+0xe70] ;  /* 0x000e700001b47983 */ /* 0x000ee20000300a00 */
[C---:B------:R-:W-:Y:S02]  /*25c60*/  IADD3 R185, R0.reuse, -0x142, RZ ;  /* 0xfffffebe00b97810 */ /* 0x040fe40007ffe0ff */
[----:B------:R-:W-:Y:S02]  /*25c70*/  IADD3 R252, R0, -0x146, RZ ;  /* 0xfffffeba00fc7810 */ /* 0x000fe40007ffe0ff */
[----:B------:R-:W-:Y:S02]  /*25c80*/  ISETP.GE.U32.AND P0, PT, R185, 0x7ffffe3f, PT ;  /* 0x7ffffe3fb900780c */ /* 0x000fe40003f06070 */
[----:B------:R-:W-:Y:S01]  /*25c90*/  ISETP.GE.U32.AND P2, PT, R252, 0x7ffffe3b, PT ;  /* 0x7ffffe3bfc00780c */ /* 0x000fe20003f46070 */
[----:B------:R1:W-:Y:S04]  /*25ca0*/  STL.64 [R1+0x58], R204 ;  /* 0x000058cc01007387 */ /* 0x0003e80000100a00 */
[----:B------:R1:W-:Y:S01]  /*25cb0*/  STL.64 [R1+0x50], R200 ;  /* 0x000050c801007387 */ /* 0x0003e20000100a00 */
[----:B------:R-:W-:-:S05]  /*25cc0*/  IADD3 R185, R0, -0x14a, RZ ;  /* 0xfffffeb600b97810 */ /* 0x000fca0007ffe0ff */
[----:B------:R1:W-:Y:S04]  /*25cd0*/  LDGSTS.E [R230+0x50400], [R204.64], !P0 ;  /* 0x50400000cce67fae */ /* 0x0003e8000c121844 */
[----:B------:R1:W-:Y:S01]  /*25ce0*/  LDGSTS.E [R230+0x50600], [R200.64], !P0 ;  /* 0x50600000c8e67fae */ /* 0x0003e2000c121844 */
[----:B------:R-:W-:-:S04]  /*25cf0*/  IMAD.WIDE R198, R2, 0x4, R198 ;  /* 0x0000000402c67825 */ /* 0x000fc800078e02c6 */
[----:B------:R-:W-:Y:S01]  /*25d00*/  IMAD.WIDE R182, R2, 0x4, R182 ;  /* 0x0000000402b67825 */ /* 0x000fe200078e02b6 */
[----:B------:R-:W-:Y:S04]  /*25d10*/  STL.64 [R1+0xb10], R198 ;  /* 0x000b10c601007387 */ /* 0x000fe80000100a00 */
[----:B------:R1:W-:Y:S04]  /*25d20*/  STL.64 [R1+0xb18], R182 ;  /* 0x000b18b601007387 */ /* 0x0003e80000100a00 */
[----:B-1----:R-:W3:Y:S04]  /*25d30*/  LDL.LU.64 R204, [R1+0xe68] ;  /* 0x000e680001cc7983 */ /* 0x002ee80000300a00 */
[----:B------:R1:W-:Y:S01]  /*25d40*/  LDGSTS.E [R230+0x51400], [R198.64], !P2 ;  /* 0x51400000c6e67fae */ /* 0x0003e2000d121844 */
[----:B------:R-:W-:-:S03]  /*25d50*/  IADD3 R252, R0, -0x14e, RZ ;  /* 0xfffffeb200fc7810 */ /* 0x000fc60007ffe0ff */
[----:B------:R-:W3:Y:S04]  /*25d60*/  LDL.LU.64 R200, [R1+0xe60] ;  /* 0x000e600001c87983 */ /* 0x000ee80000300a00 */
[----:B------:R1:W-:Y:S01]  /*25d70*/  LDGSTS.E [R230+0x51600], [R182.64], !P2 ;  /* 0x51600000b6e67fae */ /* 0x0003e2000d121844 */
[----:B------:R-:W-:Y:S01]  /*25d80*/  IMAD.WIDE R210, R2, 0x4, R194 ;  /* 0x0000000402d27825 */ /* 0x000fe200078e02c2 */
[----:B------:R-:W-:Y:S02]  /*25d90*/  ISETP.GE.U32.AND P6, PT, R185, 0x7ffffe37, PT ;  /* 0x7ffffe37b900780c */ /* 0x000fe40003fc6070 */
[----:B------:R-:W-:Y:S01]  /*25da0*/  ISETP.GE.U32.AND P5, PT, R252, 0x7ffffe33, PT ;  /* 0x7ffffe33fc00780c */ /* 0x000fe20003fa6070 */
[----:B-1----:R-:W3:Y:S04]  /*25db0*/  LDL.LU.64 R182, [R1+0xe58] ;  /* 0x000e580001b67983 */ /* 0x002ee80000300a00 */
[----:B------:R-:W3:Y:S04]  /*25dc0*/  LDL.LU.64 R198, [R1+0xe50] ;  /* 0x000e500001c67983 */ /* 0x000ee80000300a00 */
[----:B------:R-:W3:Y:S04]  /*25dd0*/  LDL.LU.64 R194, [R1+0xe48] ;  /* 0x000e480001c27983 */ /* 0x000ee80000300a00 */
[----:B------:R2:W-:Y:S01]  /*25de0*/  LDGSTS.E [R230+0x52400], [R210.64], !P6 ;  /* 0x52400000d2e67fae */ /* 0x0005e2000f121844 */
[----:B----4-:R-:W-:-:S03]  /*25df0*/  IMAD.WIDE R208, R2, 0x4, R192 ;  /* 0x0000000402d07825 */ /* 0x010fc600078e02c0 */
[----:B------:R-:W4:Y:S01]  /*25e00*/  LDL.LU.64 R192, [R1+0xe40] ;  /* 0x000e400001c07983 */ /* 0x000f220000300a00 */
[----:B------:R-:W-:-:S03]  /*25e10*/  IMAD.WIDE R202, R2, 0x4, R202 ;  /* 0x0000000402ca7825 */ /* 0x000fc600078e02ca */
[----:B------:R2:W-:Y:S04]  /*25e20*/  STL.64 [R1+0xbb8], R210 ;  /* 0x000bb8d201007387 */ /* 0x0005e80000100a00 */
[----:B------:R-:W-:Y:S04]  /*25e30*/  STL.64 [R1+0xbc0], R208 ;  /* 0x000bc0d001007387 */ /* 0x000fe80000100a00 */
[----:B------:R3:W-:Y:S01]  /*25e40*/  LDGSTS.E [R230+0x52600], [R208.64], !P6 ;  /* 0x52600000d0e67fae */ /* 0x0007e2000f121844 */
[----:B------:R-:W-:-:S03]  /*25e50*/  IMAD.WIDE R190, R2, 0x4, R190 ;  /* 0x0000000402be7825 */ /* 0x000fc600078e02be */
[----:B------:R1:W-:Y:S04]  /*25e60*/  STL.64 [R1+0xbf8], R202 ;  /* 0x000bf8ca01007387 */ /* 0x0003e80000100a00 */
[----:B------:R1:W-:Y:S04]  /*25e70*/  STL.64 [R1+0xc00], R190 ;  /* 0x000c00be01007387 */ /* 0x0003e80000100a00 */
[----:B------:R1:W-:Y:S04]  /*25e80*/  LDGSTS.E [R230+0x53400], [R202.64], !P5 ;  /* 0x53400000cae67fae */ /* 0x0003e8000e921844 */
[----:B------:R3:W-:Y:S01]  /*25e90*/  LDGSTS.E [R230+0x53600], [R190.64], !P5 ;  /* 0x53600000bee67fae */ /* 0x0007e2000e921844 */
[----:B--2---:R-:W-:-:S03]  /*25ea0*/  IMAD.WIDE R210, R2, 0x4, R188 ;  /* 0x0000000402d27825 */ /* 0x004fc600078e02bc */
[----:B-1----:R-:W2:Y:S04]  /*25eb0*/  LDL.LU.64 R202, [R1+0xe38] ;  /* 0x000e380001ca7983 */ /* 0x002ea80000300a00 */
[----:B---3--:R-:W2:Y:S01]  /*25ec0*/  LDL.LU.64 R190, [R1+0xe30] ;  /* 0x000e300001be7983 */ /* 0x008ea20000300a00 */
[----:B------:R-:W-:-:S03]  /*25ed0*/  IMAD.WIDE R208, R2, 0x4, R180 ;  /* 0x0000000402d07825 */ /* 0x000fc600078e02b4 */
[----:B------:R-:W-:Y:S04]  /*25ee0*/  STL.64 [R1+0xc38], R210 ;  /* 0x000c38d201007387 */ /* 0x000fe80000100a00 */
[----:B------:R-:W2:Y:S04]  /*25ef0*/  LDL.LU.64 R188, [R1+0xe28] ;  /* 0x000e280001bc7983 */ /* 0x000ea80000300a00 */
[----:B------:R-:W2:Y:S01]  /*25f00*/  LDL.LU.64 R180, [R1+0xe20] ;  /* 0x000e200001b47983 */ /* 0x000ea20000300a00 */
[C---:B------:R-:W-:Y:S02]  /*25f10*/  IADD3 R185, R0.reuse, -0x152, RZ ;  /* 0xfffffeae00b97810 */ /* 0x040fe40007ffe0ff */
[----:B------:R-:W-:-:S02]  /*25f20*/  IADD3 R252, R0, -0x156, RZ ;  /* 0xfffffeaa00fc7810 */ /* 0x000fc40007ffe0ff */
[----:B------:R-:W-:Y:S02]  /*25f30*/  ISETP.GE.U32.AND P0, PT, R185, 0x7ffffe2f, PT ;  /* 0x7ffffe2fb900780c */ /* 0x000fe40003f06070 */
[----:B------:R-:W-:Y:S02]  /*25f40*/  IADD3 R185, R0, -0x15a, RZ ;  /* 0xfffffea600b97810 */ /* 0x000fe40007ffe0ff */
[----:B------:R-:W-:Y:S02]  /*25f50*/  ISETP.GE.U32.AND P2, PT, R252, 0x7ffffe2b, PT ;  /* 0x7ffffe2bfc00780c */ /* 0x000fe40003f46070 */
[----:B------:R-:W-:Y:S02]  /*25f60*/  ISETP.GE.U32.AND P6, PT, R185, 0x7ffffe27, PT ;  /* 0x7ffffe27b900780c */ /* 0x000fe40003fc6070 */
[----:B------:R-:W-:-:S04]  /*25f70*/  IADD3 R252, R0, -0x15e, RZ ;  /* 0xfffffea200fc7810 */ /* 0x000fc80007ffe0ff */
[----:B------:R-:W-:Y:S01]  /*25f80*/  ISETP.GE.U32.AND P5, PT, R252, 0x7ffffe23, PT ;  /* 0x7ffffe23fc00780c */ /* 0x000fe20003fa6070 */
[----:B------:R-:W-:Y:S04]  /*25f90*/  STL.64 [R1+0xe70], R208 ;  /* 0x000e70d001007387 */ /* 0x000fe80000100a00 */
[----:B------:R2:W-:Y:S04]  /*25fa0*/  LDGSTS.E [R230+0x54400], [R210.64], !P0 ;  /* 0x54400000d2e67fae */ /* 0x0005e8000c121844 */
[----:B------:R2:W-:Y:S01]  /*25fb0*/  LDGSTS.E [R230+0x54600], [R208.64], !P0 ;  /* 0x54600000d0e67fae */ /* 0x0005e2000c121844 */
[----:B------:R-:W-:-:S04]  /*25fc0*/  IMAD.WIDE R204, R2, 0x4, R204 ;  /* 0x0000000402cc7825 */ /* 0x000fc800078e02cc */
[C---:B------:R-:W-:Y:S01]  /*25fd0*/  IMAD.WIDE R200, R2.reuse, 0x4, R200 ;  /* 0x0000000402c87825 */ /* 0x040fe200078e02c8 */
[----:B------:R-:W-:Y:S04]  /*25fe0*/  STL.64 [R1+0xe68], R204 ;  /* 0x000e68cc01007387 */ /* 0x000fe80000100a00 */
[----:B------:R-:W-:Y:S04]  /*25ff0*/  STL.64 [R1+0xe78], R200 ;  /* 0x000e78c801007387 */ /* 0x000fe80000100a00 */
[----:B------:R1:W-:Y:S04]  /*26000*/  LDGSTS.E [R230+0x55400], [R204.64], !P2 ;  /* 0x55400000cce67fae */ /* 0x0003e8000d121844 */
[----:B------:R1:W-:Y:S01]  /*26010*/  LDGSTS.E [R230+0x55600], [R200.64], !P2 ;  /* 0x55600000c8e67fae */ /* 0x0003e2000d121844 */
[----:B------:R-:W-:-:S04]  /*26020*/  IMAD.WIDE R182, R2, 0x4, R182 ;  /* 0x0000000402b67825 */ /* 0x000fc800078e02b6 */
[C---:B------:R-:W-:Y:S01]  /*26030*/  IMAD.WIDE R198, R2.reuse, 0x4, R198 ;  /* 0x0000000402c67825 */ /* 0x040fe200078e02c6 */
[----:B------:R1:W-:Y:S03]  /*26040*/  STL.64 [R1+0xe80], R182 ;  /* 0x000e80b601007387 */ /* 0x0003e60000100a00 */
[C---:B------:R-:W-:Y:S01]  /*26050*/  IMAD.WIDE R194, R2.reuse, 0x4, R194 ;  /* 0x0000000402c27825 */ /* 0x040fe200078e02c2 */
[----:B------:R1:W-:Y:S04]  /*26060*/  STL.64 [R1+0xe50], R198 ;  /* 0x000e50c601007387 */ /* 0x0003e80000100a00 */
[----:B------:R1:W-:Y:S04]  /*26070*/  LDGSTS.E [R230+0x56400], [R182.64], !P6 ;  /* 0x56400000b6e67fae */ /* 0x0003e8000f121844 */
[----:B------:R4:W-:Y:S04]  /*26080*/  LDGSTS.E [R230+0x56600], [R198.64], !P6 ;  /* 0x56600000c6e67fae */ /* 0x0009e8000f121844 */
[----:B------:R4:W-:Y:S04]  /*26090*/  LDGSTS.E [R230+0x57400], [R194.64], !P5 ;  /* 0x57400000c2e67fae */ /* 0x0009e8000e921844 */
[----:B-1----:R-:W2:Y:S04]  /*260a0*/  LDL.LU.64 R182, [R1+0xe18] ;  /* 0x000e180001b67983 */ /* 0x002ea80000300a00 */
[----:B------:R1:W-:Y:S01]  /*260b0*/  STL.64 [R1+0xe48], R194 ;  /* 0x000e48c201007387 */ /* 0x0003e20000100a00 */
[----:B----4-:R-:W-:-:S05]  /*260c0*/  IMAD.WIDE R192, R2, 0x4, R192 ;  /* 0x0000000402c07825 */ /* 0x010fca00078e02c0 */
[----:B------:R4:W-:Y:S04]  /*260d0*/  STL.64 [R1+0xe40], R192 ;  /* 0x000e40c001007387 */ /* 0x0009e80000100a00 */
[----:B------:R-:W3:Y:S04]  /*260e0*/  LDL.LU.64 R198, [R1+0xe10] ;  /* 0x000e100001c67983 */ /* 0x000ee80000300a00 */
[----:B-1----:R-:W3:Y:S04]  /*260f0*/  LDL.LU.64 R194, [R1+0xe08] ;  /* 0x000e080001c27983 */ /* 0x002ee80000300a00 */
[----:B------:R4:W-:Y:S04]  /*26100*/  LDGSTS.E [R230+0x57600], [R192.64], !P5 ;  /* 0x57600000c0e67fae */ /* 0x0009e8000e921844 */
[----:B----4-:R-:W4:Y:S01]  /*26110*/  LDL.LU.64 R192, [R1+0xe00] ;  /* 0x000e000001c07983 */ /* 0x010f220000300a00 */
[----:B--2---:R-:W-:-:S04]  /*26120*/  IMAD.WIDE R210, R2, 0x4, R202 ;  /* 0x0000000402d27825 */ /* 0x004fc800078e02ca */
[C---:B------:R-:W-:Y:S01]  /*26130*/  IMAD.WIDE R208, R2.reuse, 0x4, R190 ;  /* 0x0000000402d07825 */ /* 0x040fe200078e02be */
[----:B------:R-:W-:Y:S04]  /*26140*/  STL.64 [R1+0xe38], R210 ;  /* 0x000e38d201007387 */ /* 0x000fe80000100a00 */
[----:B------:R-:W-:Y:S04]  /*26150*/  STL.64 [R1+0xe30], R208 ;  /* 0x000e30d001007387 */ /* 0x000fe80000100a00 */
[----:B------:R-:W2:Y:S01]  /*26160*/  LDL.LU.64 R190, [R1+0xdf8] ;  /* 0x000df80001be7983 */ /* 0x000ea20000300a00 */
[----:B------:R-:W-:-:S03]  /*26170*/  IMAD.WIDE R202, R2, 0x4, R180 ;  /* 0x0000000402ca7825 */ /* 0x000fc600078e02b4 */
[----:B------:R-:W2:Y:S01]  /*26180*/  LDL.LU.64 R180, [R1+0xdf0] ;  /* 0x000df00001b47983 */ /* 0x000ea20000300a00 */
[C---:B------:R-:W-:Y:S02]  /*26190*/  IADD3 R185, R0.reuse, -0x162, RZ ;  /* 0xfffffe9e00b97810 */ /* 0x040fe40007ffe0ff */
[----:B------:R-:W-:Y:S02]  /*261a0*/  IADD3 R252, R0, -0x166, RZ ;  /* 0xfffffe9a00fc7810 */ /* 0x000fe40007ffe0ff */
[----:B------:R-:W-:Y:S02]  /*261b0*/  ISETP.GE.U32.AND P0, PT, R185, 0x7ffffe1f, PT ;  /* 0x7ffffe1fb900780c */ /* 0x000fe40003f06070 */
[----:B------:R-:W-:Y:S01]  /*261c0*/  ISETP.GE.U32.AND P2, PT, R252, 0x7ffffe1b, PT ;  /* 0x7ffffe1bfc00780c */ /* 0x000fe20003f46070 */
[----:B------:R-:W-:Y:S02]  /*261d0*/  IMAD.MOV.U32 R205, RZ, RZ, 0x7f ;  /* 0x0000007fffcd7424 */ /* 0x000fe400078e00ff */
[----:B------:R-:W-:-:S03]  /*261e0*/  IMAD.WIDE R188, R2, 0x4, R188 ;  /* 0x0000000402bc7825 */ /* 0x000fc600078e02bc */
[----:B------:R-:W-:Y:S02]  /*261f0*/  IADD3 R205, R205, c[0x0][0x180], RZ ;  /* 0x00006000cdcd7a10 */ /* 0x000fe40007ffe0ff */
[----:B------:R1:W-:Y:S04]  /*26200*/  STL.64 [R1+0xe28], R188 ;  /* 0x000e28bc01007387 */ /* 0x0003e80000100a00 */
[----:B------:R3:W-:Y:S04]  /*26210*/  LDGSTS.E [R230+0x58400], [R210.64], !P0 ;  /* 0x58400000d2e67fae */ /* 0x0007e8000c121844 */
[----:B------:R1:W-:Y:S01]  /*26220*/  LDGSTS.E [R230+0x58600], [R208.64], !P0 ;  /* 0x58600000d0e67fae */ /* 0x0003e2000c121844 */
[----:B------:R-:W-:-:S03]  /*26230*/  ISETP.GT.AND P0, PT, R205, 0x17f, PT ;  /* 0x0000017fcd00780c */ /* 0x000fc60003f04270 */
[----:B------:R1:W-:Y:S04]  /*26240*/  STL.64 [R1+0xeb8], R202 ;  /* 0x000eb8ca01007387 */ /* 0x0003e80000100a00 */
[----:B------:R1:W-:Y:S04]  /*26250*/  LDGSTS.E [R230+0x59400], [R188.64], !P2 ;  /* 0x59400000bce67fae */ /* 0x0003e8000d121844 */
[----:B------:R-:W2:Y:S01]  /*26260*/  LDL.LU.64 R204, [R1+0xde8] ;  /* 0x000de80001cc7983 */ /* 0x000ea20000300a00 */
[C---:B------:R-:W-:Y:S02]  /*26270*/  IADD3 R185, R0.reuse, -0x100, RZ ;  /* 0xffffff0000b97810 */ /* 0x040fe40007ffe0ff */
[----:B------:R-:W-:Y:S01]  /*26280*/  IADD3 R252, R0, -0x16a, RZ ;  /* 0xfffffe9600fc7810 */ /* 0x000fe20007ffe0ff */
[----:B------:R1:W-:Y:S04]  /*26290*/  LDGSTS.E [R230+0x59600], [R202.64], !P2 ;  /* 0x59600000cae67fae */ /* 0x0003e8000d121844 */
[----:B-1----:R-:W2:Y:S01]  /*262a0*/  LDL.LU.64 R188, [R1+0xde0] ;  /* 0x000de00001bc7983 */ /* 0x002ea20000300a00 */
[----:B------:R-:W-:-:S02]  /*262b0*/  ISETP.GE.AND P6, PT, R184, R185, PT ;  /* 0x000000b9b800720c */ /* 0x000fc40003fc6270 */
[C---:B------:R-:W-:Y:S02]  /*262c0*/  IADD3 R200, R0.reuse, -0x108, RZ ;  /* 0xfffffef800c87810 */ /* 0x040fe40007ffe0ff */
[----:B------:R-:W-:Y:S02]  /*262d0*/  IADD3 R201, R0, -0x16e, RZ ;  /* 0xfffffe9200c97810 */ /* 0x000fe40007ffe0ff */
[----:B------:R-:W-:Y:S01]  /*262e0*/  ISETP.GE.U32.AND P5, PT, R252, 0x7ffffe17, PT ;  /* 0x7ffffe17fc00780c */ /* 0x000fe20003fa6070 */
[----:B------:R-:W2:Y:S01]  /*262f0*/  LDL.LU.64 R202, [R1+0xdd8] ;  /* 0x000dd80001ca7983 */ /* 0x000ea20000300a00 */
[----:B------:R-:W-:Y:S02]  /*26300*/  SEL R252, RZ, 0x4, P6 ;  /* 0x00000004fffc7807 */ /* 0x000fe40003000000 */
[----:B------:R-:W-:Y:S02]  /*26310*/  ISETP.GE.U32.AND P6, PT, R201, 0x7ffffe13, PT ;  /* 0x7ffffe13c900780c */ /* 0x000fe40003fc6070 */
[----:B------:R-:W-:-:S02]  /*26320*/  ISETP.GE.U32.AND P2, PT, R200, 0x7ffffe79, PT ;  /* 0x7ffffe79c800780c */ /* 0x000fc40003f46070 */
[----:B------:R-:W-:Y:S01]  /*26330*/  IADD3 R208, R0, -0x176, RZ ;  /* 0xfffffe8a00d07810 */ /* 0x000fe20007ffe0ff */
[C---:B------:R-:W-:Y:S02]  /*26340*/  IMAD.WIDE R200, R2.reuse, 0x4, R182 ;  /* 0x0000000402c87825 */ /* 0x040fe400078e02b6 */
[----:B------:R-:W2:Y:S04]  /*26350*/  LDL.LU.64 R182, [R1+0xdd0] ;  /* 0x000dd00001b67983 */ /* 0x000ea80000300a00 */
[----:B------:R1:W-:Y:S04]  /*26360*/  STL.64 [R1+0xec0], R200 ;  /* 0x000ec0c801007387 */ /* 0x0003e80000100a00 */
[----:B------:R1:W-:Y:S01]  /*26370*/  LDGSTS.E [R230+0x5a400], [R200.64], !P5 ;  /* 0x5a400000c8e67fae */ /* 0x0003e2000e921844 */
[----:B---3--:R-:W-:-:S04]  /*26380*/  IMAD.WIDE R210, R2, 0x4, R198 ;  /* 0x0000000402d27825 */ /* 0x008fc800078e02c6 */
[C---:B------:R-:W-:Y:S01]  /*26390*/  IMAD.WIDE R198, R2.reuse, 0x4, R194 ;  /* 0x0000000402c67825 */ /* 0x040fe200078e02c2 */
[----:B------:R3:W-:Y:S04]  /*263a0*/  LDGSTS.E [R230+0x5a600], [R210.64], !P5 ;  /* 0x5a600000d2e67fae */ /* 0x0007e8000e921844 */
[----:B------:R-:W3:Y:S04]  /*263b0*/  LDL.LU.64 R194, [R1+0xdc8] ;  /* 0x000dc80001c27983 */ /* 0x000ee80000300a00 */
[----:B------:R-:W-:Y:S04]  /*263c0*/  STL.64 [R1+0xee8], R210 ;  /* 0x000ee8d201007387 */ /* 0x000fe80000100a00 */
[----:B------:R2:W-:Y:S04]  /*263d0*/  STL.64 [R1+0xef0], R198 ;  /* 0x000ef0c601007387 */ /* 0x0005e80000100a00 */
[----:B-1----:R-:W3:Y:S01]  /*263e0*/  LDL.LU.64 R200, [R1+0xdc0] ;  /* 0x000dc00001c87983 */ /* 0x002ee20000300a00 */
[----:B----4-:R-:W-:Y:S01]  /*263f0*/  IMAD.WIDE R192, R2, 0x4, R192 ;  /* 0x0000000402c07825 */ /* 0x010fe200078e02c0 */
[----:B------:R-:W-:-:S02]  /*26400*/  ISETP.GE.U32.AND P5, PT, R208, 0x7ffffe0b, PT ;  /* 0x7ffffe0bd000780c */ /* 0x000fc40003fa6070 */
[----:B------:R1:W-:Y:S04]  /*26410*/  LDGSTS.E [R230+0x5b400], [R198.64], !P6 ;  /* 0x5b400000c6e67fae */ /* 0x0003e8000f121844 */
[----:B------:R4:W-:Y:S01]  /*26420*/  STL.64 [R1+0xe00], R192 ;  /* 0x000e00c001007387 */ /* 0x0009e20000100a00 */
[----:B------:R-:W-:Y:S02]  /*26430*/  IADD3 R185, R0, -0x172, RZ ;  /* 0xfffffe8e00b97810 */ /* 0x000fe40007ffe0ff */
[----:B------:R-:W-:Y:S01]  /*26440*/  SEL R252, R252, RZ, P0 ;  /* 0x000000fffcfc7207 */ /* 0x000fe20000000000 */
[----:B------:R4:W-:Y:S01]  /*26450*/  LDGSTS.E [R230+0x5b600], [R192.64], !P6 ;  /* 0x5b600000c0e67fae */ /* 0x0009e2000f121844 */
[----:B--2---:R-:W-:-:S03]  /*26460*/  IMAD.WIDE R208, R2, 0x4, R190 ;  /* 0x0000000402d07825 */ /* 0x004fc600078e02be */
[----:B------:R-:W2:Y:S01]  /*26470*/  LDL.LU.64 R190, [R1+0xdb8] ;  /* 0x000db80001be7983 */ /* 0x000ea20000300a00 */
[----:B-1----:R-:W-:-:S03]  /*26480*/  IMAD.WIDE R198, R2, 0x4, R180 ;  /* 0x0000000402c67825 */ /* 0x002fc600078e02b4 */
[----:B------:R-:W2:Y:S01]  /*26490*/  LDL.LU.64 R180, [R1+0xdb0] ;  /* 0x000db00001b47983 */ /* 0x000ea20000300a00 */
[----:B------:R-:W-:-:S03]  /*264a0*/  ISETP.GE.U32.AND P0, PT, R185, 0x7ffffe0f, PT ;  /* 0x7ffffe0fb900780c */ /* 0x000fc60003f06070 */
[----:B------:R-:W-:Y:S01]  /*264b0*/  STL.64 [R1+0xef8], R208 ;  /* 0x000ef8d001007387 */ /* 0x000fe20000100a00 */
[----:B------:R-:W-:-:S03]  /*264c0*/  IADD3 R185, R0, -0x17a, RZ ;  /* 0xfffffe8600b97810 */ /* 0x000fc60007ffe0ff */
[----:B------:R1:W-:Y:S01]  /*264d0*/  STL.64 [R1+0xf00], R198 ;  /* 0x000f00c601007387 */ /* 0x0003e20000100a00 */
[----:B----4-:R-:W-:-:S05]  /*264e0*/  IADD3 R192, R0, -0x17e, RZ ;  /* 0xfffffe8200c07810 */ /* 0x010fca0007ffe0ff */
[----:B------:R4:W-:Y:S04]  /*264f0*/  LDGSTS.E [R230+0x5c400], [R208.64], !P0 ;  /* 0x5c400000d0e67fae */ /* 0x0009e8000c121844 */
[----:B------:R1:W-:Y:S01]  /*26500*/  LDGSTS.E [R230+0x5c600], [R198.64], !P0 ;  /* 0x5c600000c6e67fae */ /* 0x0003e2000c121844 */
[----:B------:R-:W-:Y:S01]  /*26510*/  ISETP.GE.U32.AND P6, PT, R185, 0x7ffffe07, PT ;  /* 0x7ffffe07b900780c */ /* 0x000fe20003fc6070 */
[----:B------:R-:W-:-:S04]  /*26520*/  IMAD.WIDE R204, R2, 0x4, R204 ;  /* 0x0000000402cc7825 */ /* 0x000fc800078e02cc */
[----:B------:R-:W-:Y:S01]  /*26530*/  IMAD.WIDE R188, R2, 0x4, R188 ;  /* 0x0000000402bc7825 */ /* 0x000fe200078e02bc */
[----:B------:R-:W-:Y:S04]  /*26540*/  STL.64 [R1+0xf40], R204 ;  /* 0x000f40cc01007387 */ /* 0x000fe80000100a00 */
[----:B------:R4:W-:Y:S04]  /*26550*/  STL.64 [R1+0xf48], R188 ;  /* 0x000f48bc01007387 */ /* 0x0009e80000100a00 */
[----:B-1----:R-:W2:Y:S01]  /*26560*/  LDL.LU.64 R198, [R1+0xda8] ;  /* 0x000da80001c67983 */ /* 0x002ea20000300a00 */
[----:B------:R-:W-:Y:S01]  /*26570*/  ISETP.GE.U32.AND P0, PT, R192, 0x7ffffe03, PT ;  /* 0x7ffffe03c000780c */ /* 0x000fe20003f06070 */
[----:B----4-:R-:W-:-:S02]  /*26580*/  IMAD.WIDE R208, R2, 0x4, R202 ;  /* 0x0000000402d07825 */ /* 0x010fc400078e02ca */
[----:B------:R-:W4:Y:S04]  /*26590*/  LDL.LU.64 R192, [R1+0xda0] ;  /* 0x000da00001c07983 */ /* 0x000f280000300a00 */
[----:B------:R3:W-:Y:S04]  /*265a0*/  LDGSTS.E [R230+0x5d400], [R204.64], !P5 ;  /* 0x5d400000cce67fae */ /* 0x0007e8000e921844 */
[----:B------:R1:W-:Y:S04]  /*265b0*/  LDGSTS.E [R230+0x5d600], [R188.64], !P5 ;  /* 0x5d600000bce67fae */ /* 0x0003e8000e921844 */
[----:B------:R1:W-:Y:S01]  /*265c0*/  LDGSTS.E [R230+0x5e400], [R208.64], !P6 ;  /* 0x5e400000d0e67fae */ /* 0x0003e2000f121844 */
[----:B------:R-:W-:-:S03]  /*265d0*/  IMAD.WIDE R202, R2, 0x4, R182 ;  /* 0x0000000402ca7825 */ /* 0x000fc600078e02b6 */
[----:B------:R-:W4:Y:S04]  /*265e0*/  LDL.LU.64 R182, [R1+0xd98] ;  /* 0x000d980001b67983 */ /* 0x000f280000300a00 */
[----:B------:R-:W-:Y:S04]  /*265f0*/  STL.64 [R1+0xf50], R208 ;  /* 0x000f50d001007387 */ /* 0x000fe80000100a00 */
[----:B------:R3:W-:Y:S01]  /*26600*/  STL.64 [R1+0xf58], R202 ;  /* 0x000f58ca01007387 */ /* 0x0007e20000100a00 */
[----:B-1----:R-:W-:-:S03]  /*26610*/  IADD3 R188, R0, -0x10c, RZ ;  /* 0xfffffef400bc7810 */ /* 0x002fc60007ffe0ff */
[----:B------:R1:W-:Y:S01]  /*26620*/  LDGSTS.E [R230+0x5e600], [R202.64], !P6 ;  /* 0x5e600000cae67fae */ /* 0x0003e2000f121844 */
[----:B------:R-:W-:Y:S01]  /*26630*/  ISETP.GE.U32.AND P6, PT, R188, 0x7ffffe75, PT ;  /* 0x7ffffe75bc00780c */ /* 0x000fe20003fc6070 */
[C---:B---3--:R-:W-:Y:S02]  /*26640*/  IMAD.WIDE R204, R2.reuse, 0x4, R194 ;  /* 0x0000000402cc7825 */ /* 0x048fe400078e02c2 */
[----:B------:R-:W3:Y:S04]  /*26650*/  LDL.LU.64 R194, [R1+0xd90] ;  /* 0x000d900001c27983 */ /* 0x000ee80000300a00 */
[----:B------:R-:W-:Y:S04]  /*26660*/  STL.64 [R1+0xf60], R204 ;  /* 0x000f60cc01007387 */ /* 0x000fe80000100a00 */
[----:B-1----:R-:W3:Y:S01]  /*26670*/  LDL.LU.64 R202, [R1+0xd88] ;  /* 0x000d880001ca7983 */ /* 0x002ee20000300a00 */
[----:B------:R-:W-:-:S03]  /*26680*/  IMAD.WIDE R200, R2, 0x4, R200 ;  /* 0x0000000402c87825 */ /* 0x000fc600078e02c8 */
[----:B------:R1:W-:Y:S04]  /*26690*/  LDGSTS.E [R230+0x5f400], [R204.64], !P0 ;  /* 0x5f400000cce67fae */ /* 0x0003e8000c121844 */
[----:B------:R1:W-:Y:S04]  /*266a0*/  STL.64 [R1+0xf80], R200 ;  /* 0x000f80c801007387 */ /* 0x0003e80000100a00 */
[----:B------:R-:W3:Y:S01]  /*266b0*/  LDL.LU.64 R188, [R1+0xd80] ;  /* 0x000d800001bc7983 */ /* 0x000ee20000300a00 */
[----:B------:R-:W-:-:S03]  /*266c0*/  IMAD.SHL.U32 R231, R184, 0x4, RZ ;  /* 0x00000004b8e77824 */ /* 0x000fc600078e00ff */
[----:B------:R1:W-:Y:S01]  /*266d0*/  LDGSTS.E [R230+0x5f600], [R200.64], !P0 ;  /* 0x5f600000c8e67fae */ /* 0x0003e2000c121844 */
[----:B--2---:R-:W-:-:S03]  /*266e0*/  IMAD.WIDE R210, R2, 0x4, R180 ;  /* 0x0000000402d27825 */ /* 0x004fc600078e02b4 */
[----:B------:R-:W2:Y:S01]  /*266f0*/  LDL.LU.64 R180, [R1+0x6a0] ;  /* 0x0006a00001b47983 */ /* 0x000ea20000300a00 */
[----:B------:R-:W-:-:S03]  /*26700*/  IMAD.WIDE R190, R2, 0x4, R190 ;  /* 0x0000000402be7825 */ /* 0x000fc600078e02be */
[----:B-1----:R-:W2:Y:S01]  /*26710*/  LDL.LU.64 R200, [R1+0xd78] ;  /* 0x000d780001c87983 */ /* 0x002ea20000300a00 */
[----:B------:R-:W-:-:S03]  /*26720*/  LOP3.LUT R235, R231, 0x40, RZ, 0x3c, !PT ;  /* 0x00000040e7eb7812 */ /* 0x000fc600078e3cff */
[----:B------:R1:W-:Y:S04]  /*26730*/  STL.64 [R1+0xa00], R190 ;  /* 0x000a00be01007387 */ /* 0x0003e80000100a00 */
[----:B------:R-:W-:Y:S01]  /*26740*/  STL.64 [R1+0x9f8], R210 ;  /* 0x0009f8d201007387 */ /* 0x000fe20000100a00 */
[----:B------:R-:W-:-:S03]  /*26750*/  IADD3 R185, R0, -0x10b, RZ ;  /* 0xfffffef500b97810 */ /* 0x000fc60007ffe0ff */
[----:B------:R1:W-:Y:S01]  /*26760*/  LDGSTS.E [R235+0x40800], [R190.64], !P3 ;  /* 0x40800000beeb7fae */ /* 0x0003e2000d921844 */
[----:B------:R-:W-:Y:S02]  /*26770*/  ISETP.GE.U32.AND P5, PT, R185, 0x7ffffe76, PT ;  /* 0x7ffffe76b900780c */ /* 0x000fe40003fa6070 */
[----:B------:R-:W-:Y:S01]  /*26780*/  IADD3 R185, R0, -0x10f, RZ ;  /* 0xfffffef100b97810 */ /* 0x000fe20007ffe0ff */
[----:B------:R3:W-:Y:S03]  /*26790*/  LDGSTS.E [R235+0x40a00], [R210.64], !P3 ;  /* 0x40a00000d2eb7fae */ /* 0x0007e6000d921844 */
[----:B------:R-:W-:Y:S01]  /*267a0*/  ISETP.GE.U32.AND P0, PT, R185, 0x7ffffe72, PT ;  /* 0x7ffffe72b900780c */ /* 0x000fe20003f06070 */
[C---:B------:R-:W-:Y:S02]  /*267b0*/  IMAD.WIDE R204, R2.reuse, 0x4, R198 ;  /* 0x0000000402cc7825 */ /* 0x040fe400078e02c6 */
[----:B------:R-:W2:Y:S02]  /*267c0*/  LDL.LU.64 R198, [R1+0xd70] ;  /* 0x000d700001c67983 */ /* 0x000ea40000300a00 */
[----:B----4-:R-:W-:-:S02]  /*267d0*/  IMAD.WIDE R192, R2, 0x4, R192 ;  /* 0x0000000402c07825 */ /* 0x010fc400078e02c0 */
[----:B------:R-:W-:Y:S04]  /*267e0*/  STL.64 [R1+0x9c0], R204 ;  /* 0x0009c0cc01007387 */ /* 0x000fe80000100a00 */
[----:B-1----:R-:W4:Y:S04]  /*267f0*/  LDL.LU.64 R190, [R1+0xd68] ;  /* 0x000d680001be7983 */ /* 0x002f280000300a00 */
[----:B------:R1:W-:Y:S04]  /*26800*/  LDGSTS.E [R235+0x41800], [R204.64], !P1 ;  /* 0x41800000cceb7fae */ /* 0x0003e8000c921844 */
[----:B------:R1:W-:Y:S04]  /*26810*/  STL.64 [R1+0x9b8], R192 ;  /* 0x0009b8c001007387 */ /* 0x0003e80000100a00 */
[----:B------:R1:W-:Y:S02]  /*26820*/  LDGSTS.E [R235+0x41a00], [R192.64], !P1 ;  /* 0x41a00000c0eb7fae */ /* 0x0003e4000c921844 */
[----:B-1----:R-:W-:-:S02]  /*26830*/  IMAD.WIDE R192, R2, 0x4, R182 ;  /* 0x0000000402c07825 */ /* 0x002fc400078e02b6 */
[----:B------:R-:W4:Y:S04]  /*26840*/  LDL.LU.64 R182, [R1+0xd60] ;  /* 0x000d600001b67983 */ /* 0x000f280000300a00 */
[----:B------:R1:W-:Y:S01]  /*26850*/  LDGSTS.E [R235+0x42800], [R192.64], !P5 ;  /* 0x42800000c0eb7fae */ /* 0x0003e2000e921844 */
[----:B---3--:R-:W-:-:S03]  /*26860*/  IMAD.WIDE R210, R2, 0x4, R194 ;  /* 0x0000000402d27825 */ /* 0x008fc600078e02c2 */
[----:B------:R-:W3:Y:S04]  /*26870*/  LDL.LU.64 R194, [R1+0x468] ;  /* 0x0004680001c27983 */ /* 0x000ee80000300a00 */
[----:B------:R1:W-:Y:S01]  /*26880*/  STL.64 [R1+0x980], R192 ;  /* 0x000980c001007387 */ /* 0x0003e20000100a00 */
[----:B------:R-:W-:-:S03]  /*26890*/  IMAD.WIDE R204, R2, 0x4, R202 ;  /* 0x0000000402cc7825 */ /* 0x000fc600078e02ca */
[----:B------:R-:W-:Y:S04]  /*268a0*/  STL.64 [R1+0x978], R210 ;  /* 0x000978d201007387 */ /* 0x000fe80000100a00 */
        /* <DEDUP_REMOVED lines=13> */
[----:B-1----:R-:W-:Y:S01]  /*26980*/  IMAD.WIDE R210, R2, 0x4, R200 ;  /* 0x0000000402d27825 */ /* 0x002fe200078e02c8 */
[----:B------:R-:W-:Y:S01]  /*26990*/  ISETP.GE.U32.AND P1, PT, R185, 0x7ffffe6e, PT ;  /* 0x7ffffe6eb900780c */ /* 0x000fe20003f26070 */
[----:B------:R-:W2:Y:S01]  /*269a0*/  LDL.LU.64 R200, [R1+0xd40] ;  /* 0x000d400001c87983 */ /* 0x000ea20000300a00 */
[----:B------:R-:W-:-:S03]  /*269b0*/  IADD3 R208, R0, -0x117, RZ ;  /* 0xfffffee900d07810 */ /* 0x000fc60007ffe0ff */
[----:B------:R1:W-:Y:S01]  /*269c0*/  STL.64 [R1+0x6a0], R188 ;  /* 0x0006a0bc01007387 */ /* 0x0003e20000100a00 */
[----:B------:R-:W-:-:S03]  /*269d0*/  ISETP.GE.U32.AND P5, PT, R208, 0x7ffffe6a, PT ;  /* 0x7ffffe6ad000780c */ /* 0x000fc60003fa6070 */
[----:B------:R-:W-:Y:S01]  /*269e0*/  STL.64 [R1+0x678], R210 ;  /* 0x000678d201007387 */ /* 0x000fe20000100a00 */
[----:B------:R-:W-:-:S03]  /*269f0*/  IADD3 R185, R0, -0x11b, RZ ;  /* 0xfffffee500b97810 */ /* 0x000fc60007ffe0ff */
[----:B------:R1:W-:Y:S01]  /*26a00*/  LDGSTS.E [R235+0x44800], [R188.64], !P1 ;  /* 0x44800000bceb7fae */ /* 0x0003e2000c921844 */
[----:B------:R-:W-:Y:S02]  /*26a10*/  ISETP.GE.U32.AND P0, PT, R185, 0x7ffffe66, PT ;  /* 0x7ffffe66b900780c */ /* 0x000fe40003f06070 */
[----:B------:R-:W-:Y:S01]  /*26a20*/  IADD3 R208, R0, -0x11f, RZ ;  /* 0xfffffee100d07810 */ /* 0x000fe20007ffe0ff */
[----:B------:R3:W-:Y:S01]  /*26a30*/  LDGSTS.E [R235+0x44a00], [R210.64], !P1 ;  /* 0x44a00000d2eb7fae */ /* 0x0007e2000c921844 */
[----:B------:R-:W-:-:S03]  /*26a40*/  IMAD.WIDE R204, R2, 0x4, R198 ;  /* 0x0000000402cc7825 */ /* 0x000fc600078e02c6 */
[----:B------:R-:W2:Y:S04]  /*26a50*/  LDL.LU.64 R198, [R1+0xd38] ;  /* 0x000d380001c67983 */ /* 0x000ea80000300a00 */
[----:B------:R-:W-:Y:S01]  /*26a60*/  STL.64 [R1+0x600], R204 ;  /* 0x000600cc01007387 */ /* 0x000fe20000100a00 */
[----:B----4-:R-:W-:-:S03]  /*26a70*/  IMAD.WIDE R190, R2, 0x4, R190 ;  /* 0x0000000402be7825 */ /* 0x010fc600078e02be */
[----:B-1----:R-:W4:Y:S04]  /*26a80*/  LDL.LU.64 R188, [R1+0x2f8] ;  /* 0x0002f80001bc7983 */ /* 0x002f280000300a00 */
[----:B------:R1:W-:Y:S01]  /*26a90*/  LDGSTS.E [R235+0x45800], [R204.64], !P5 ;  /* 0x45800000cceb7fae */ /* 0x0003e2000e921844 */
[----:B------:R-:W-:-:S03]  /*26aa0*/  ISETP.GE.U32.AND P1, PT, R208, 0x7ffffe62, PT ;  /* 0x7ffffe62d000780c */ /* 0x000fc60003f26070 */
[----:B------:R1:W-:Y:S04]  /*26ab0*/  STL.64 [R1+0x548], R190 ;  /* 0x000548be01007387 */ /* 0x0003e80000100a00 */
[----:B------:R1:W-:Y:S02]  /*26ac0*/  LDGSTS.E [R235+0x45a00], [R190.64], !P5 ;  /* 0x45a00000beeb7fae */ /* 0x0003e4000e921844 */
[C---:B-1----:R-:W-:Y:S02]  /*26ad0*/  IMAD.WIDE R190, R2.reuse, 0x4, R182 ;  /* 0x0000000402be7825 */ /* 0x042fe400078e02b6 */
[----:B------:R-:W4:Y:S04]  /*26ae0*/  LDL.LU.64 R182, [R1+0xd30] ;  /* 0x000d300001b67983 */ /* 0x000f280000300a00 */
[----:B------:R1:W-:Y:S01]  /*26af0*/  LDGSTS.E [R235+0x46800], [R190.64], !P0 ;  /* 0x46800000beeb7fae */ /* 0x0003e2000c121844 */
[----:B---3--:R-:W-:-:S03]  /*26b00*/  IMAD.WIDE R210, R2, 0x4, R194 ;  /* 0x0000000402d27825 */ /* 0x008fc600078e02c2 */
[----:B------:R-:W3:Y:S04]  /*26b10*/  LDL.LU.64 R194, [R1+0xd28] ;  /* 0x000d280001c27983 */ /* 0x000ee80000300a00 */
[----:B------:R1:W-:Y:S04]  /*26b20*/  STL.64 [R1+0x470], R190 ;  /* 0x000470be01007387 */ /* 0x0003e80000100a00 */
[----:B------:R-:W-:Y:S01]  /*26b30*/  STL.64 [R1+0x468], R210 ;  /* 0x000468d201007387 */ /* 0x000fe20000100a00 */
        /* <DEDUP_REMOVED lines=14> */
[----:B-1----:R-:W-:Y:S02]  /*26c20*/  IMAD.WIDE R210, R2, 0x4, R200 ;  /* 0x0000000402d27825 */ /* 0x002fe400078e02c8 */
[----:B------:R-:W2:Y:S01]  /*26c30*/  LDL.LU.64 R200, [R1+0xd18] ;  /* 0x000d180001c87983 */ /* 0x000ea20000300a00 */
[----:B------:R-:W-:-:S03]  /*26c40*/  ISETP.GE.U32.AND P0, PT, R208, 0x7ffffe5a, PT ;  /* 0x7ffffe5ad000780c */ /* 0x000fc60003f06070 */
[----:B------:R1:W-:Y:S04]  /*26c50*/  STL.64 [R1+0x390], R192 ;  /* 0x000390c001007387 */ /* 0x0003e80000100a00 */
        /* <DEDUP_REMOVED lines=83> */
[----:B------:R-:W-:-:S03]  /*27190*/  ISETP.GE.U32.AND P0, PT, R185, 0x7ffffe36, PT ;  /* 0x7ffffe36b900780c */ /* 0x000fc60003f06070 */
[----:B------:R3:W-:Y:S01]  /*271a0*/  LDGSTS.E [R235+0x50a00], [R210.64], !P1 ;  /* 0x50a00000d2eb7fae */ /* 0x0007e2000c921844 */
[----:B------:R-:W-:Y:S01]  /*271b0*/  IADD3 R208, R0, -0x14f, RZ ;  /* 0xfffffeb100d07810 */ /* 0x000fe20007ffe0ff */
[C---:B------:R-:W-:Y:S02]  /*271c0*/  IMAD.WIDE R204, R2.reuse, 0x4, R198 ;  /* 0x0000000402cc7825 */ /* 0x040fe400078e02c6 */
[----:B------:R-:W2:Y:S02]  /*271d0*/  LDL.LU.64 R198, [R1+0xca8] ;  /* 0x000ca80001c67983 */ /* 0x000ea40000300a00 */
[----:B----4-:R-:W-:Y:S02]  /*271e0*/  IMAD.WIDE R190, R2, 0x4, R190 ;  /* 0x0000000402be7825 */ /* 0x010fe400078e02be */
[----:B------:R-:W-:Y:S04]  /*271f0*/  STL.64 [R1+0xb30], R204 ;  /* 0x000b30cc01007387 */ /* 0x000fe80000100a00 */
[----:B-1----:R-:W4:Y:S04]  /*27200*/  LDL.LU.64 R188, [R1+0xca0] ;  /* 0x000ca00001bc7983 */ /* 0x002f280000300a00 */
[----:B------:R1:W-:Y:S04]  /*27210*/  LDGSTS.E [R235+0x51800], [R204.64], !P5 ;  /* 0x51800000cceb7fae */ /* 0x0003e8000e921844 */
[----:B------:R1:W-:Y:S04]  /*27220*/  STL.64 [R1+0xb90], R190 ;  /* 0x000b90be01007387 */ /* 0x0003e80000100a00 */
[----:B------:R1:W-:Y:S01]  /*27230*/  LDGSTS.E [R235+0x51a00], [R190.64], !P5 ;  /* 0x51a00000beeb7fae */ /* 0x0003e2000e921844 */
[----:B------:R-:W-:Y:S01]  /*27240*/  ISETP.GE.U32.AND P1, PT, R208, 0x7ffffe32, PT ;  /* 0x7ffffe32d000780c */ /* 0x000fe20003f26070 */
        /* <DEDUP_REMOVED lines=8> */
[----:B------:R1:W-:Y:S01]  /*272d0*/  LDGSTS.E [R235+0x52a00], [R210.64], !P0 ;  /* 0x52a00000d2eb7fae */ /* 0x0003e2000c121844 */
[----:B------:R-:W-:-:S03]  /*272e0*/  IMAD.WIDE R202, R2, 0x4, R192 ;  /* 0x0000000402ca7825 */ /* 0x000fc600078e02c0 */
[----:B------:R1:W-:Y:S04]  /*272f0*/  LDGSTS.E [R235+0x53800], [R204.64], !P1 ;  /* 0x53800000cceb7fae */ /* 0x0003e8000c921844 */
[----:B------:R-:W3:Y:S04]  /*27300*/  LDL.LU.64 R192, [R1+0xc88] ;  /* 0x000c880001c07983 */ /* 0x000ee80000300a00 */
[----:B------:R-:W-:Y:S04]  /*27310*/  STL.64 [R1+0xc08], R204 ;  /* 0x000c08cc01007387 */ /* 0x000fe80000100a00 */
[----:B-1----:R-:W3:Y:S04]  /*27320*/  LDL.LU.64 R190, [R1+0xc80] ;  /* 0x000c800001be7983 */ /* 0x002ee80000300a00 */
[----:B------:R1:W-:Y:S04]  /*27330*/  STL.64 [R1+0xc10], R202 ;  /* 0x000c10ca01007387 */ /* 0x0003e80000100a00 */
[----:B------:R1:W-:Y:S01]  /*27340*/  LDGSTS.E [R235+0x53a00], [R202.64], !P1 ;  /* 0x53a00000caeb7fae */ /* 0x0003e2000c921844 */
[----:B--2---:R-:W-:-:S03]  /*27350*/  IMAD.WIDE R212, R2, 0x4, R180 ;  /* 0x0000000402d47825 */ /* 0x004fc600078e02b4 */
[----:B------:R-:W2:Y:S04]  /*27360*/  LDL.LU.64 R180, [R1+0xc78] ;  /* 0x000c780001b47983 */ /* 0x000ea80000300a00 */
[----:B-1----:R-:W2:Y:S01]  /*27370*/  LDL.LU.64 R202, [R1+0xc70] ;  /* 0x000c700001ca7983 */ /* 0x002ea20000300a00 */
[----:B------:R-:W-:Y:S01]  /*27380*/  IADD3 R185, R0, -0x153, RZ ;  /* 0xfffffead00b97810 */ /* 0x000fe20007ffe0ff */
[----:B------:R-:W-:Y:S01]  /*27390*/  IMAD.WIDE R210, R2, 0x4, R200 ;  /* 0x0000000402d27825 */ /* 0x000fe200078e02c8 */
[----:B------:R-:W-:Y:S01]  /*273a0*/  IADD3 R208, R0, -0x157, RZ ;  /* 0xfffffea900d07810 */ /* 0x000fe20007ffe0ff */
[----:B------:R1:W-:Y:S01]  /*273b0*/  STL.64 [R1+0xcb8], R212 ;  /* 0x000cb8d401007387 */ /* 0x0003e20000100a00 */
[----:B------:R-:W-:-:S03]  /*273c0*/  ISETP.GE.U32.AND P5, PT, R185, 0x7ffffe2e, PT ;  /* 0x7ffffe2eb900780c */ /* 0x000fc60003fa6070 */
[----:B------:R-:W-:Y:S01]  /*273d0*/  STL.64 [R1+0xcb0], R210 ;  /* 0x000cb0d201007387 */ /* 0x000fe20000100a00 */
[----:B------:R-:W-:Y:S02]  /*273e0*/  ISETP.GE.U32.AND P0, PT, R208, 0x7ffffe2a, PT ;  /* 0x7ffffe2ad000780c */ /* 0x000fe40003f06070 */
[C---:B------:R-:W-:Y:S02]  /*273f0*/  IADD3 R185, R0.reuse, -0x15b, RZ ;  /* 0xfffffea500b97810 */ /* 0x040fe40007ffe0ff */
[----:B------:R-:W-:Y:S02]  /*27400*/  IADD3 R208, R0, -0x15f, RZ ;  /* 0xfffffea100d07810 */ /* 0x000fe40007ffe0ff */
[----:B------:R-:W-:-:S03]  /*27410*/  ISETP.GE.U32.AND P1, PT, R185, 0x7ffffe26, PT ;  /* 0x7ffffe26b900780c */ /* 0x000fc60003f26070 */
[----:B------:R1:W-:Y:S04]  /*27420*/  LDGSTS.E [R235+0x54800], [R212.64], !P5 ;  /* 0x54800000d4eb7fae */ /* 0x0003e8000e921844 */
[----:B------:R3:W-:Y:S01]  /*27430*/  LDGSTS.E [R235+0x54a00], [R210.64], !P5 ;  /* 0x54a00000d2eb7fae */ /* 0x0007e2000e921844 */
[----:B------:R-:W-:-:S03]  /*27440*/  IMAD.WIDE R204, R2, 0x4, R198 ;  /* 0x0000000402cc7825 */ /* 0x000fc600078e02c6 */
[----:B------:R-:W2:Y:S01]  /*27450*/  LDL.LU.64 R198, [R1+0xc68] ;  /* 0x000c680001c67983 */ /* 0x000ea20000300a00 */
[----:B------:R-:W-:-:S03]  /*27460*/  ISETP.GE.U32.AND P5, PT, R208, 0x7ffffe22, PT ;  /* 0x7ffffe22d000780c */ /* 0x000fc60003fa6070 */
[----:B------:R1:W-:Y:S01]  /*27470*/  LDGSTS.E [R235+0x55800], [R204.64], !P0 ;  /* 0x55800000cceb7fae */ /* 0x0003e2000c121844 */
[----:B----4-:R-:W-:-:S03]  /*27480*/  IMAD.WIDE R200, R2, 0x4, R188 ;  /* 0x0000000402c87825 */ /* 0x010fc600078e02bc */
[----:B------:R-:W4:Y:S04]  /*27490*/  LDL.LU.64 R188, [R1+0xc60] ;  /* 0x000c600001bc7983 */ /* 0x000f280000300a00 */
[----:B------:R1:W-:Y:S04]  /*274a0*/  STL.64 [R1+0xca8], R204 ;  /* 0x000ca8cc01007387 */ /* 0x0003e80000100a00 */
[----:B------:R1:W-:Y:S04]  /*274b0*/  STL.64 [R1+0xca0], R200 ;  /* 0x000ca0c801007387 */ /* 0x0003e80000100a00 */
[----:B------:R1:W-:Y:S02]  /*274c0*/  LDGSTS.E [R235+0x55a00], [R200.64], !P0 ;  /* 0x55a00000c8eb7fae */ /* 0x0003e4000c121844 */
[----:B-1----:R-:W-:-:S02]  /*274d0*/  IMAD.WIDE R212, R2, 0x4, R182 ;  /* 0x0000000402d47825 */ /* 0x002fc400078e02b6 */
[----:B------:R-:W4:Y:S04]  /*274e0*/  LDL.LU.64 R182, [R1+0xc58] ;  /* 0x000c580001b67983 */ /* 0x000f280000300a00 */
[----:B------:R-:W4:Y:S04]  /*274f0*/  LDL.LU.64 R204, [R1+0xc50] ;  /* 0x000c500001cc7983 */ /* 0x000f280000300a00 */
[----:B------:R-:W-:Y:S04]  /*27500*/  STL.64 [R1+0xcc8], R212 ;  /* 0x000cc8d401007387 */ /* 0x000fe80000100a00 */
[----:B------:R1:W-:Y:S01]  /*27510*/  LDGSTS.E [R235+0x56800], [R212.64], !P1 ;  /* 0x56800000d4eb7fae */ /* 0x0003e2000c921844 */
[----:B---3--:R-:W-:-:S05]  /*27520*/  IMAD.WIDE R210, R2, 0x4, R194 ;  /* 0x0000000402d27825 */ /* 0x008fca00078e02c2 */
[----:B------:R-:W-:Y:S04]  /*27530*/  STL.64 [R1+0xcd0], R210 ;  /* 0x000cd0d201007387 */ /* 0x000fe80000100a00 */
[----:B------:R-:W3:Y:S04]  /*27540*/  LDL.LU.64 R200, [R1+0xc48] ;  /* 0x000c480001c87983 */ /* 0x000ee80000300a00 */
[----:B------:R-:W3:Y:S04]  /*27550*/  LDL.LU.64 R194, [R1+0xc40] ;  /* 0x000c400001c27983 */ /* 0x000ee80000300a00 */
[----:B------:R1:W-:Y:S01]  /*27560*/  LDGSTS.E [R235+0x56a00], [R210.64], !P1 ;  /* 0x56a00000d2eb7fae */ /* 0x0003e2000c921844 */
[----:B------:R-:W-:-:S05]  /*27570*/  IMAD.WIDE R192, R2, 0x4, R192 ;  /* 0x0000000402c07825 */ /* 0x000fca00078e02c0 */
[----:B------:R2:W-:Y:S01]  /*27580*/  STL.64 [R1+0xd08], R192 ;  /* 0x000d08c001007387 */ /* 0x0005e20000100a00 */
[----:B------:R-:W-:-:S03]  /*27590*/  IMAD.WIDE R190, R2, 0x4, R190 ;  /* 0x0000000402be7825 */ /* 0x000fc600078e02be */
[----:B------:R2:W-:Y:S04]  /*275a0*/  LDGSTS.E [R235+0x57800], [R192.64], !P5 ;  /* 0x57800000c0eb7fae */ /* 0x0005e8000e921844 */
[----:B------:R1:W-:Y:S04]  /*275b0*/  STL.64 [R1+0xd10], R190 ;  /* 0x000d10be01007387 */ /* 0x0003e80000100a00 */
[----:B------:R1:W-:Y:S01]  /*275c0*/  LDGSTS.E [R235+0x57a00], [R190.64], !P5 ;  /* 0x57a00000beeb7fae */ /* 0x0003e2000e921844 */
[----:B--2---:R-:W-:-:S03]  /*275d0*/  IMAD.WIDE R192, R2, 0x4, R180 ;  /* 0x0000000402c07825 */ /* 0x004fc600078e02b4 */
[----:B-1----:R-:W2:Y:S01]  /*275e0*/  LDL.LU.64 R190, [R1+0xb40] ;  /* 0x000b400001be7983 */ /* 0x002ea20000300a00 */
[----:B------:R-:W-:-:S03]  /*275f0*/  IMAD.WIDE R210, R2, 0x4, R202 ;  /* 0x0000000402d27825 */ /* 0x000fc600078e02ca */
[----:B------:R-:W2:Y:S04]  /*27600*/  LDL.LU.64 R180, [R1+0xb28] ;  /* 0x000b280001b47983 */ /* 0x000ea80000300a00 */
[----:B------:R1:W-:Y:S04]  /*27610*/  STL.64 [R1+0xd48], R192 ;  /* 0x000d48c001007387 */ /* 0x0003e80000100a00 */
[----:B------:R-:W-:Y:S04]  /*27620*/  STL.64 [R1+0xd50], R210 ;  /* 0x000d50d201007387 */ /* 0x000fe80000100a00 */
[----:B------:R-:W2:Y:S01]  /*27630*/  LDL.LU.64 R202, [R1+0xb20] ;  /* 0x000b200001ca7983 */ /* 0x000ea20000300a00 */
[----:B------:R-:W-:-:S04]  /*27640*/  IADD3 R185, R0, -0x163, RZ ;  /* 0xfffffe9d00b97810 */ /* 0x000fc80007ffe0ff */
[----:B------:R-:W-:Y:S02]  /*27650*/  ISETP.GE.U32.AND P0, PT, R185, 0x7ffffe1e, PT ;  /* 0x7ffffe1eb900780c */ /* 0x000fe40003f06070 */
[----:B------:R-:W-:-:S04]  /*27660*/  IADD3 R208, R0, -0x167, RZ ;  /* 0xfffffe9900d07810 */ /* 0x000fc80007ffe0ff */
[----:B------:R-:W-:Y:S02]  /*27670*/  ISETP.GE.U32.AND P1, PT, R208, 0x7ffffe1a, PT ;  /* 0x7ffffe1ad000780c */ /* 0x000fe40003f26070 */
[----:B------:R-:W-:-:S05]  /*27680*/  IADD3 R185, R0, -0x16b, RZ ;  /* 0xfffffe9500b97810 */ /* 0x000fca0007ffe0ff */
[----:B------:R1:W-:Y:S01]  /*27690*/  LDGSTS.E [R235+0x58800], [R192.64], !P0 ;  /* 0x58800000c0eb7fae */ /* 0x0003e2000c121844 */
[C---:B------:R-:W-:Y:S01]  /*276a0*/  IMAD.WIDE R198, R2.reuse, 0x4, R198 ;  /* 0x0000000402c67825 */ /* 0x040fe200078e02c6 */
[----:B------:R-:W-:Y:S02]  /*276b0*/  ISETP.GE.U32.AND P5, PT, R185, 0x7ffffe16, PT ;  /* 0x7ffffe16b900780c */ /* 0x000fe40003fa6070 */
[----:B------:R4:W-:Y:S04]  /*276c0*/  LDGSTS.E [R235+0x58a00], [R210.64], !P0 ;  /* 0x58a00000d2eb7fae */ /* 0x0009e8000c121844 */
[----:B------:R-:W-:Y:S04]  /*276d0*/  STL.64 [R1+0xd88], R198 ;  /* 0x000d88c601007387 */ /* 0x000fe80000100a00 */
[----:B-1----:R-:W2:Y:S01]  /*276e0*/  LDL.LU.64 R192, [R1+0xb08] ;  /* 0x000b080001c07983 */ /* 0x002ea20000300a00 */
[----:B----4-:R-:W-:Y:S01]  /*276f0*/  IMAD.WIDE R188, R2, 0x4, R188 ;  /* 0x0000000402bc7825 */ /* 0x010fe200078e02bc */
[----:B------:R-:W-:-:S02]  /*27700*/  IADD3 R208, R0, -0x16f, RZ ;  /* 0xfffffe9100d07810 */ /* 0x000fc40007ffe0ff */
[----:B------:R1:W-:Y:S02]  /*27710*/  LDGSTS.E [R235+0x59800], [R198.64], !P1 ;  /* 0x59800000c6eb7fae */ /* 0x0003e4000c921844 */
[----:B------:R-:W-:Y:S02]  /*27720*/  ISETP.GE.U32.AND P0, PT, R208, 0x7ffffe12, PT ;  /* 0x7ffffe12d000780c */ /* 0x000fe40003f06070 */
[----:B------:R4:W-:Y:S04]  /*27730*/  STL.64 [R1+0xd90], R188 ;  /* 0x000d90bc01007387 */ /* 0x0009e80000100a00 */
[----:B------:R4:W-:Y:S01]  /*27740*/  LDGSTS.E [R235+0x59a00], [R188.64], !P1 ;  /* 0x59a00000bceb7fae */ /* 0x0009e2000c921844 */
[----:B------:R-:W-:-:S03]  /*27750*/  IADD3 R185, R0, -0x173, RZ ;  /* 0xfffffe8d00b97810 */ /* 0x000fc60007ffe0ff */
[----:B----4-:R-:W4:Y:S01]  /*27760*/  LDL.LU.64 R188, [R1+0xb00] ;  /* 0x000b000001bc7983 */ /* 0x010f220000300a00 */
[----:B-1----:R-:W-:-:S03]  /*27770*/  IMAD.WIDE R198, R2, 0x4, R182 ;  /* 0x0000000402c67825 */ /* 0x002fc600078e02b6 */
[----:B------:R-:W4:Y:S01]  /*27780*/  LDL.LU.64 R182, [R1+0xaf8] ;  /* 0x000af80001b67983 */ /* 0x000f220000300a00 */
[----:B------:R-:W-:-:S03]  /*27790*/  IMAD.WIDE R210, R2, 0x4, R204 ;  /* 0x0000000402d27825 */ /* 0x000fc600078e02cc */
[----:B------:R1:W-:Y:S04]  /*277a0*/  STL.64 [R1+0xdc8], R198 ;  /* 0x000dc8c601007387 */ /* 0x0003e80000100a00 */
[----:B------:R-:W-:Y:S04]  /*277b0*/  STL.64 [R1+0xdd0], R210 ;  /* 0x000dd0d201007387 */ /* 0x000fe80000100a00 */
[----:B------:R-:W4:Y:S04]  /*277c0*/  LDL.LU.64 R204, [R1+0xae8] ;  /* 0x000ae80001cc7983 */ /* 0x000f280000300a00 */
[----:B------:R1:W-:Y:S01]  /*277d0*/  LDGSTS.E [R235+0x5a800], [R198.64], !P5 ;  /* 0x5a800000c6eb7fae */ /* 0x0003e2000e921844 */
[----:B------:R-:W-:-:S03]  /*277e0*/  ISETP.GE.U32.AND P1, PT, R185, 0x7ffffe0e, PT ;  /* 0x7ffffe0eb900780c */ /* 0x000fc60003f26070 */
[----:B------:R1:W-:Y:S01]  /*277f0*/  LDGSTS.E [R235+0x5aa00], [R210.64], !P5 ;  /* 0x5aa00000d2eb7fae */ /* 0x0003e2000e921844 */
[----:B---3--:R-:W-:-:S05]  /*27800*/  IMAD.WIDE R200, R2, 0x4, R200 ;  /* 0x0000000402c87825 */ /* 0x008fca00078e02c8 */
[----:B------:R2:W-:Y:S01]  /*27810*/  STL.64 [R1+0xe08], R200 ;  /* 0x000e08c801007387 */ /* 0x0005e20000100a00 */
[----:B------:R-:W-:-:S03]  /*27820*/  IMAD.WIDE R194, R2, 0x4, R194 ;  /* 0x0000000402c27825 */ /* 0x000fc600078e02c2 */
[----:B-1----:R-:W3:Y:S04]  /*27830*/  LDL.LU.64 R198, [R1+0xae0] ;  /* 0x000ae00001c67983 */ /* 0x002ee80000300a00 */
[----:B------:R2:W-:Y:S04]  /*27840*/  LDGSTS.E [R235+0x5b800], [R200.64], !P0 ;  /* 0x5b800000c8eb7fae */ /* 0x0005e8000c121844 */
[----:B------:R1:W-:Y:S04]  /*27850*/  STL.64 [R1+0xe10], R194 ;  /* 0x000e10c201007387 */ /* 0x0003e80000100a00 */
[----:B------:R1:W-:Y:S01]  /*27860*/  LDGSTS.E [R235+0x5ba00], [R194.64], !P0 ;  /* 0x5ba00000c2eb7fae */ /* 0x0003e2000c121844 */
[----:B--2---:R-:W-:-:S03]  /*27870*/  IMAD.WIDE R200, R2, 0x4, R190 ;  /* 0x0000000402c87825 */ /* 0x004fc600078e02be */
[----:B------:R-:W2:Y:S01]  /*27880*/  LDL.LU.64 R190, [R1+0x9f0] ;  /* 0x0009f00001be7983 */ /* 0x000ea20000300a00 */
[----:B-1----:R-:W-:-:S03]  /*27890*/  IMAD.WIDE R194, R2, 0x4, R180 ;  /* 0x0000000402c27825 */ /* 0x002fc600078e02b4 */
[----:B------:R-:W2:Y:S04]  /*278a0*/  LDL.LU.64 R180, [R1+0x9e8] ;  /* 0x0009e80001b47983 */ /* 0x000ea80000300a00 */
[----:B------:R1:W-:Y:S01]  /*278b0*/  STL.64 [R1+0xe88], R200 ;  /* 0x000e88c801007387 */ /* 0x0003e20000100a00 */
[----:B------:R-:W-:-:S03]  /*278c0*/  IMAD.WIDE R202, R2, 0x4, R202 ;  /* 0x0000000402ca7825 */ /* 0x000fc600078e02ca */
[----:B------:R1:W-:Y:S04]  /*278d0*/  STL.64 [R1+0xe90], R194 ;  /* 0x000e90c201007387 */ /* 0x0003e80000100a00 */
[----:B------:R1:W-:Y:S04]  /*278e0*/  LDGSTS.E [R235+0x5c800], [R200.64], !P1 ;  /* 0x5c800000c8eb7fae */ /* 0x0003e8000c921844 */
[----:B------:R4:W-:Y:S01]  /*278f0*/  STL.64 [R1+0xea8], R202 ;  /* 0x000ea8ca01007387 */ /* 0x0009e20000100a00 */
[C---:B------:R-:W-:Y:S02]  /*27900*/  IADD3 R208, R0.reuse, -0x177, RZ ;  /* 0xfffffe8900d07810 */ /* 0x040fe40007ffe0ff */
[----:B------:R-:W-:Y:S01]  /*27910*/  IADD3 R185, R0, -0x17b, RZ ;  /* 0xfffffe8500b97810 */ /* 0x000fe20007ffe0ff */
[----:B------:R1:W-:Y:S04]  /*27920*/  LDGSTS.E [R235+0x5ca00], [R194.64], !P1 ;  /* 0x5ca00000c2eb7fae */ /* 0x0003e8000c921844 */
[----:B-1----:R-:W2:Y:S01]  /*27930*/  LDL.LU.64 R200, [R1+0x9b0] ;  /* 0x0009b00001c87983 */ /* 0x002ea20000300a00 */
[----:B------:R-:W-:-:S02]  /*27940*/  ISETP.GE.U32.AND P5, PT, R208, 0x7ffffe0a, PT ;  /* 0x7ffffe0ad000780c */ /* 0x000fc40003fa6070 */
[----:B------:R-:W-:Y:S02]  /*27950*/  ISETP.GE.U32.AND P0, PT, R185, 0x7ffffe06, PT ;  /* 0x7ffffe06b900780c */ /* 0x000fe40003f06070 */
[----:B------:R-:W-:Y:S01]  /*27960*/  IADD3 R208, R0, -0x17f, RZ ;  /* 0xfffffe8100d07810 */ /* 0x000fe20007ffe0ff */
[----:B------:R-:W-:-:S08]  /*27970*/  IMAD.WIDE R192, R2, 0x4, R192 ;  /* 0x0000000402c07825 */ /* 0x000fd000078e02c0 */
[----:B------:R4:W-:Y:S04]  /*27980*/  LDGSTS.E [R235+0x5d800], [R202.64], !P5 ;  /* 0x5d800000caeb7fae */ /* 0x0009e8000e921844 */
[----:B------:R1:W-:Y:S04]  /*27990*/  STL.64 [R1+0xeb0], R192 ;  /* 0x000eb0c001007387 */ /* 0x0003e80000100a00 */
[----:B------:R-:W2:Y:S01]  /*279a0*/  LDL.LU.64 R194, [R1+0x9a8] ;  /* 0x0009a80001c27983 */ /* 0x000ea20000300a00 */
[----:B------:R-:W-:-:S03]  /*279b0*/  ISETP.GE.U32.AND P1, PT, R208, 0x7ffffe02, PT ;  /* 0x7ffffe02d000780c */ /* 0x000fc60003f26070 */
[----:B------:R1:W-:Y:S01]  /*279c0*/  LDGSTS.E [R235+0x5da00], [R192.64], !P5 ;  /* 0x5da00000c0eb7fae */ /* 0x0003e2000e921844 */
[----:B----4-:R-:W-:-:S03]  /*279d0*/  IMAD.WIDE R202, R2, 0x4, R188 ;  /* 0x0000000402ca7825 */ /* 0x010fc600078e02bc */
[----:B------:R-:W4:Y:S01]  /*279e0*/  LDL.LU.64 R188, [R1+0x970] ;  /* 0x0009700001bc7983 */ /* 0x000f220000300a00 */
[----:B-1----:R-:W-:-:S03]  /*279f0*/  IMAD.WIDE R192, R2, 0x4, R182 ;  /* 0x0000000402c07825 */ /* 0x002fc600078e02b6 */
[----:B------:R1:W-:Y:S04]  /*27a00*/  LDGSTS.E [R235+0x5e800], [R202.64], !P0 ;  /* 0x5e800000caeb7fae */ /* 0x0003e8000c121844 */
[----:B------:R-:W4:Y:S04]  /*27a10*/  LDL.LU.64 R182, [R1+0x968] ;  /* 0x0009680001b67983 */ /* 0x000f280000300a00 */
[----:B------:R1:W-:Y:S01]  /*27a20*/  STL.64 [R1+0xec8], R202 ;  /* 0x000ec8ca01007387 */ /* 0x0003e20000100a00 */
[----:B------:R-:W-:-:S03]  /*27a30*/  IMAD.WIDE R204, R2, 0x4, R204 ;  /* 0x0000000402cc7825 */ /* 0x000fc600078e02cc */
[----:B------:R3:W-:Y:S04]  /*27a40*/  STL.64 [R1+0xed0], R192 ;  /* 0x000ed0c001007387 */ /* 0x0007e80000100a00 */
[----:B------:R3:W-:Y:S04]  /*27a50*/  LDGSTS.E [R235+0x5ea00], [R192.64], !P0 ;  /* 0x5ea00000c0eb7fae */ /* 0x0007e8000c121844 */
[----:B-1----:R-:W4:Y:S04]  /*27a60*/  LDL.LU.64 R202, [R1+0x930] ;  /* 0x0009300001ca7983 */ /* 0x002f280000300a00 */
[----:B------:R-:W-:Y:S04]  /*27a70*/  STL.64 [R1+0xf08], R204 ;  /* 0x000f08cc01007387 */ /* 0x000fe80000100a00 */
[----:B------:R1:W-:Y:S01]  /*27a80*/  LDGSTS.E [R235+0x5f800], [R204.64], !P1 ;  /* 0x5f800000cceb7fae */ /* 0x0003e2000c921844 */
[----:B---3--:R-:W-:-:S05]  /*27a90*/  IMAD.WIDE R198, R2, 0x4, R198 ;  /* 0x0000000402c67825 */ /* 0x008fca00078e02c6 */
[----:B------:R2:W-:Y:S04]  /*27aa0*/  STL.64 [R1+0xf10], R198 ;  /* 0x000f10c601007387 */ /* 0x0005e80000100a00 */
[----:B------:R-:W3:Y:S04]  /*27ab0*/  LDL.LU.64 R192, [R1+0x758] ;  /* 0x0007580001c07983 */ /* 0x000ee80000300a00 */
[----:B------:R2:W-:Y:S02]  /*27ac0*/  LDGSTS.E [R235+0x5fa00], [R198.64], !P1 ;  /* 0x5fa00000c6eb7fae */ /* 0x0005e4000c921844 */
[----:B--2---:R-:W-:-:S04]  /*27ad0*/  IMAD.WIDE R198, R2, 0x4, R190 ;  /* 0x0000000402c67825 */ /* 0x004fc800078e02be */
[C---:B------:R-:W-:Y:S02]  /*27ae0*/  IMAD.WIDE R210, R2.reuse, 0x4, R180 ;  /* 0x0000000402d27825 */ /* 0x040fe400078e02b4 */
[----:B------:R-:W2:Y:S04]  /*27af0*/  LDL.LU.64 R180, [R1+0xad0] ;  /* 0x000ad00001b47983 */ /* 0x000ea80000300a00 */
[----:B------:R1:W-:Y:S04]  /*27b00*/  STL.64 [R1+0x9f0], R198 ;  /* 0x0009f0c601007387 */ /* 0x0003e80000100a00 */
[----:B------:R-:W2:Y:S04]  /*27b10*/  LDL.LU.64 R190, [R1+0x628] ;  /* 0x0006280001be7983 */ /* 0x000ea80000300a00 */
[----:B------:R-:W-:Y:S01]  /*27b20*/  STL.64 [R1+0x9e8], R210 ;  /* 0x0009e8d201007387 */ /* 0x000fe20000100a00 */
[----:B-1----:R-:W-:-:S03]  /*27b30*/  IMAD.WIDE R204, R2, 0x4, R200 ;  /* 0x0000000402cc7825 */ /* 0x002fc600078e02c8 */
[----:B------:R-:W2:Y:S01]  /*27b40*/  LDL.LU.64 R200, [R1+0xac8] ;  /* 0x000ac80001c87983 */ /* 0x000ea20000300a00 */
[----:B------:R-:W-:-:S05]  /*27b50*/  IMAD.SHL.U32 R184, R184, 0x4, RZ ;  /* 0x00000004b8b87824 */ /* 0x000fca00078e00ff */
[----:B------:R-:W-:Y:S01]  /*27b60*/  LOP3.LUT R209, R184, 0x60, RZ, 0x3c, !PT ;  /* 0x00000060b8d17812 */ /* 0x000fe200078e3cff */
[----:B------:R-:W-:Y:S04]  /*27b70*/  STL.64 [R1+0x9b0], R204 ;  /* 0x0009b0cc01007387 */ /* 0x000fe80000100a00 */
[----:B------:R1:W-:Y:S04]  /*27b80*/  LDGSTS.E [R209+0x40c00], [R198.64], !P4 ;  /* 0x40c00000c6d17fae */ /* 0x0003e8000e121844 */
[----:B------:R4:W-:Y:S04]  /*27b90*/  LDGSTS.E [R209+0x40e00], [R210.64], !P4 ;  /* 0x40e00000d2d17fae */ /* 0x0009e8000e121844 */
[----:B------:R4:W-:Y:S01]  /*27ba0*/  LDGSTS.E [R209+0x41c00], [R204.64], !P2 ;  /* 0x41c00000ccd17fae */ /* 0x0009e2000d121844 */
[----:B------:R-:W-:-:S03]  /*27bb0*/  IMAD.WIDE R194, R2, 0x4, R194 ;  /* 0x0000000402c27825 */ /* 0x000fc600078e02c2 */
[----:B-1----:R-:W2:Y:S04]  /*27bc0*/  LDL.LU.64 R198, [R1+0x538] ;  /* 0x0005380001c67983 */ /* 0x002ea80000300a00 */
[----:B------:R4:W-:Y:S04]  /*27bd0*/  STL.64 [R1+0x9a8], R194 ;  /* 0x0009a8c201007387 */ /* 0x0009e80000100a00 */
[----:B------:R4:W-:Y:S02]  /*27be0*/  LDGSTS.E [R209+0x41e00], [R194.64], !P2 ;  /* 0x41e00000c2d17fae */ /* 0x0009e4000d121844 */
[----:B----4-:R-:W-:-:S02]  /*27bf0*/  IMAD.WIDE R194, R2, 0x4, R188 ;  /* 0x0000000402c27825 */ /* 0x010fc400078e02bc */
[----:B------:R-:W4:Y:S02]  /*27c00*/  LDL.LU.64 R188, [R1+0x460] ;  /* 0x0004600001bc7983 */ /* 0x000f240000300a00 */
[C---:B------:R-:W-:Y:S02]  /*27c10*/  IMAD.WIDE R210, R2.reuse, 0x4, R182 ;  /* 0x0000000402d27825 */ /* 0x040fe400078e02b6 */
[----:B------:R-:W4:Y:S04]  /*27c20*/  LDL.LU.64 R182, [R1+0x458] ;  /* 0x0004580001b67983 */ /* 0x000f280000300a00 */
[----:B------:R1:W-:Y:S04]  /*27c30*/  STL.64 [R1+0x970], R194 ;  /* 0x000970c201007387 */ /* 0x0003e80000100a00 */
[----:B------:R-:W-:Y:S04]  /*27c40*/  STL.64 [R1+0x968], R210 ;  /* 0x000968d201007387 */ /* 0x000fe80000100a00 */
[----:B------:R1:W-:Y:S01]  /*27c50*/  LDGSTS.E [R209+0x42c00], [R194.64], !P6 ;  /* 0x42c00000c2d17fae */ /* 0x0003e2000f121844 */
[----:B------:R-:W-:-:S03]  /*27c60*/  IMAD.WIDE R204, R2, 0x4, R202 ;  /* 0x0000000402cc7825 */ /* 0x000fc600078e02ca */
[----:B------:R-:W4:Y:S04]  /*27c70*/  LDL.LU.64 R202, [R1+0xac0] ;  /* 0x000ac00001ca7983 */ /* 0x000f280000300a00 */
[----:B------:R-:W-:Y:S04]  /*27c80*/  STL.64 [R1+0x930], R204 ;  /* 0x000930cc01007387 */ /* 0x000fe80000100a00 */
[----:B-1----:R-:W4:Y:S04]  /*27c90*/  LDL.LU.64 R194, [R1+0x418] ;  /* 0x0004180001c27983 */ /* 0x002f280000300a00 */
[----:B------:R1:W-:Y:S04]  /*27ca0*/  LDGSTS.E [R209+0x42e00], [R210.64], !P6 ;  /* 0x42e00000d2d17fae */ /* 0x0003e8000f121844 */
[----:B------:R1:W-:Y:S01]  /*27cb0*/  LDGSTS.E [R209+0x43c00], [R204.64], !P3 ;  /* 0x43c00000ccd17fae */ /* 0x0003e2000d921844 */
[----:B---3--:R-:W-:-:S05]  /*27cc0*/  IMAD.WIDE R192, R2, 0x4, R192 ;  /* 0x0000000402c07825 */ /* 0x008fca00078e02c0 */
[----:B------:R2:W-:Y:S04]  /*27cd0*/  STL.64 [R1+0x758], R192 ;  /* 0x000758c001007387 */ /* 0x0005e80000100a00 */
[----:B------:R2:W-:Y:S02]  /*27ce0*/  LDGSTS.E [R209+0x43e00], [R192.64], !P3 ;  /* 0x43e00000c0d17fae */ /* 0x0005e4000d921844 */
[C---:B--2---:R-:W-:Y:S02]  /*27cf0*/  IMAD.WIDE R192, R2.reuse, 0x4, R180 ;  /* 0x0000000402c07825 */ /* 0x044fe400078e02b4 */
[----:B------:R-:W2:Y:S02]  /*27d00*/  LDL.LU.64 R180, [R1+0xab8] ;  /* 0x000ab80001b47983 */ /* 0x000ea40000300a00 */
[----:B-1----:R-:W-:-:S02]  /*27d10*/  IMAD.WIDE R210, R2, 0x4, R190 ;  /* 0x0000000402d27825 */ /* 0x002fc400078e02be */
[----:B------:R-:W3:Y:S04]  /*27d20*/  LDL.LU.64 R190, [R1+0x348] ;  /* 0x0003480001be7983 */ /* 0x000ee80000300a00 */
[----:B------:R1:W-:Y:S04]  /*27d30*/  STL.64 [R1+0x670], R192 ;  /* 0x000670c001007387 */ /* 0x0003e80000100a00 */
[----:B------:R4:W-:Y:S01]  /*27d40*/  STL.64 [R1+0x628], R210 ;  /* 0x000628d201007387 */ /* 0x0009e20000100a00 */
[----:B------:R-:W-:-:S03]  /*27d50*/  IMAD.WIDE R204, R2, 0x4, R200 ;  /* 0x0000000402cc7825 */ /* 0x000fc600078e02c8 */
[----:B------:R-:W3:Y:S01]  /*27d60*/  LDL.LU.64 R200, [R1+0x2f0] ;  /* 0x0002f00001c87983 */ /* 0x000ee20000300a00 */
[C---:B------:R-:W-:Y:S02]  /*27d70*/  IADD3 R185, R0.reuse, -0x114, RZ ;  /* 0xfffffeec00b97810 */ /* 0x040fe40007ffe0ff */
[----:B------:R-:W-:Y:S02]  /*27d80*/  IADD3 R208, R0, -0x118, RZ ;  /* 0xfffffee800d07810 */ /* 0x000fe40007ffe0ff */
[----:B------:R-:W-:Y:S02]  /*27d90*/  ISETP.GE.U32.AND P5, PT, R185, 0x7ffffe6d, PT ;  /* 0x7ffffe6db900780c */ /* 0x000fe40003fa6070 */
[----:B------:R-:W-:Y:S02]  /*27da0*/  ISETP.GE.U32.AND P0, PT, R208, 0x7ffffe69, PT ;  /* 0x7ffffe69d000780c */ /* 0x000fe40003f06070 */
[----:B------:R-:W-:Y:S01]  /*27db0*/  IADD3 R185, R0, -0x11c, RZ ;  /* 0xfffffee400b97810 */ /* 0x000fe20007ffe0ff */
[----:B------:R-:W-:Y:S03]  /*27dc0*/  STL.64 [R1+0x540], R204 ;  /* 0x000540cc01007387 */ /* 0x000fe60000100a00 */
[----:B------:R-:W-:-:S05]  /*27dd0*/  ISETP.GE.U32.AND P1, PT, R185, 0x7ffffe65, PT ;  /* 0x7ffffe65b900780c */ /* 0x000fca0003f26070 */
[----:B------:R1:W-:Y:S01]  /*27de0*/  LDGSTS.E [R209+0x44c00], [R192.64], !P5 ;  /* 0x44c00000c0d17fae */ /* 0x0003e2000e921844 */
[----:B------:R-:W-:-:S03]  /*27df0*/  IMAD.WIDE R198, R2, 0x4, R198 ;  /* 0x0000000402c67825 */ /* 0x000fc600078e02c6 */
[----:B------:R4:W-:Y:S01]  /*27e00*/  LDGSTS.E [R209+0x44e00], [R210.64], !P5 ;  /* 0x44e00000d2d17fae */ /* 0x0009e2000e921844 */
[----:B------:R-:W-:-:S03]  /*27e10*/  IADD3 R185, R0, -0x120, RZ ;  /* 0xfffffee000b97810 */ /* 0x000fc60007ffe0ff */
[----:B------:R4:W-:Y:S04]  /*27e20*/  LDGSTS.E [R209+0x45c00], [R204.64], !P0 ;  /* 0x45c00000ccd17fae */ /* 0x0009e8000c121844 */
[----:B-1----:R-:W3:Y:S04]  /*27e30*/  LDL.LU.64 R192, [R1+0x2d8] ;  /* 0x0002d80001c07983 */ /* 0x002ee80000300a00 */
[----:B------:R1:W-:Y:S04]  /*27e40*/  STL.64 [R1+0x538], R198 ;  /* 0x000538c601007387 */ /* 0x0003e80000100a00 */
[----:B------:R1:W-:Y:S01]  /*27e50*/  LDGSTS.E [R209+0x45e00], [R198.64], !P0 ;  /* 0x45e00000c6d17fae */ /* 0x0003e2000c121844 */
[----:B------:R-:W-:Y:S01]  /*27e60*/  ISETP.GE.U32.AND P4, PT, R185, 0x7ffffe61, PT ;  /* 0x7ffffe61b900780c */ /* 0x000fe20003f86070 */
[----:B----4-:R-:W-:-:S04]  /*27e70*/  IMAD.WIDE R210, R2, 0x4, R182 ;  /* 0x0000000402d27825 */ /* 0x010fc800078e02b6 */
[C---:B-1----:R-:W-:Y:S02]  /*27e80*/  IMAD.WIDE R198, R2.reuse, 0x4, R188 ;  /* 0x0000000402c67825 */ /* 0x042fe400078e02bc */
[----:B------:R-:W4:Y:S04]  /*27e90*/  LDL.LU.64 R188, [R1+0x280] ;  /* 0x0002800001bc7983 */ /* 0x000f280000300a00 */
[----:B------:R-:W4:Y:S04]  /*27ea0*/  LDL.LU.64 R182, [R1+0x278] ;  /* 0x0002780001b67983 */ /* 0x000f280000300a00 */
[----:B------:R1:W-:Y:S01]  /*27eb0*/  STL.64 [R1+0x460], R198 ;  /* 0x000460c601007387 */ /* 0x0003e20000100a00 */
[----:B------:R-:W-:-:S03]  /*27ec0*/  IMAD.WIDE R204, R2, 0x4, R202 ;  /* 0x0000000402cc7825 */ /* 0x000fc600078e02ca */
[----:B------:R-:W-:Y:S04]  /*27ed0*/  STL.64 [R1+0x458], R210 ;  /* 0x000458d201007387 */ /* 0x000fe80000100a00 */
[----:B------:R-:W4:Y:S01]  /*27ee0*/  LDL.LU.64 R202, [R1+0x230] ;  /* 0x0002300001ca7983 */ /* 0x000f220000300a00 */
[----:B------:R-:W-:-:S03]  /*27ef0*/  IMAD.WIDE R194, R2, 0x4, R194 ;  /* 0x0000000402c27825 */ /* 0x000fc600078e02c2 */
[----:B------:R1:W-:Y:S04]  /*27f00*/  LDGSTS.E [R209+0x46c00], [R198.64], !P1 ;  /* 0x46c00000c6d17fae */ /* 0x0003e8000c921844 */
[----:B------:R-:W-:Y:S04]  /*27f10*/  STL.64 [R1+0x420], R204 ;  /* 0x000420cc01007387 */ /* 0x000fe80000100a00 */
[----:B------:R3:W-:Y:S04]  /*27f20*/  LDGSTS.E [R209+0x46e00], [R210.64], !P1 ;  /* 0x46e00000d2d17fae */ /* 0x0007e8000c921844 */
[----:B-1----:R-:W4:Y:S04]  /*27f30*/  LDL.LU.64 R198, [R1+0x228] ;  /* 0x0002280001c67983 */ /* 0x002f280000300a00 */
[----:B------:R1:W-:Y:S04]  /*27f40*/  LDGSTS.E [R209+0x47c00], [R204.64], !P4 ;  /* 0x47c00000ccd17fae */ /* 0x0003e8000e121844 */
[----:B------:R2:W-:Y:S04]  /*27f50*/  STL.64 [R1+0x418], R194 ;  /* 0x000418c201007387 */ /* 0x0005e80000100a00 */
[----:B------:R2:W-:Y:S02]  /*27f60*/  LDGSTS.E [R209+0x47e00], [R194.64], !P4 ;  /* 0x47e00000c2d17fae */ /* 0x0005e4000e121844 */
[----:B--2---:R-:W-:-:S02]  /*27f70*/  IMAD.WIDE R194, R2, 0x4, R180 ;  /* 0x0000000402c27825 */ /* 0x004fc400078e02b4 */
[----:B------:R-:W2:Y:S02]  /*27f80*/  LDL.LU.64 R180, [R1+0xab0] ;  /* 0x000ab00001b47983 */ /* 0x000ea40000300a00 */
[C---:B---3--:R-:W-:Y:S02]  /*27f90*/  IMAD.WIDE R210, R2.reuse, 0x4, R190 ;  /* 0x0000000402d27825 */ /* 0x048fe400078e02be */
[----:B------:R-:W3:Y:S04]  /*27fa0*/  LDL.LU.64 R190, [R1+0xaa8] ;  /* 0x000aa80001be7983 */ /* 0x000ee80000300a00 */
[----:B------:R1:W-:Y:S04]  /*27fb0*/  STL.64 [R1+0x380], R194 ;  /* 0x000380c201007387 */ /* 0x0003e80000100a00 */
[----:B------:R-:W-:Y:S01]  /*27fc0*/  STL.64 [R1+0x348], R210 ;  /* 0x000348d201007387 */ /* 0x000fe20000100a00 */
[----:B-1----:R-:W-:-:S03]  /*27fd0*/  IMAD.WIDE R204, R2, 0x4, R200 ;  /* 0x0000000402cc7825 */ /* 0x002fc600078e02c8 */
[----:B------:R-:W3:Y:S01]  /*27fe0*/  LDL.LU.64 R200, [R1+0xaa0] ;  /* 0x000aa00001c87983 */ /* 0x000ee20000300a00 */
        /* <DEDUP_REMOVED lines=9> */
[----:B------:R4:W-:Y:S01]  /*28080*/  LDGSTS.E [R209+0x48e00], [R210.64], !P2 ;  /* 0x48e00000d2d17fae */ /* 0x0009e2000d121844 */
[----:B------:R-:W-:-:S03]  /*28090*/  IMAD.WIDE R192, R2, 0x4, R192 ;  /* 0x0000000402c07825 */ /* 0x000fc600078e02c0 */
[----:B-1----:R-:W3:Y:S01]  /*280a0*/  LDL.LU.64 R194, [R1+0xa98] ;  /* 0x000a980001c27983 */ /* 0x002ee20000300a00 */
[----:B------:R-:W-:-:S03]  /*280b0*/  ISETP.GE.U32.AND P5, PT, R185, 0x7ffffe51, PT ;  /* 0x7ffffe51b900780c */ /* 0x000fc60003fa6070 */
[----:B------:R1:W-:Y:S04]  /*280c0*/  LDGSTS.E [R209+0x49c00], [R204.64], !P6 ;  /* 0x49c00000ccd17fae */ /* 0x0003e8000f121844 */
[----:B------:R4:W-:Y:S04]  /*280d0*/  STL.64 [R1+0x2d8], R192 ;  /* 0x0002d8c001007387 */ /* 0x0009e80000100a00 */
[----:B------:R4:W-:Y:S02]  /*280e0*/  LDGSTS.E [R209+0x49e00], [R192.64], !P6 ;  /* 0x49e00000c0d17fae */ /* 0x0009e4000f121844 */
[----:B----4-:R-:W-:-:S02]  /*280f0*/  IMAD.WIDE R192, R2, 0x4, R188 ;  /* 0x0000000402c07825 */ /* 0x010fc400078e02bc */
[----:B------:R-:W4:Y:S02]  /*28100*/  LDL.LU.64 R188, [R1+0xa90] ;  /* 0x000a900001bc7983 */ /* 0x000f240000300a00 */
[C---:B------:R-:W-:Y:S02]  /*28110*/  IMAD.WIDE R210, R2.reuse, 0x4, R182 ;  /* 0x0000000402d27825 */ /* 0x040fe400078e02b6 */
        /* <DEDUP_REMOVED lines=25> */
[C---:B------:R-:W-:Y:S02]  /*282b0*/  IADD3 R184, R0.reuse, -0x13c, RZ ;  /* 0xfffffec400b87810 */ /* 0x040fe40007ffe0ff */
[----:B------:R-:W-:-:S02]  /*282c0*/  IADD3 R185, R0, -0x140, RZ ;  /* 0xfffffec000b97810 */ /* 0x000fc40007ffe0ff */
[----:B------:R-:W-:Y:S01]  /*282d0*/  ISETP.GE.U32.AND P4, PT, R184, 0x7ffffe45, PT ;  /* 0x7ffffe45b800780c */ /* 0x000fe20003f86070 */
[----:B------:R-:W-:Y:S01]  /*282e0*/  STL.64 [R1+0x180], R204 ;  /* 0x000180cc01007387 */ /* 0x000fe20000100a00 */
[----:B------:R-:W-:-:S03]  /*282f0*/  ISETP.GE.U32.AND P2, PT, R185, 0x7ffffe41, PT ;  /* 0x7ffffe41b900780c */ /* 0x000fc60003f46070 */
[----:B------:R1:W-:Y:S04]  /*28300*/  LDGSTS.E [R209+0x4cc00], [R198.64], !P0 ;  /* 0x4cc00000c6d17fae */ /* 0x0003e8000c121844 */
[----:B------:R3:W-:Y:S04]  /*28310*/  LDGSTS.E [R209+0x4ce00], [R210.64], !P0 ;  /* 0x4ce00000d2d17fae */ /* 0x0007e8000c121844 */
[----:B------:R4:W-:Y:S01]  /*28320*/  LDGSTS.E [R209+0x4dc00], [R204.64], !P1 ;  /* 0x4dc00000ccd17fae */ /* 0x0009e2000c921844 */
[----:B------:R-:W-:-:S03]  /*28330*/  IMAD.WIDE R194, R2, 0x4, R194 ;  /* 0x0000000402c27825 */ /* 0x000fc600078e02c2 */
[----:B-1----:R-:W3:Y:S01]  /*28340*/  LDL.LU.64 R198, [R1+0xa38] ;  /* 0x000a380001c67983 */ /* 0x002ee20000300a00 */
[----:B------:R-:W-:-:S03]  /*28350*/  IADD3 R184, R0, -0x144, RZ ;  /* 0xfffffebc00b87810 */ /* 0x000fc60007ffe0ff */
[----:B------:R1:W-:Y:S04]  /*28360*/  STL.64 [R1+0x178], R194 ;  /* 0x000178c201007387 */ /* 0x0003e80000100a00 */
[----:B------:R1:W-:Y:S01]  /*28370*/  LDGSTS.E [R209+0x4de00], [R194.64], !P1 ;  /* 0x4de00000c2d17fae */ /* 0x0003e2000c921844 */
[----:B------:R-:W-:-:S03]  /*28380*/  ISETP.GE.U32.AND P6, PT, R184, 0x7ffffe3d, PT ;  /* 0x7ffffe3db800780c */ /* 0x000fc60003fc6070 */
[----:B-1----:R-:W3:Y:S01]  /*28390*/  LDL.LU.64 R194, [R1+0xa28] ;  /* 0x000a280001c27983 */ /* 0x002ee20000300a00 */
[----:B----4-:R-:W-:-:S04]  /*283a0*/  IMAD.WIDE R204, R2, 0x4, R188 ;  /* 0x0000000402cc7825 */ /* 0x010fc800078e02bc */
[C---:B------:R-:W-:Y:S01]  /*283b0*/  IMAD.WIDE R188, R2.reuse, 0x4, R182 ;  /* 0x0000000402bc7825 */ /* 0x040fe200078e02b6 */
[----:B------:R1:W-:Y:S04]  /*283c0*/  LDGSTS.E [R209+0x4ec00], [R204.64], !P4 ;  /* 0x4ec00000ccd17fae */ /* 0x0003e8000e121844 */
[----:B------:R-:W4:Y:S04]  /*283d0*/  LDL.LU.64 R182, [R1+0x928] ;  /* 0x0009280001b67983 */ /* 0x000f280000300a00 */
[----:B------:R1:W-:Y:S01]  /*283e0*/  STL.64 [R1+0x140], R204 ;  /* 0x000140cc01007387 */ /* 0x0003e20000100a00 */
[----:B------:R-:W-:-:S03]  /*283f0*/  IMAD.WIDE R202, R2, 0x4, R202 ;  /* 0x0000000402ca7825 */ /* 0x000fc600078e02ca */
[----:B------:R1:W-:Y:S04]  /*28400*/  STL.64 [R1+0x138], R188 ;  /* 0x000138bc01007387 */ /* 0x0003e80000100a00 */
[----:B------:R-:W-:Y:S04]  /*28410*/  STL.64 [R1+0xb8], R202 ;  /* 0x0000b8ca01007387 */ /* 0x000fe80000100a00 */
[----:B------:R1:W-:Y:S04]  /*28420*/  LDGSTS.E [R209+0x4ee00], [R188.64], !P4 ;  /* 0x4ee00000bcd17fae */ /* 0x0003e8000e121844 */
[----:B------:R1:W-:Y:S01]  /*28430*/  LDGSTS.E [R209+0x4fc00], [R202.64], !P2 ;  /* 0x4fc00000cad17fae */ /* 0x0003e2000d121844 */
[----:B------:R-:W-:-:S05]  /*28440*/  IMAD.WIDE R192, R2, 0x4, R192 ;  /* 0x0000000402c07825 */ /* 0x000fca00078e02c0 */
[----:B------:R2:W-:Y:S04]  /*28450*/  STL.64 [R1+0xb0], R192 ;  /* 0x0000b0c001007387 */ /* 0x0005e80000100a00 */
[----:B-1----:R-:W4:Y:S04]  /*28460*/  LDL.LU.64 R204, [R1+0x920] ;  /* 0x0009200001cc7983 */ /* 0x002f280000300a00 */
[----:B------:R-:W4:Y:S04]  /*28470*/  LDL.LU.64 R188, [R1+0x918] ;  /* 0x0009180001bc7983 */ /* 0x000f280000300a00 */
[----:B------:R2:W-:Y:S02]  /*28480*/  LDGSTS.E [R209+0x4fe00], [R192.64], !P2 ;  /* 0x4fe00000c0d17fae */ /* 0x0005e4000d121844 */
[----:B--2---:R-:W-:-:S02]  /*28490*/  IMAD.WIDE R192, R2, 0x4, R180 ;  /* 0x0000000402c07825 */ /* 0x004fc400078e02b4 */
[----:B------:R-:W2:Y:S04]  /*284a0*/  LDL.LU.64 R180, [R1+0x910] ;  /* 0x0009100001b47983 */ /* 0x000ea80000300a00 */
[----:B------:R1:W-:Y:S01]  /*284b0*/  LDGSTS.E [R209+0x50c00], [R192.64], !P6 ;  /* 0x50c00000c0d17fae */ /* 0x0003e2000f121844 */
[----:B---3--:R-:W-:-:S03]  /*284c0*/  IMAD.WIDE R210, R2, 0x4, R190 ;  /* 0x0000000402d27825 */ /* 0x008fc600078e02be */
[----:B------:R-:W3:Y:S04]  /*284d0*/  LDL.LU.64 R190, [R1+0x908] ;  /* 0x0009080001be7983 */ /* 0x000ee80000300a00 */
[----:B------:R1:W-:Y:S04]  /*284e0*/  STL.64 [R1+0xa68], R192 ;  /* 0x000a68c001007387 */ /* 0x0003e80000100a00 */
[----:B------:R-:W-:Y:S04]  /*284f0*/  STL.64 [R1+0xa70], R210 ;  /* 0x000a70d201007387 */ /* 0x000fe80000100a00 */
[----:B------:R-:W3:Y:S01]  /*28500*/  LDL.LU.64 R202, [R1+0x900] ;  /* 0x0009000001ca7983 */ /* 0x000ee20000300a00 */
[----:B------:R-:W-:Y:S01]  /*28510*/  IMAD.WIDE R200, R2, 0x4, R200 ;  /* 0x0000000402c87825 */ /* 0x000fe200078e02c8 */
[----:B------:R-:W-:-:S02]  /*28520*/  IADD3 R185, R0, -0x148, RZ ;  /* 0xfffffeb800b97810 */ /* 0x000fc40007ffe0ff */
[----:B------:R4:W-:Y:S04]  /*28530*/  LDGSTS.E [R209+0x50e00], [R210.64], !P6 ;  /* 0x50e00000d2d17fae */ /* 0x0009e8000f121844 */
[----:B------:R1:W-:Y:S04]  /*28540*/  STL.64 [R1+0xa40], R200 ;  /* 0x000a40c801007387 */ /* 0x0003e80000100a00 */
[----:B-1----:R-:W3:Y:S01]  /*28550*/  LDL.LU.64 R192, [R1+0x8f8] ;  /* 0x0008f80001c07983 */ /* 0x002ee20000300a00 */
[----:B------:R-:W-:Y:S02]  /*28560*/  IADD3 R184, R0, -0x14c, RZ ;  /* 0xfffffeb400b87810 */ /* 0x000fe40007ffe0ff */
[----:B------:R-:W-:-:S02]  /*28570*/  ISETP.GE.U32.AND P3, PT, R185, 0x7ffffe39, PT ;  /* 0x7ffffe39b900780c */ /* 0x000fc40003f66070 */
[----:B------:R-:W-:Y:S02]  /*28580*/  ISETP.GE.U32.AND P5, PT, R184, 0x7ffffe35, PT ;  /* 0x7ffffe35b800780c */ /* 0x000fe40003fa6070 */
[C---:B------:R-:W-:Y:S02]  /*28590*/  IADD3 R185, R0.reuse, -0x150, RZ ;  /* 0xfffffeb000b97810 */ /* 0x040fe40007ffe0ff */
[----:B------:R-:W-:Y:S02]  /*285a0*/  IADD3 R184, R0, -0x154, RZ ;  /* 0xfffffeac00b87810 */ /* 0x000fe40007ffe0ff */
[----:B------:R-:W-:Y:S02]  /*285b0*/  ISETP.GE.U32.AND P0, PT, R185, 0x7ffffe31, PT ;  /* 0x7ffffe31b900780c */ /* 0x000fe40003f06070 */
[----:B------:R-:W-:Y:S02]  /*285c0*/  ISETP.GE.U32.AND P1, PT, R184, 0x7ffffe2d, PT ;  /* 0x7ffffe2db800780c */ /* 0x000fe40003f26070 */
[C---:B------:R-:W-:Y:S01]  /*285d0*/  IADD3 R185, R0.reuse, -0x158, RZ ;  /* 0xfffffea800b97810 */ /* 0x040fe20007ffe0ff */
[----:B------:R1:W-:Y:S01]  /*285e0*/  LDGSTS.E [R209+0x51c00], [R200.64], !P3 ;  /* 0x51c00000c8d17fae */ /* 0x0003e2000d921844 */
[----:B------:R-:W-:Y:S01]  /*285f0*/  IADD3 R184, R0, -0x15c, RZ ;  /* 0xfffffea400b87810 */ /* 0x000fe20007ffe0ff */
[----:B------:R-:W-:Y:S01]  /*28600*/  IMAD.WIDE R198, R2, 0x4, R198 ;  /* 0x0000000402c67825 */ /* 0x000fe200078e02c6 */
[----:B------:R-:W-:-:S02]  /*28610*/  ISETP.GE.U32.AND P4, PT, R185, 0x7ffffe29, PT ;  /* 0x7ffffe29b900780c */ /* 0x000fc40003f86070 */
[----:B------:R-:W-:Y:S02]  /*28620*/  ISETP.GE.U32.AND P2, PT, R184, 0x7ffffe25, PT ;  /* 0x7ffffe25b800780c */ /* 0x000fe40003f46070 */
[C---:B------:R-:W-:Y:S01]  /*28630*/  IADD3 R185, R0.reuse, -0x160, RZ ;  /* 0xfffffea000b97810 */ /* 0x040fe20007ffe0ff */
[----:B------:R1:W-:Y:S01]  /*28640*/  STL.64 [R1+0xa38], R198 ;  /* 0x000a38c601007387 */ /* 0x0003e20000100a00 */
[----:B------:R-:W-:-:S03]  /*28650*/  IADD3 R184, R0, -0x164, RZ ;  /* 0xfffffe9c00b87810 */ /* 0x000fc60007ffe0ff */
[----:B------:R1:W-:Y:S01]  /*28660*/  LDGSTS.E [R209+0x51e00], [R198.64], !P3 ;  /* 0x51e00000c6d17fae */ /* 0x0003e2000d921844 */
[----:B------:R-:W-:-:S03]  /*28670*/  ISETP.GE.U32.AND P6, PT, R185, 0x7ffffe21, PT ;  /* 0x7ffffe21b900780c */ /* 0x000fc60003fc6070 */
[----:B-1----:R-:W3:Y:S01]  /*28680*/  LDL.LU.64 R200, [R1+0x8f0] ;  /* 0x0008f00001c87983 */ /* 0x002ee20000300a00 */
[----:B------:R-:W-:Y:S01]  /*28690*/  ISETP.GE.U32.AND P3, PT, R184, 0x7ffffe1d, PT ;  /* 0x7ffffe1db800780c */ /* 0x000fe20003f66070 */
[----:B------:R-:W-:Y:S02]  /*286a0*/  IMAD.WIDE R212, R2, 0x4, R194 ;  /* 0x0000000402d47825 */ /* 0x000fe400078e02c2 */
[----:B------:R-:W3:Y:S01]  /*286b0*/  LDL.LU.64 R198, [R1+0x8e8] ;  /* 0x0008e80001c67983 */ /* 0x000ee20000300a00 */
[C---:B------:R-:W-:Y:S02]  /*286c0*/  IADD3 R185, R0.reuse, -0x168, RZ ;  /* 0xfffffe9800b97810 */ /* 0x040fe40007ffe0ff */
[----:B------:R-:W-:Y:S01]  /*286d0*/  IADD3 R184, R0, -0x16c, RZ ;  /* 0xfffffe9400b87810 */ /* 0x000fe20007ffe0ff */
[----:B------:R-:W-:Y:S04]  /*286e0*/  STL.64 [R1+0xa28], R212 ;  /* 0x000a28d401007387 */ /* 0x000fe80000100a00 */
[----:B------:R-:W3:Y:S01]  /*286f0*/  LDL.LU.64 R194, [R1+0x8e0] ;  /* 0x0008e00001c27983 */ /* 0x000ee20000300a00 */
[----:B----4-:R-:W-:-:S03]  /*28700*/  IMAD.WIDE R210, R2, 0x4, R182 ;  /* 0x0000000402d27825 */ /* 0x010fc600078e02b6 */
[----:B------:R1:W-:Y:S04]  /*28710*/  LDGSTS.E [R209+0x52c00], [R212.64], !P5 ;  /* 0x52c00000d4d17fae */ /* 0x0003e8000e921844 */
[----:B------:R-:W4:Y:S04]  /*28720*/  LDL.LU.64 R182, [R1+0x8d8] ;  /* 0x0008d80001b67983 */ /* 0x000f280000300a00 */
[----:B------:R3:W-:Y:S01]  /*28730*/  LDGSTS.E [R209+0x52e00], [R210.64], !P5 ;  /* 0x52e00000d2d17fae */ /* 0x0007e2000e921844 */
[----:B------:R-:W-:-:S03]  /*28740*/  ISETP.GE.U32.AND P5, PT, R185, 0x7ffffe19, PT ;  /* 0x7ffffe19b900780c */ /* 0x000fc60003fa6070 */
[----:B------:R3:W-:Y:S01]  /*28750*/  STL.64 [R1+0xa78], R210 ;  /* 0x000a78d201007387 */ /* 0x0007e20000100a00 */
[----:B------:R-:W-:-:S04]  /*28760*/  IMAD.WIDE R204, R2, 0x4, R204 ;  /* 0x0000000402cc7825 */ /* 0x000fc800078e02cc */
[----:B------:R-:W-:Y:S01]  /*28770*/  IMAD.WIDE R188, R2, 0x4, R188 ;  /* 0x0000000402bc7825 */ /* 0x000fe200078e02bc */
[----:B------:R1:W-:Y:S04]  /*28780*/  LDGSTS.E [R209+0x53c00], [R204.64], !P0 ;  /* 0x53c00000ccd17fae */ /* 0x0003e8000c121844 */
[----:B------:R1:W-:Y:S01]  /*28790*/  LDGSTS.E [R209+0x53e00], [R188.64], !P0 ;  /* 0x53e00000bcd17fae */ /* 0x0003e2000c121844 */
[----:B------:R-:W-:-:S03]  /*287a0*/  ISETP.GE.U32.AND P0, PT, R184, 0x7ffffe15, PT ;  /* 0x7ffffe15b800780c */ /* 0x000fc60003f06070 */
[----:B------:R1:W-:Y:S04]  /*287b0*/  STL.64 [R1+0xa80], R204 ;  /* 0x000a80cc01007387 */ /* 0x0003e80000100a00 */
[----:B------:R1:W-:Y:S01]  /*287c0*/  STL.64 [R1+0xa88], R188 ;  /* 0x000a88bc01007387 */ /* 0x0003e20000100a00 */
[----:B--2---:R-:W-:-:S03]  /*287d0*/  IMAD.WIDE R184, R2, 0x4, R180 ;  /* 0x0000000402b87825 */ /* 0x004fc600078e02b4 */
[----:B------:R-:W2:Y:S04]  /*287e0*/  LDL.LU.64 R180, [R1+0x8d0] ;  /* 0x0008d00001b47983 */ /* 0x000ea80000300a00 */
[----:B------:R1:W-:Y:S01]  /*287f0*/  LDGSTS.E [R209+0x54c00], [R184.64], !P1 ;  /* 0x54c00000b8d17fae */ /* 0x0003e2000c921844 */
[----:B---3--:R-:W-:-:S03]  /*28800*/  IMAD.WIDE R210, R2, 0x4, R190 ;  /* 0x0000000402d27825 */ /* 0x008fc600078e02be */
[----:B------:R-:W3:Y:S04]  /*28810*/  LDL.LU.64 R190, [R1+0x8c8] ;  /* 0x0008c80001be7983 */ /* 0x000ee80000300a00 */
[----:B------:R1:W-:Y:S02]  /*28820*/  STL.64 [R1+0xa90], R184 ;  /* 0x000a90b801007387 */ /* 0x0003e40000100a00 */
[----:B-1----:R-:W-:Y:S02]  /*28830*/  IMAD.WIDE R204, R2, 0x4, R202 ;  /* 0x0000000402cc7825 */ /* 0x002fe400078e02ca */
[----:B------:R-:W-:Y:S01]  /*28840*/  STL.64 [R1+0xa98], R210 ;  /* 0x000a98d201007387 */ /* 0x000fe20000100a00 */
[C---:B------:R-:W-:Y:S02]  /*28850*/  IADD3 R189, R0.reuse, -0x170, RZ ;  /* 0xfffffe9000bd7810 */ /* 0x040fe40007ffe0ff */
[----:B------:R-:W-:Y:S01]  /*28860*/  IADD3 R188, R0, -0x174, RZ ;  /* 0xfffffe8c00bc7810 */ /* 0x000fe20007ffe0ff */
[----:B------:R1:W-:Y:S01]  /*28870*/  LDGSTS.E [R209+0x54e00], [R210.64], !P1 ;  /* 0x54e00000d2d17fae */ /* 0x0003e2000c921844 */
[----:B------:R-:W-:-:S03]  /*28880*/  IMAD.WIDE R202, R2, 0x4, R192 ;  /* 0x0000000402ca7825 */ /* 0x000fc600078e02c0 */
[----:B------:R3:W-:Y:S04]  /*28890*/  LDGSTS.E [R209+0x55c00], [R204.64], !P4 ;  /* 0x55c00000ccd17fae */ /* 0x0007e8000e121844 */
[----:B------:R-:W3:Y:S04]  /*288a0*/  LDL.LU.64 R192, [R1+0x8c0] ;  /* 0x0008c00001c07983 */ /* 0x000ee80000300a00 */
[----:B------:R-:W-:Y:S04]  /*288b0*/  STL.64 [R1+0xaa0], R204 ;  /* 0x000aa0cc01007387 */ /* 0x000fe80000100a00 */
[----:B------:R-:W3:Y:S01]  /*288c0*/  LDL.LU.64 R184, [R1+0x8b8] ;  /* 0x0008b80001b87983 */ /* 0x000ee20000300a00 */
[----:B------:R-:W-:-:S03]  /*288d0*/  ISETP.GE.U32.AND P1, PT, R189, 0x7ffffe11, PT ;  /* 0x7ffffe11bd00780c */ /* 0x000fc60003f26070 */
[----:B------:R-:W-:Y:S01]  /*288e0*/  STL.64 [R1+0xaa8], R202 ;  /* 0x000aa8ca01007387 */ /* 0x000fe20000100a00 */
[----:B------:R-:W-:-:S03]  /*288f0*/  IADD3 R189, R0, -0x178, RZ ;  /* 0xfffffe8800bd7810 */ /* 0x000fc60007ffe0ff */
[----:B------:R1:W-:Y:S01]  /*28900*/  LDGSTS.E [R209+0x55e00], [R202.64], !P4 ;  /* 0x55e00000cad17fae */ /* 0x0003e2000e121844 */
[----:B------:R-:W-:Y:S02]  /*28910*/  ISETP.GE.U32.AND P4, PT, R188, 0x7ffffe0d, PT ;  /* 0x7ffffe0dbc00780c */ /* 0x000fe40003f86070 */
[----:B------:R-:W-:Y:S01]  /*28920*/  IADD3 R188, R0, -0x17c, RZ ;  /* 0xfffffe8400bc7810 */ /* 0x000fe20007ffe0ff */
[----:B------:R-:W-:-:S04]  /*28930*/  IMAD.WIDE R200, R2, 0x4, R200 ;  /* 0x0000000402c87825 */ /* 0x000fc800078e02c8 */
[C---:B------:R-:W-:Y:S01]  /*28940*/  IMAD.WIDE R198, R2.reuse, 0x4, R198 ;  /* 0x0000000402c67825 */ /* 0x040fe200078e02c6 */
[----:B------:R1:W-:Y:S03]  /*28950*/  STL.64 [R1+0xab0], R200 ;  /* 0x000ab0c801007387 */ /* 0x0003e60000100a00 */
[C---:B------:R-:W-:Y:S01]  /*28960*/  IMAD.WIDE R194, R2.reuse, 0x4, R194 ;  /* 0x0000000402c27825 */ /* 0x040fe200078e02c2 */
[----:B------:R-:W-:Y:S03]  /*28970*/  STL.64 [R1+0xab8], R198 ;  /* 0x000ab8c601007387 */ /* 0x000fe60000100a00 */
[----:B----4-:R-:W-:Y:S01]  /*28980*/  IMAD.WIDE R182, R2, 0x4, R182 ;  /* 0x0000000402b67825 */ /* 0x010fe200078e02b6 */
[----:B------:R-:W-:Y:S04]  /*28990*/  STL.64 [R1+0xac0], R194 ;  /* 0x000ac0c201007387 */ /* 0x000fe80000100a00 */
[----:B------:R1:W-:Y:S04]  /*289a0*/  LDGSTS.E [R209+0x56c00], [R200.64], !P2 ;  /* 0x56c00000c8d17fae */ /* 0x0003e8000d121844 */
[----:B------:R4:W-:Y:S04]  /*289b0*/  STL.64 [R1+0xac8], R182 ;  /* 0x000ac8b601007387 */ /* 0x0009e80000100a00 */
[----:B------:R2:W-:Y:S04]  /*289c0*/  LDGSTS.E [R209+0x56e00], [R198.64], !P2 ;  /* 0x56e00000c6d17fae */ /* 0x0005e8000d121844 */
[----:B-1----:R-:W3:Y:S01]  /*289d0*/  LDL.LU.64 R200, [R1+0x850] ;  /* 0x0008500001c87983 */ /* 0x002ee20000300a00 */
[----:B------:R-:W-:-:S03]  /*289e0*/  ISETP.GE.U32.AND P2, PT, R189, 0x7ffffe09, PT ;  /* 0x7ffffe09bd00780c */ /* 0x000fc60003f46070 */
[----:B------:R-:W3:Y:S04]  /*289f0*/  LDL.LU.64 R218, [R1+0x848] ;  /* 0x0008480001da7983 */ /* 0x000ee80000300a00 */
[----:B------:R1:W-:Y:S04]  /*28a00*/  LDGSTS.E [R209+0x57c00], [R194.64], !P6 ;  /* 0x57c00000c2d17fae */ /* 0x0003e8000f121844 */
[----:B------:R-:W3:Y:S04]  /*28a10*/  LDL.LU.64 R212, [R1+0x840] ;  /* 0x0008400001d47983 */ /* 0x000ee80000300a00 */
[----:B------:R-:W3:Y:S04]  /*28a20*/  LDL.LU.64 R202, [R1+0x8b0] ;  /* 0x0008b00001ca7983 */ /* 0x000ee80000300a00 */
[----:B------:R4:W-:Y:S01]  /*28a30*/  LDGSTS.E [R209+0x57e00], [R182.64], !P6 ;  /* 0x57e00000b6d17fae */ /* 0x0009e2000f121844 */
[----:B------:R-:W-:-:S03]  /*28a40*/  ISETP.GE.U32.AND P6, PT, R188, 0x7ffffe05, PT ;  /* 0x7ffffe05bc00780c */ /* 0x000fc60003fc6070 */
[----:B----4-:R-:W4:Y:S04]  /*28a50*/  LDL.LU.64 R182, [R1+0x8a0] ;  /* 0x0008a00001b67983 */ /* 0x010f280000300a00 */
[----:B------:R-:W4:Y:S01]  /*28a60*/  LDL.LU.64 R188, [R1+0x890] ;  /* 0x0008900001bc7983 */ /* 0x000f220000300a00 */
[----:B--2---:R-:W-:-:S05]  /*28a70*/  IMAD.WIDE R180, R2, 0x4, R180 ;  /* 0x0000000402b47825 */ /* 0x004fca00078e02b4 */
[----:B------:R2:W-:Y:S01]  /*28a80*/  LDGSTS.E [R209+0x58c00], [R180.64], !P3 ;  /* 0x58c00000b4d17fae */ /* 0x0005e2000d921844 */
[----:B---3--:R-:W-:-:S03]  /*28a90*/  IMAD.WIDE R204, R2, 0x4, R190 ;  /* 0x0000000402cc7825 */ /* 0x008fc600078e02be */
[----:B------:R-:W3:Y:S04]  /*28aa0*/  LDL.LU.64 R190, [R1+0x880] ;  /* 0x0008800001be7983 */ /* 0x000ee80000300a00 */
[----:B------:R2:W-:Y:S04]  /*28ab0*/  STL.64 [R1+0xad0], R180 ;  /* 0x000ad0b401007387 */ /* 0x0005e80000100a00 */
[----:B------:R-:W-:Y:S04]  /*28ac0*/  STL.64 [R1+0xae0], R204 ;  /* 0x000ae0cc01007387 */ /* 0x000fe80000100a00 */
[----:B------:R-:W3:Y:S04]  /*28ad0*/  LDL.LU.64 R214, [R1+0x870] ;  /* 0x0008700001d67983 */ /* 0x000ee80000300a00 */
[----:B------:R-:W3:Y:S04]  /*28ae0*/  LDL.LU.64 R198, [R1+0x860] ;  /* 0x0008600001c67983 */ /* 0x000ee80000300a00 */
[----:B------:R2:W-:Y:S01]  /*28af0*/  LDGSTS.E [R209+0x58e00], [R204.64], !P3 ;  /* 0x58e00000ccd17fae */ /* 0x0005e2000d921844 */
[----:B-1----:R-:W-:-:S04]  /*28b00*/  IMAD.WIDE R194, R2, 0x4, R192 ;  /* 0x0000000402c27825 */ /* 0x002fc800078e02c0 */
[----:B------:R-:W-:Y:S01]  /*28b10*/  IMAD.WIDE R192, R2, 0x4, R184 ;  /* 0x0000000402c07825 */ /* 0x000fe200078e02b8 */
[----:B------:R-:W-:Y:S04]  /*28b20*/  STL.64 [R1+0xaf8], R194 ;  /* 0x000af8c201007387 */ /* 0x000fe80000100a00 */
[----:B------:R1:W-:Y:S04]  /*28b30*/  STL.64 [R1+0xb00], R192 ;  /* 0x000b00c001007387 */ /* 0x0003e80000100a00 */
[----:B--2---:R-:W2:Y:S04]  /*28b40*/  LDL.LU.64 R180, [R1+0x8a8] ;  /* 0x0008a80001b47983 */ /* 0x004ea80000300a00 */
[----:B------:R-:W2:Y:S04]  /*28b50*/  LDL.LU.64 R184, [R1+0x898] ;  /* 0x0008980001b87983 */ /* 0x000ea80000300a00 */
[----:B------:R1:W-:Y:S04]  /*28b60*/  LDGSTS.E [R209+0x59c00], [R194.64], !P5 ;  /* 0x59c00000c2d17fae */ /* 0x0003e8000e921844 */
[----:B------:R-:W2:Y:S04]  /*28b70*/  LDL.LU.64 R210, [R1+0x888] ;  /* 0x0008880001d27983 */ /* 0x000ea80000300a00 */
[----:B------:R1:W-:Y:S04]  /*28b80*/  LDGSTS.E [R209+0x59e00], [R192.64], !P5 ;  /* 0x59e00000c0d17fae */ /* 0x0003e8000e921844 */
[----:B-1----:R-:W2:Y:S04]  /*28b90*/  LDL.LU.64 R192, [R1+0x878] ;  /* 0x0008780001c07983 */ /* 0x002ea80000300a00 */
[----:B------:R-:W2:Y:S04]  /*28ba0*/  LDL.LU.64 R194, [R1+0x868] ;  /* 0x0008680001c27983 */ /* 0x000ea80000300a00 */
[----:B------:R-:W2:Y:S01]  /*28bb0*/  LDL.LU.64 R204, [R1+0x858] ;  /* 0x0008580001cc7983 */ /* 0x000ea20000300a00 */
[----:B------:R-:W-:-:S04]  /*28bc0*/  IMAD.WIDE R200, R3, 0x4, R200 ;  /* 0x0000000403c87825 */ /* 0x000fc800078e02c8 */
[C---:B------:R-:W-:Y:S01]  /*28bd0*/  IMAD.WIDE R232, R3.reuse, 0x4, R218 ;  /* 0x0000000403e87825 */ /* 0x040fe200078e02da */
[----:B------:R-:W-:Y:S04]  /*28be0*/  STL.64 [R1+0xf28], R200 ;  /* 0x000f28c801007387 */ /* 0x000fe80000100a00 */
[----:B------:R-:W-:Y:S01]  /*28bf0*/  STL.64 [R1+0xf68], R232 ;  /* 0x000f68e801007387 */ /* 0x000fe20000100a00 */
[----:B------:R-:W-:-:S04]  /*28c00*/  IMAD.WIDE R218, R3, 0x4, R212 ;  /* 0x0000000403da7825 */ /* 0x000fc800078e02d4 */
[----:B------:R-:W-:-:S05]  /*28c10*/  IMAD.WIDE R202, R2, 0x4, R202 ;  /* 0x0000000402ca7825 */ /* 0x000fca00078e02ca */
[----:B------:R1:W-:Y:S04]  /*28c20*/  STL.64 [R1+0xb28], R202 ;  /* 0x000b28ca01007387 */ /* 0x0003e80000100a00 */
[----:B------:R-:W-:Y:S04]  /*28c30*/  STL.64 [R1+0xfa8], R218 ;  /* 0x000fa8da01007387 */ /* 0x000fe80000100a00 */
[----:B------:R1:W-:Y:S01]  /*28c40*/  LDGSTS.E [R209+0x5ac00], [R202.64], !P0 ;  /* 0x5ac00000cad17fae */ /* 0x0003e2000c121844 */
[----:B----4-:R-:W-:-:S04]  /*28c50*/  IMAD.WIDE R182, R2, 0x4, R182 ;  /* 0x0000000402b67825 */ /* 0x010fc800078e02b6 */
[C---:B------:R-:W-:Y:S01]  /*28c60*/  IMAD.WIDE R188, R2.reuse, 0x4, R188 ;  /* 0x0000000402bc7825 */ /* 0x040fe200078e02bc */
[----:B------:R-:W-:Y:S04]  /*28c70*/  STL.64 [R1+0xe18], R182 ;  /* 0x000e18b601007387 */ /* 0x000fe80000100a00 */
[----:B------:R-:W3:Y:S04]  /*28c80*/  LDL.LU.64 R212, [R1+0x838] ;  /* 0x0008380001d47983 */ /* 0x000ee80000300a00 */
[----:B------:R-:W-:Y:S01]  /*28c90*/  STL.64 [R1+0xe58], R188 ;  /* 0x000e58bc01007387 */ /* 0x000fe20000100a00 */
[----:B---3--:R-:W-:-:S05]  /*28ca0*/  IMAD.WIDE R190, R2, 0x4, R190 ;  /* 0x0000000402be7825 */ /* 0x008fca00078e02be */
[----:B------:R-:W-:Y:S01]  /*28cb0*/  STL.64 [R1+0xe98], R190 ;  /* 0x000e98be01007387 */ /* 0x000fe20000100a00 */
[----:B------:R-:W-:-:S04]  /*28cc0*/  IMAD.WIDE R222, R2, 0x4, R214 ;  /* 0x0000000402de7825 */ /* 0x000fc800078e02d6 */
[C---:B------:R-:W-:Y:S01]  /*28cd0*/  IMAD.WIDE R198, R2.reuse, 0x4, R198 ;  /* 0x0000000402c67825 */ /* 0x040fe200078e02c6 */
[----:B------:R-:W-:Y:S03]  /*28ce0*/  STL.64 [R1+0xed8], R222 ;  /* 0x000ed8de01007387 */ /* 0x000fe60000100a00 */
[----:B--2---:R-:W-:-:S04]  /*28cf0*/  IMAD.WIDE R180, R2, 0x4, R180 ;  /* 0x0000000402b47825 */ /* 0x004fc800078e02b4 */
[C---:B------:R-:W-:Y:S01]  /*28d00*/  IMAD.WIDE R184, R2.reuse, 0x4, R184 ;  /* 0x0000000402b87825 */ /* 0x040fe200078e02b8 */
[----:B------:R2:W-:Y:S04]  /*28d10*/  STL.64 [R1+0xb08], R180 ;  /* 0x000b08b401007387 */ /* 0x0005e80000100a00 */
[----:B------:R-:W-:Y:S01]  /*28d20*/  STL.64 [R1+0xf18], R198 ;  /* 0x000f18c601007387 */ /* 0x000fe20000100a00 */
[----:B------:R-:W-:-:S03]  /*28d30*/  IMAD.WIDE R214, R2, 0x4, R210 ;  /* 0x0000000402d67825 */ /* 0x000fc600078e02d2 */
[----:B------:R3:W-:Y:S04]  /*28d40*/  STL.64 [R1+0xe20], R184 ;  /* 0x000e20b801007387 */ /* 0x0007e80000100a00 */
[----:B------:R-:W4:Y:S04]  /*28d50*/  LDL.LU.64 R220, [R1+0x830] ;  /* 0x0008300001dc7983 */ /* 0x000f280000300a00 */
[----:B------:R1:W-:Y:S04]  /*28d60*/  STL.64 [R1+0xe60], R214 ;  /* 0x000e60d601007387 */ /* 0x0003e80000100a00 */
[----:B------:R2:W-:Y:S01]  /*28d70*/  LDGSTS.E [R209+0x5ae00], [R180.64], !P0 ;  /* 0x5ae00000b4d17fae */ /* 0x0005e2000c121844 */
[----:B------:R-:W-:-:S03]  /*28d80*/  IMAD.WIDE R192, R2, 0x4, R192 ;  /* 0x0000000402c07825 */ /* 0x000fc600078e02c0 */
[----:B------:R1:W-:Y:S01]  /*28d90*/  LDGSTS.E [R209+0x5bc00], [R182.64], !P1 ;  /* 0x5bc00000b6d17fae */ /* 0x0003e2000c921844 */
[----:B------:R-:W-:-:S03]  /*28da0*/  IMAD.WIDE R194, R2, 0x4, R194 ;  /* 0x0000000402c27825 */ /* 0x000fc600078e02c2 */
[----:B------:R1:W-:Y:S01]  /*28db0*/  STL.64 [R1+0xea0], R192 ;  /* 0x000ea0c001007387 */ /* 0x0003e20000100a00 */
[----:B------:R-:W-:-:S03]  /*28dc0*/  IMAD.WIDE R210, R2, 0x4, R204 ;  /* 0x0000000402d27825 */ /* 0x000fc600078e02cc */
[----:B------:R3:W-:Y:S04]  /*28dd0*/  LDGSTS.E [R209+0x5be00], [R184.64], !P1 ;  /* 0x5be00000b8d17fae */ /* 0x0007e8000c921844 */
[----:B------:R-:W4:Y:S04]  /*28de0*/  LDL.LU.64 R204, [R1+0x828] ;  /* 0x0008280001cc7983 */ /* 0x000f280000300a00 */
[----:B------:R2:W-:Y:S04]  /*28df0*/  STL.64 [R1+0xee0], R194 ;  /* 0x000ee0c201007387 */ /* 0x0005e80000100a00 */
[----:B-1----:R-:W4:Y:S04]  /*28e00*/  LDL.LU.64 R202, [R1+0x820] ;  /* 0x0008200001ca7983 */ /* 0x002f280000300a00 */
[----:B------:R1:W-:Y:S04]  /*28e10*/  STL.64 [R1+0xf20], R210 ;  /* 0x000f20d201007387 */ /* 0x0003e80000100a00 */
[----:B--2---:R-:W2:Y:S04]  /*28e20*/  LDL.LU.64 R180, [R1+0x2008] ;  /* 0x0020080001b47983 */ /* 0x004ea80000300a00 */
[----:B------:R-:W2:Y:S04]  /*28e30*/  LDL.LU.64 R182, [R1+0x2000] ;  /* 0x0020000001b67983 */ /* 0x000ea80000300a00 */
[----:B---3--:R-:W3:Y:S04]  /*28e40*/  LDL.LU.64 R184, [R1+0x1ff8] ;  /* 0x001ff80001b87983 */ /* 0x008ee80000300a00 */
[----:B------:R1:W-:Y:S04]  /*28e50*/  LDGSTS.E [R209+0x5cc00], [R188.64], !P4 ;  /* 0x5cc00000bcd17fae */ /* 0x0003e8000e121844 */
[----:B------:R1:W-:Y:S04]  /*28e60*/  LDGSTS.E [R209+0x5ce00], [R214.64], !P4 ;  /* 0x5ce00000d6d17fae */ /* 0x0003e8000e121844 */
[----:B------:R1:W-:Y:S04]  /*28e70*/  LDGSTS.E [R209+0x5dc00], [R190.64], !P2 ;  /* 0x5dc00000bed17fae */ /* 0x0003e8000d121844 */
[----:B-1----:R-:W2:Y:S04]  /*28e80*/  LDL.LU.64 R188, [R1+0x1ff0] ;  /* 0x001ff00001bc7983 */ /* 0x002ea80000300a00 */
[----:B------:R-:W2:Y:S04]  /*28e90*/  LDL.LU.64 R214, [R1+0x818] ;  /* 0x0008180001d67983 */ /* 0x000ea80000300a00 */
[----:B------:R-:W3:Y:S04]  /*28ea0*/  LDL.LU.64 R190, [R1+0x1fe8] ;  /* 0x001fe80001be7983 */ /* 0x000ee80000300a00 */
[----:B------:R1:W-:Y:S04]  /*28eb0*/  LDGSTS.E [R209+0x5de00], [R192.64], !P2 ;  /* 0x5de00000c0d17fae */ /* 0x0003e8000d121844 */
[----:B------:R1:W-:Y:S01]  /*28ec0*/  LDGSTS.E [R209+0x5ec00], [R222.64], !P6 ;  /* 0x5ec00000ded17fae */ /* 0x0003e2000f121844 */
[----:B------:R-:W-:-:S02]  /*28ed0*/  IADD3 R0, R0, -0x180, RZ ;  /* 0xfffffe8000007810 */ /* 0x000fc40007ffe0ff */
[----:B------:R-:W-:Y:S01]  /*28ee0*/  ISETP.NE.U32.AND P3, PT, R252, RZ, PT ;  /* 0x000000fffc00720c */ /* 0x000fe20003f65070 */
[----:B------:R1:W-:Y:S04]  /*28ef0*/  LDGSTS.E [R209+0x5ee00], [R194.64], !P6 ;  /* 0x5ee00000c2d17fae */ /* 0x0003e8000f121844 */
[----:B-1----:R-:W3:Y:S04]  /*28f00*/  LDL.LU.64 R192, [R1+0x1fe0] ;  /* 0x001fe00001c07983 */ /* 0x002ee80000300a00 */
[----:B------:R-:W3:Y:S01]  /*28f10*/  LDL.LU.64 R222, [R1+0x810] ;  /* 0x0008100001de7983 */ /* 0x000ee20000300a00 */
[----:B------:R-:W-:-:S02]  /*28f20*/  ISETP.GE.U32.AND P5, PT, R0, 0x7ffffe01, PT ;  /* 0x7ffffe010000780c */ /* 0x000fc40003fa6070 */
[C---:B------:R-:W-:Y:S01]  /*28f30*/  IADD3 R0, R239.reuse, 0x100000, RZ ;  /* 0x00100000ef007810 */ /* 0x040fe20007ffe0ff */
[----:B------:R-:W3:Y:S01]  /*28f40*/  LDL.LU.64 R194, [R1+0x1fd8] ;  /* 0x001fd80001c27983 */ /* 0x000ee20000300a00 */
[C---:B------:R-:W-:Y:S02]  /*28f50*/  IADD3 R224, R239.reuse, 0x100000, RZ ;  /* 0x00100000efe07810 */ /* 0x040fe40007ffe0ff */
[----:B------:R-:W-:-:S07]  /*28f60*/  IADD3 R252, R239, 0x100000, RZ ;  /* 0x00100000effc7810 */ /* 0x000fce0007ffe0ff */
[----:B------:R1:W-:Y:S04]  /*28f70*/  LDGSTS.E [R209+0x5fc00], [R198.64], !P5 ;  /* 0x5fc00000c6d17fae */ /* 0x0003e8000e921844 */
[----:B------:R1:W-:Y:S04]  /*28f80*/  LDGSTS.E [R209+0x5fe00], [R210.64], !P5 ;  /* 0x5fe00000d2d17fae */ /* 0x0003e8000e921844 */
[----:B------:R-:W0:Y:S04]  /*28f90*/  LDGDEPBAR ;  /* 0x00000000000079af */ /* 0x000e280000000000 */
[----:B-1----:R-:W3:Y:S04]  /*28fa0*/  LDL.LU.64 R198, [R1+0x1fd0] ;  /* 0x001fd00001c67983 */ /* 0x002ee80000300a00 */
[----:B------:R-:W3:Y:S04]  /*28fb0*/  LDL.LU.64 R210, [R1+0x808] ;  /* 0x0008080001d27983 */ /* 0x000ee80000300a00 */
[----:B------:R1:W-:Y:S04]  /*28fc0*/  LDGSTS.E [R0+-0x60000], [R200.64], P3 ;  /* 0xa0000000c8007fae */ /* 0x0003e80009921844 */
[----:B------:R-:W3:Y:S04]  /*28fd0*/  LDL.LU.64 R208, [R1+0x800] ;  /* 0x0008000001d07983 */ /* 0x000ee80000300a00 */
[----:B------:R4:W-:Y:S04]  /*28fe0*/  LDGSTS.E [R224+-0x5f000], [R232.64], P3 ;  /* 0xa1000000e8e07fae */ /* 0x0009e80009921844 */
[----:B-1----:R-:W3:Y:S04]  /*28ff0*/  LDL.LU.64 R200, [R1+0x1fc8] ;  /* 0x001fc80001c87983 */ /* 0x002ee80000300a00 */
[----:B------:R1:W-:Y:S01]  /*29000*/  LDGSTS.E [R252+-0x5e000], [R218.64], P3 ;  /* 0xa2000000dafc7fae */ /* 0x0003e20009921844 */
[----:B------:R-:W-:Y:S01]  /*29010*/  IMAD.WIDE R212, R3, 0x4, R212 ;  /* 0x0000000403d47825 */ /* 0x000fe200078e02d4 */
[----:B------:R-:W-:-:S02]  /*29020*/  IADD3 R228, R239, 0x100000, RZ ;  /* 0x00100000efe47810 */ /* 0x000fc40007ffe0ff */
[----:B------:R-:W-:Y:S02]  /*29030*/  IADD3 R2, R239, 0x100000, RZ ;  /* 0x00100000ef027810 */ /* 0x000fe40007ffe0ff */
[----:B------:R4:W-:Y:S04]  /*29040*/  LDGSTS.E [R0+-0x5d000], [R212.64], P3 ;  /* 0xa3000000d4007fae */ /* 0x0009e80009921844 */
[----:B-1----:R-:W3:Y:S04]  /*29050*/  LDL.LU.64 R218, [R1+0x7f8] ;  /* 0x0007f80001da7983 */ /* 0x002ee80000300a00 */
[----:B------:R1:W-:Y:S01]  /*29060*/  STL.64 [R1+0xfe8], R212 ;  /* 0x000fe8d401007387 */ /* 0x0003e20000100a00 */
[----:B----4-:R-:W-:-:S03]  /*29070*/  IMAD.WIDE R232, R3, 0x4, R220 ;  /* 0x0000000403e87825 */ /* 0x010fc600078e02dc */
[----:B------:R-:W4:Y:S04]  /*29080*/  LDL.LU.64 R220, [R1+0x7f0] ;  /* 0x0007f00001dc7983 */ /* 0x000f280000300a00 */
[----:B------:R-:W-:Y:S04]  /*29090*/  STL.64 [R1+0x1028], R232 ;  /* 0x001028e801007387 */ /* 0x000fe80000100a00 */
[----:B-1----:R-:W4:Y:S04]  /*290a0*/  LDL.LU.64 R212, [R1+0x7e8] ;  /* 0x0007e80001d47983 */ /* 0x002f280000300a00 */
[----:B------:R3:W-:Y:S01]  /*290b0*/  LDGSTS.E [R228+-0x5c000], [R232.64], P3 ;  /* 0xa4000000e8e47fae */ /* 0x0007e20009921844 */
[----:B------:R-:W-:-:S05]  /*290c0*/  IMAD.WIDE R224, R3, 0x4, R204 ;  /* 0x0000000403e07825 */ /* 0x000fca00078e02cc */
[----:B------:R1:W-:Y:S01]  /*290d0*/  LDGSTS.E [R2+-0x5b000], [R224.64], P3 ;  /* 0xa5000000e0027fae */ /* 0x0003e20009921844 */
[----:B------:R-:W-:-:S03]  /*290e0*/  IMAD.WIDE R204, R3, 0x4, R202 ;  /* 0x0000000403cc7825 */ /* 0x000fc600078e02ca */
[----:B------:R-:W4:Y:S04]  /*290f0*/  LDL.LU.64 R202, [R1+0x7e0] ;  /* 0x0007e00001ca7983 */ /* 0x000f280000300a00 */
[----:B------:R-:W-:Y:S04]  /*29100*/  STL.64 [R1+0x1090], R224 ;  /* 0x001090e001007387 */ /* 0x000fe80000100a00 */
[----:B------:R1:W-:Y:S04]  /*29110*/  STL.64 [R1+0x10a8], R204 ;  /* 0x0010a8cc01007387 */ /* 0x0003e80000100a00 */
[----:B------:R1:W-:Y:S04]  /*29120*/  LDGSTS.E [R252+-0x5a000], [R204.64], P3 ;  /* 0xa6000000ccfc7fae */ /* 0x0003e80009921844 */
[----:B-1----:R-:W4:Y:S01]  /*29130*/  LDL.LU.64 R204, [R1+0x7d8] ;  /* 0x0007d80001cc7983 */ /* 0x002f220000300a00 */
[----:B--2---:R-:W-:-:S05]  /*29140*/  IMAD.WIDE R214, R3, 0x4, R214 ;  /* 0x0000000403d67825 */ /* 0x004fca00078e02d6 */
[----:B------:R1:W-:Y:S04]  /*29150*/  STL.64 [R1+0x10e8], R214 ;  /* 0x0010e8d601007387 */ /* 0x0003e80000100a00 */
[----:B------:R1:W-:Y:S01]  /*29160*/  LDGSTS.E [R0+-0x59000], [R214.64], P3 ;  /* 0xa7000000d6007fae */ /* 0x0003e20009921844 */
[----:B---3--:R-:W-:-:S03]  /*29170*/  IMAD.WIDE R232, R3, 0x4, R222 ;  /* 0x0000000403e87825 */ /* 0x008fc600078e02de */
[----:B------:R-:W2:Y:S04]  /*29180*/  LDL.LU.64 R222, [R1+0x7d0] ;  /* 0x0007d00001de7983 */ /* 0x000ea80000300a00 */
[----:B------:R-:W-:Y:S04]  /*29190*/  STL.64 [R1+0x1128], R232 ;  /* 0x001128e801007387 */ /* 0x000fe80000100a00 */
[----:B-1----:R-:W3:Y:S04]  /*291a0*/  LDL.LU.64 R214, [R1+0x7c8] ;  /* 0x0007c80001d67983 */ /* 0x002ee80000300a00 */
[----:B------:R4:W-:Y:S01]  /*291b0*/  LDGSTS.E [R228+-0x58000], [R232.64], P3 ;  /* 0xa8000000e8e47fae */ /* 0x0009e20009921844 */
[----:B------:R-:W-:-:S05]  /*291c0*/  IMAD.WIDE R224, R3, 0x4, R210 ;  /* 0x0000000403e07825 */ /* 0x000fca00078e02d2 */
[----:B------:R1:W-:Y:S01]  /*291d0*/  LDGSTS.E [R2+-0x57000], [R224.64], P3 ;  /* 0xa9000000e0027fae */ /* 0x0003e20009921844 */
[----:B------:R-:W-:-:S03]  /*291e0*/  IMAD.WIDE R210, R3, 0x4, R208 ;  /* 0x0000000403d27825 */ /* 0x000fc600078e02d0 */
[----:B------:R-:W3:Y:S04]  /*291f0*/  LDL.LU.64 R208, [R1+0x7c0] ;  /* 0x0007c00001d07983 */ /* 0x000ee80000300a00 */
[----:B------:R-:W-:Y:S04]  /*29200*/  STL.64 [R1+0x1168], R224 ;  /* 0x001168e001007387 */ /* 0x000fe80000100a00 */
[----:B------:R1:W-:Y:S04]  /*29210*/  STL.64 [R1+0x11a8], R210 ;  /* 0x0011a8d201007387 */ /* 0x0003e80000100a00 */
[----:B------:R1:W-:Y:S01]  /*29220*/  LDGSTS.E [R252+-0x56000], [R210.64], P3 ;  /* 0xaa000000d2fc7fae */ /* 0x0003e20009921844 */
[----:B------:R-:W-:-:S03]  /*29230*/  IMAD.WIDE R218, R3, 0x4, R218 ;  /* 0x0000000403da7825 */ /* 0x000fc600078e02da */
[----:B-1----:R-:W3:Y:S04]  /*29240*/  LDL.LU.64 R210, [R1+0x7b8] ;  /* 0x0007b80001d27983 */ /* 0x002ee80000300a00 */
[----:B------:R1:W-:Y:S04]  /*29250*/  STL.64 [R1+0x11e8], R218 ;  /* 0x0011e8da01007387 */ /* 0x0003e80000100a00 */
[----:B------:R1:W-:Y:S04]  /*29260*/  LDGSTS.E [R0+-0x55000], [R218.64], P3 ;  /* 0xab000000da007fae */ /* 0x0003e80009921844 */
[----:B-1----:R-:W3:Y:S01]  /*29270*/  LDL.LU.64 R218, [R1+0x7b0] ;  /* 0x0007b00001da7983 */ /* 0x002ee20000300a00 */
[----:B----4-:R-:W-:-:S05]  /*29280*/  IMAD.WIDE R232, R3, 0x4, R220 ;  /* 0x0000000403e87825 */ /* 0x010fca00078e02dc */
[----:B------:R-:W-:Y:S01]  /*29290*/  STL.64 [R1+0x1228], R232 ;  /* 0x001228e801007387 */ /* 0x000fe20000100a00 */
[----:B------:R-:W-:-:S03]  /*292a0*/  IMAD.WIDE R224, R3, 0x4, R212 ;  /* 0x0000000403e07825 */ /* 0x000fc600078e02d4 */
[----:B------:R2:W-:Y:S04]  /*292b0*/  LDGSTS.E [R228+-0x54000], [R232.64], P3 ;  /* 0xac000000e8e47fae */ /* 0x0005e80009921844 */
[----:B------:R-:W4:Y:S04]  /*292c0*/  LDL.LU.64 R212, [R1+0x7a8] ;  /* 0x0007a80001d47983 */ /* 0x000f280000300a00 */
[----:B------:R3:W-:Y:S01]  /*292d0*/  LDGSTS.E [R2+-0x53000], [R224.64], P3 ;  /* 0xad000000e0027fae */ /* 0x0007e20009921844 */
[----:B------:R-:W-:-:S03]  /*292e0*/  IMAD.WIDE R220, R3, 0x4, R202 ;  /* 0x0000000403dc7825 */ /* 0x000fc600078e02ca */
[----:B------:R-:W4:Y:S04]  /*292f0*/  LDL.LU.64 R202, [R1+0x7a0] ;  /* 0x0007a00001ca7983 */ /* 0x000f280000300a00 */
[----:B------:R-:W-:Y:S04]  /*29300*/  STL.64 [R1+0x1268], R224 ;  /* 0x001268e001007387 */ /* 0x000fe80000100a00 */
[----:B------:R1:W-:Y:S04]  /*29310*/  STL.64 [R1+0x12a8], R220 ;  /* 0x0012a8dc01007387 */ /* 0x0003e80000100a00 */
[----:B------:R1:W-:Y:S01]  /*29320*/  LDGSTS.E [R252+-0x52000], [R220.64], P3 ;  /* 0xae000000dcfc7fae */ /* 0x0003e20009921844 */
[----:B------:R-:W-:-:S03]  /*29330*/  IMAD.WIDE R204, R3, 0x4, R204 ;  /* 0x0000000403cc7825 */ /* 0x000fc600078e02cc */
[----:B-1----:R-:W4:Y:S04]  /*29340*/  LDL.LU.64 R220, [R1+0x798] ;  /* 0x0007980001dc7983 */ /* 0x002f280000300a00 */
[----:B------:R1:W-:Y:S04]  /*29350*/  STL.64 [R1+0x12e8], R204 ;  /* 0x0012e8cc01007387 */ /* 0x0003e80000100a00 */
[----:B------:R1:W-:Y:S04]  /*29360*/  LDGSTS.E [R0+-0x51000], [R204.64], P3 ;  /* 0xaf000000cc007fae */ /* 0x0003e80009921844 */
[----:B-1----:R-:W4:Y:S01]  /*29370*/  LDL.LU.64 R204, [R1+0x790] ;  /* 0x0007900001cc7983 */ /* 0x002f220000300a00 */
[----:B--2---:R-:W-:-:S05]  /*29380*/  IMAD.WIDE R232, R3, 0x4, R222 ;  /* 0x0000000403e87825 */ /* 0x004fca00078e02de */
[----:B------:R-:W-:Y:S01]  /*29390*/  STL.64 [R1+0x1328], R232 ;  /* 0x001328e801007387 */ /* 0x000fe20000100a00 */
[----:B---3--:R-:W-:-:S03]  /*293a0*/  IMAD.WIDE R224, R3, 0x4, R214 ;  /* 0x0000000403e07825 */ /* 0x008fc600078e02d6 */
[----:B------:R1:W-:Y:S04]  /*293b0*/  LDGSTS.E [R228+-0x50000], [R232.64], P3 ;  /* 0xb0000000e8e47fae */ /* 0x0003e80009921844 */
[----:B------:R-:W2:Y:S04]  /*293c0*/  LDL.LU.64 R214, [R1+0x788] ;  /* 0x0007880001d67983 */ /* 0x000ea80000300a00 */
[----:B------:R3:W-:Y:S01]  /*293d0*/  LDGSTS.E [R2+-0x4f000], [R224.64], P3 ;  /* 0xb1000000e0027fae */ /* 0x0007e20009921844 */
[----:B------:R-:W-:-:S03]  /*293e0*/  IMAD.WIDE R222, R3, 0x4, R208 ;  /* 0x0000000403de7825 */ /* 0x000fc600078e02d0 */
[----:B------:R-:W2:Y:S04]  /*293f0*/  LDL.LU.64 R208, [R1+0x780] ;  /* 0x0007800001d07983 */ /* 0x000ea80000300a00 */
[----:B------:R-:W-:Y:S04]  /*29400*/  STL.64 [R1+0x1368], R224 ;  /* 0x001368e001007387 */ /* 0x000fe80000100a00 */
[----:B------:R1:W-:Y:S04]  /*29410*/  STL.64 [R1+0x13a8], R222 ;  /* 0x0013a8de01007387 */ /* 0x0003e80000100a00 */
[----:B------:R1:W-:Y:S01]  /*29420*/  LDGSTS.E [R252+-0x4e000], [R222.64], P3 ;  /* 0xb2000000defc7fae */ /* 0x0003e20009921844 */
[----:B------:R-:W-:-:S03]  /*29430*/  IMAD.WIDE R210, R3, 0x4, R210 ;  /* 0x0000000403d27825 */ /* 0x000fc600078e02d2 */
[----:B-1----:R-:W2:Y:S04]  /*29440*/  LDL.LU.64 R222, [R1+0x778] ;  /* 0x0007780001de7983 */ /* 0x002ea80000300a00 */
[----:B------:R1:W-:Y:S04]  /*29450*/  STL.64 [R1+0x13e8], R210 ;  /* 0x0013e8d201007387 */ /* 0x0003e80000100a00 */
[----:B------:R1:W-:Y:S01]  /*29460*/  LDGSTS.E [R0+-0x4d000], [R210.64], P3 ;  /* 0xb3000000d2007fae */ /* 0x0003e20009921844 */
[----:B------:R-:W-:-:S03]  /*29470*/  IMAD.WIDE R232, R3, 0x4, R218 ;  /* 0x0000000403e87825 */ /* 0x000fc600078e02da */
[----:B-1----:R-:W2:Y:S04]  /*29480*/  LDL.LU.64 R210, [R1+0x768] ;  /* 0x0007680001d27983 */ /* 0x002ea80000300a00 */
[----:B------:R-:W-:Y:S04]  /*29490*/  STL.64 [R1+0x1428], R232 ;  /* 0x001428e801007387 */ /* 0x000fe80000100a00 */
[----:B---3--:R-:W3:Y:S04]  /*294a0*/  LDL.LU.64 R224, [R1+0x760] ;  /* 0x0007600001e07983 */ /* 0x008ee80000300a00 */
[----:B------:R1:W-:Y:S01]  /*294b0*/  LDGSTS.E [R228+-0x4c000], [R232.64], P3 ;  /* 0xb4000000e8e47fae */ /* 0x0003e20009921844 */
[----:B----4-:R-:W-:-:S03]  /*294c0*/  IMAD.WIDE R218, R3, 0x4, R212 ;  /* 0x0000000403da7825 */ /* 0x010fc600078e02d4 */
[----:B------:R-:W4:Y:S04]  /*294d0*/  LDL.LU.64 R212, [R1+0x738] ;  /* 0x0007380001d47983 */ /* 0x000f280000300a00 */
[----:B------:R1:W-:Y:S04]  /*294e0*/  STL.64 [R1+0x1468], R218 ;  /* 0x001468da01007387 */ /* 0x0003e80000100a00 */
[----:B------:R1:W-:Y:S01]  /*294f0*/  LDGSTS.E [R2+-0x4b000], [R218.64], P3 ;  /* 0xb5000000da027fae */ /* 0x0003e20009921844 */
[----:B------:R-:W-:-:S05]  /*29500*/  IMAD.WIDE R202, R3, 0x4, R202 ;  /* 0x0000000403ca7825 */ /* 0x000fca00078e02ca */
[----:B------:R1:W-:Y:S04]  /*29510*/  STL.64 [R1+0x14a8], R202 ;  /* 0x0014a8ca01007387 */ /* 0x0003e80000100a00 */
[----:B-1----:R-:W4:Y:S04]  /*29520*/  LDL.LU.64 R218, [R1+0x730] ;  /* 0x0007300001da7983 */ /* 0x002f280000300a00 */
[----:B------:R1:W-:Y:S01]  /*29530*/  LDGSTS.E [R252+-0x4a000], [R202.64], P3 ;  /* 0xb6000000cafc7fae */ /* 0x0003e20009921844 */
[----:B------:R-:W-:Y:S01]  /*29540*/  IMAD.WIDE R220, R3, 0x4, R220 ;  /* 0x0000000403dc7825 */ /* 0x000fe200078e02dc */
[----:B-1----:R-:W-:-:S04]  /*29550*/  IADD3 R202, R239, 0x100000, RZ ;  /* 0x00100000efca7810 */ /* 0x002fc80007ffe0ff */
        /* <DEDUP_REMOVED lines=8> */
[----:B------:R1:W-:Y:S04]  /*295e0*/  STL.64 [R1+0x1568], R214 ;  /* 0x001568d601007387 */ /* 0x0003e80000100a00 */
[----:B------:R-:W2:Y:S04]  /*295f0*/  LDL.LU.64 R202, [R1+0x718] ;  /* 0x0007180001ca7983 */ /* 0x000ea80000300a00 */
[----:B------:R1:W-:Y:S01]  /*29600*/  LDGSTS.E [R2+-0x47000], [R214.64], P3 ;  /* 0xb9000000d6027fae */ /* 0x0003e20009921844 */
[----:B------:R-:W-:-:S05]  /*29610*/  IMAD.WIDE R208, R3, 0x4, R208 ;  /* 0x0000000403d07825 */ /* 0x000fca00078e02d0 */
[----:B------:R1:W-:Y:S04]  /*29620*/  STL.64 [R1+0x15a8], R208 ;  /* 0x0015a8d001007387 */ /* 0x0003e80000100a00 */
[----:B------:R1:W-:Y:S04]  /*29630*/  LDGSTS.E [R252+-0x46000], [R208.64], P3 ;  /* 0xba000000d0fc7fae */ /* 0x0003e80009921844 */
[----:B-1----:R-:W2:Y:S01]  /*29640*/  LDL.LU.64 R214, [R1+0x710] ;  /* 0x0007100001d67983 */ /* 0x002ea20000300a00 */
[----:B------:R-:W-:Y:S01]  /*29650*/  IADD3 R208, R239, 0x100000, RZ ;  /* 0x00100000efd07810 */ /* 0x000fe20007ffe0ff */
[----:B------:R-:W-:-:S05]  /*29660*/  IMAD.WIDE R222, R3, 0x4, R222 ;  /* 0x0000000403de7825 */ /* 0x000fca00078e02de */
[----:B------:R1:W-:Y:S04]  /*29670*/  STL.64 [R1+0x15e8], R222 ;  /* 0x0015e8de01007387 */ /* 0x0003e80000100a00 */
[----:B------:R1:W-:Y:S01]  /*29680*/  LDGSTS.E [R0+-0x45000], [R222.64], P3 ;  /* 0xbb000000de007fae */ /* 0x0003e20009921844 */
[----:B------:R-:W-:-:S03]  /*29690*/  IMAD.WIDE R210, R3, 0x4, R210 ;  /* 0x0000000403d27825 */ /* 0x000fc600078e02d2 */
[----:B-1----:R-:W2:Y:S04]  /*296a0*/  LDL.LU.64 R222, [R1+0x708] ;  /* 0x0007080001de7983 */ /* 0x002ea80000300a00 */
[----:B------:R1:W-:Y:S01]  /*296b0*/  STL.64 [R1+0x1628], R210 ;  /* 0x001628d201007387 */ /* 0x0003e20000100a00 */
[----:B---3--:R-:W-:-:S03]  /*296c0*/  IMAD.WIDE R224, R3, 0x4, R224 ;  /* 0x0000000403e07825 */ /* 0x008fc600078e02e0 */
[----:B------:R1:W-:Y:S04]  /*296d0*/  LDGSTS.E [R208+-0x44000], [R210.64], P3 ;  /* 0xbc000000d2d07fae */ /* 0x0003e80009921844 */
[----:B------:R3:W-:Y:S04]  /*296e0*/  LDGSTS.E [R2+-0x43000], [R224.64], P3 ;  /* 0xbd000000e0027fae */ /* 0x0007e80009921844 */
[----:B-1----:R-:W2:Y:S04]  /*296f0*/  LDL.LU.64 R210, [R1+0x700] ;  /* 0x0007000001d27983 */ /* 0x002ea80000300a00 */
[----:B------:R-:W-:Y:S04]  /*29700*/  STL.64 [R1+0x1b20], R224 ;  /* 0x001b20e001007387 */ /* 0x000fe80000100a00 */
[----:B------:R-:W2:Y:S01]  /*29710*/  LDL.LU.64 R208, [R1+0x6f8] ;  /* 0x0006f80001d07983 */ /* 0x000ea20000300a00 */
[----:B----4-:R-:W-:-:S05]  /*29720*/  IMAD.WIDE R212, R3, 0x4, R212 ;  /* 0x0000000403d47825 */ /* 0x010fca00078e02d4 */
[----:B------:R1:W-:Y:S04]  /*29730*/  STL.64 [R1+0x1b28], R212 ;  /* 0x001b28d401007387 */ /* 0x0003e80000100a00 */
[----:B------:R1:W-:Y:S04]  /*29740*/  LDGSTS.E [R252+-0x42000], [R212.64], P3 ;  /* 0xbe000000d4fc7fae */ /* 0x0003e80009921844 */
[----:B-1----:R-:W4:Y:S01]  /*29750*/  LDL.LU.64 R212, [R1+0x6d8] ;  /* 0x0006d80001d47983 */ /* 0x002f220000300a00 */
[----:B------:R-:W-:-:S05]  /*29760*/  IMAD.WIDE R218, R3, 0x4, R218 ;  /* 0x0000000403da7825 */ /* 0x000fca00078e02da */
[----:B------:R2:W-:Y:S04]  /*29770*/  STL.64 [R1+0x1b30], R218 ;  /* 0x001b30da01007387 */ /* 0x0005e80000100a00 */
[----:B------:R2:W-:Y:S01]  /*29780*/  LDGSTS.E [R0+-0x41000], [R218.64], P3 ;  /* 0xbf000000da007fae */ /* 0x0005e20009921844 */
[----:B------:R-:W-:-:S03]  /*29790*/  IMAD.WIDE R232, R3, 0x4, R220 ;  /* 0x0000000403e87825 */ /* 0x000fc600078e02dc */
[----:B------:R-:W4:Y:S04]  /*297a0*/  LDL.LU.64 R220, [R1+0x6d0] ;  /* 0x0006d00001dc7983 */ /* 0x000f280000300a00 */
[----:B------:R-:W-:Y:S01]  /*297b0*/  STL.64 [R1+0xf30], R232 ;  /* 0x000f30e801007387 */ /* 0x000fe20000100a00 */
[----:B---3--:R-:W-:-:S03]  /*297c0*/  IMAD.WIDE R224, R3, 0x4, R204 ;  /* 0x0000000403e07825 */ /* 0x008fc600078e02cc */
[----:B------:R-:W3:Y:S01]  /*297d0*/  LDL.LU.64 R204, [R1+0x6c8] ;  /* 0x0006c80001cc7983 */ /* 0x000ee20000300a00 */
[----:B--2---:R-:W-:-:S03]  /*297e0*/  IMAD.WIDE R218, R3, 0x4, R202 ;  /* 0x0000000403da7825 */ /* 0x004fc600078e02ca */
[----:B------:R-:W2:Y:S01]  /*297f0*/  LDL.LU.64 R202, [R1+0x6b8] ;  /* 0x0006b80001ca7983 */ /* 0x000ea20000300a00 */
[----:B------:R-:W-:-:S04]  /*29800*/  LOP3.LUT R229, R229, 0x10, RZ, 0x3c, !PT ;  /* 0x00000010e5e57812 */ /* 0x000fc800078e3cff */
[C---:B------:R-:W-:Y:S02]  /*29810*/  IADD3 R228, R229.reuse, 0x100000, RZ ;  /* 0x00100000e5e47810 */ /* 0x040fe40007ffe0ff */
[C---:B------:R-:W-:Y:S02]  /*29820*/  IADD3 R2, R229.reuse, 0x100000, RZ ;  /* 0x00100000e5027810 */ /* 0x040fe40007ffe0ff */
[C---:B------:R-:W-:Y:S01]  /*29830*/  IADD3 R252, R229.reuse, 0x100000, RZ ;  /* 0x00100000e5fc7810 */ /* 0x040fe20007ffe0ff */
[----:B------:R1:W-:Y:S04]  /*29840*/  LDGSTS.E [R228+-0x5fe00], [R232.64], P3 ;  /* 0xa0200000e8e47fae */ /* 0x0003e80009921844 */
[----:B------:R-:W-:Y:S04]  /*29850*/  STL.64 [R1+0xf70], R224 ;  /* 0x000f70e001007387 */ /* 0x000fe80000100a00 */
[----:B------:R1:W-:Y:S01]  /*29860*/  LDGSTS.E [R2+-0x5ee00], [R224.64], P3 ;  /* 0xa1200000e0027fae */ /* 0x0003e20009921844 */
[----:B------:R-:W-:-:S03]  /*29870*/  IADD3 R0, R229, 0x100000, RZ ;  /* 0x00100000e5007810 */ /* 0x000fc60007ffe0ff */
[----:B------:R1:W-:Y:S04]  /*29880*/  STL.64 [R1+0xfb0], R218 ;  /* 0x000fb0da01007387 */ /* 0x0003e80000100a00 */
[----:B------:R1:W-:Y:S01]  /*29890*/  LDGSTS.E [R252+-0x5de00], [R218.64], P3 ;  /* 0xa2200000dafc7fae */ /* 0x0003e20009921844 */
[----:B------:R-:W-:-:S05]  /*298a0*/  IMAD.WIDE R214, R3, 0x4, R214 ;  /* 0x0000000403d67825 */ /* 0x000fca00078e02d6 */
[----:B------:R1:W-:Y:S04]  /*298b0*/  LDGSTS.E [R0+-0x5ce00], [R214.64], P3 ;  /* 0xa3200000d6007fae */ /* 0x0003e80009921844 */
[----:B-1----:R-:W2:Y:S04]  /*298c0*/  LDL.LU.64 R218, [R1+0x698] ;  /* 0x0006980001da7983 */ /* 0x002ea80000300a00 */
[----:B------:R1:W-:Y:S01]  /*298d0*/  STL.64 [R1+0xff0], R214 ;  /* 0x000ff0d601007387 */ /* 0x0003e20000100a00 */
[----:B------:R-:W-:-:S03]  /*298e0*/  IMAD.WIDE R232, R3, 0x4, R222 ;  /* 0x0000000403e87825 */ /* 0x000fc600078e02de */
[----:B------:R-:W2:Y:S04]  /*298f0*/  LDL.LU.64 R222, [R1+0x688] ;  /* 0x0006880001de7983 */ /* 0x000ea80000300a00 */
[----:B------:R-:W-:Y:S04]  /*29900*/  STL.64 [R1+0x1030], R232 ;  /* 0x001030e801007387 */ /* 0x000fe80000100a00 */
[----:B------:R1:W-:Y:S01]  /*29910*/  LDGSTS.E [R228+-0x5be00], [R232.64], P3 ;  /* 0xa4200000e8e47fae */ /* 0x0003e20009921844 */
[----:B------:R-:W-:-:S03]  /*29920*/  IMAD.WIDE R224, R3, 0x4, R210 ;  /* 0x0000000403e07825 */ /* 0x000fc600078e02d2 */
[----:B------:R-:W2:Y:S04]  /*29930*/  LDL.LU.64 R210, [R1+0x668] ;  /* 0x0006680001d27983 */ /* 0x000ea80000300a00 */
[----:B------:R3:W-:Y:S01]  /*29940*/  LDGSTS.E [R2+-0x5ae00], [R224.64], P3 ;  /* 0xa5200000e0027fae */ /* 0x0007e20009921844 */
[----:B-1----:R-:W-:-:S03]  /*29950*/  IMAD.WIDE R214, R3, 0x4, R208 ;  /* 0x0000000403d67825 */ /* 0x002fc600078e02d0 */
[----:B------:R-:W2:Y:S04]  /*29960*/  LDL.LU.64 R208, [R1+0x658] ;  /* 0x0006580001d07983 */ /* 0x000ea80000300a00 */
[----:B------:R-:W-:Y:S04]  /*29970*/  STL.64 [R1+0x1070], R224 ;  /* 0x001070e001007387 */ /* 0x000fe80000100a00 */
[----:B------:R1:W-:Y:S04]  /*29980*/  STL.64 [R1+0x10b0], R214 ;  /* 0x0010b0d601007387 */ /* 0x0003e80000100a00 */
[----:B------:R1:W-:Y:S04]  /*29990*/  LDGSTS.E [R252+-0x59e00], [R214.64], P3 ;  /* 0xa6200000d6fc7fae */ /* 0x0003e80009921844 */
[----:B-1----:R-:W2:Y:S01]  /*299a0*/  LDL.LU.64 R214, [R1+0x648] ;  /* 0x0006480001d67983 */ /* 0x002ea20000300a00 */
[----:B----4-:R-:W-:-:S05]  /*299b0*/  IMAD.WIDE R212, R3, 0x4, R212 ;  /* 0x0000000403d47825 */ /* 0x010fca00078e02d4 */
[----:B------:R2:W-:Y:S04]  /*299c0*/  STL.64 [R1+0x10f0], R212 ;  /* 0x0010f0d401007387 */ /* 0x0005e80000100a00 */
[----:B------:R2:W-:Y:S01]  /*299d0*/  LDGSTS.E [R0+-0x58e00], [R212.64], P3 ;  /* 0xa7200000d4007fae */ /* 0x0005e20009921844 */
[----:B------:R-:W-:-:S03]  /*299e0*/  IMAD.WIDE R232, R3, 0x4, R220 ;  /* 0x0000000403e87825 */ /* 0x000fc600078e02dc */
[----:B------:R-:W4:Y:S04]  /*299f0*/  LDL.LU.64 R220, [R1+0x640] ;  /* 0x0006400001dc7983 */ /* 0x000f280000300a00 */
[----:B------:R-:W-:Y:S04]  /*29a00*/  STL.64 [R1+0x1130], R232 ;  /* 0x001130e801007387 */ /* 0x000fe80000100a00 */
[----:B------:R1:W-:Y:S01]  /*29a10*/  LDGSTS.E [R228+-0x57e00], [R232.64], P3 ;  /* 0xa8200000e8e47fae */ /* 0x0003e20009921844 */
[----:B---3--:R-:W-:-:S03]  /*29a20*/  IMAD.WIDE R224, R3, 0x4, R204 ;  /* 0x0000000403e07825 */ /* 0x008fc600078e02cc */
[----:B------:R-:W3:Y:S04]  /*29a30*/  LDL.LU.64 R204, [R1+0x638] ;  /* 0x0006380001cc7983 */ /* 0x000ee80000300a00 */
[----:B------:R1:W-:Y:S01]  /*29a40*/  LDGSTS.E [R2+-0x56e00], [R224.64], P3 ;  /* 0xa9200000e0027fae */ /* 0x0003e20009921844 */
[----:B--2---:R-:W-:-:S03]  /*29a50*/  IMAD.WIDE R212, R3, 0x4, R202 ;  /* 0x0000000403d47825 */ /* 0x004fc600078e02ca */
[----:B------:R-:W2:Y:S04]  /*29a60*/  LDL.LU.64 R202, [R1+0x5f8] ;  /* 0x0005f80001ca7983 */ /* 0x000ea80000300a00 */
[----:B------:R-:W-:Y:S04]  /*29a70*/  STL.64 [R1+0x1170], R224 ;  /* 0x001170e001007387 */ /* 0x000fe80000100a00 */
[----:B------:R1:W-:Y:S04]  /*29a80*/  STL.64 [R1+0x11b0], R212 ;  /* 0x0011b0d401007387 */ /* 0x0003e80000100a00 */
[----:B------:R1:W-:Y:S04]  /*29a90*/  LDGSTS.E [R252+-0x55e00], [R212.64], P3 ;  /* 0xaa200000d4fc7fae */ /* 0x0003e80009921844 */
[----:B-1----:R-:W2:Y:S01]  /*29aa0*/  LDL.LU.64 R212, [R1+0x5e8] ;  /* 0x0005e80001d47983 */ /* 0x002ea20000300a00 */
[----:B------:R-:W-:-:S05]  /*29ab0*/  IMAD.WIDE R218, R3, 0x4, R218 ;  /* 0x0000000403da7825 */ /* 0x000fca00078e02da */
[----:B------:R1:W-:Y:S04]  /*29ac0*/  STL.64 [R1+0x11f0], R218 ;  /* 0x0011f0da01007387 */ /* 0x0003e80000100a00 */
[----:B------:R1:W-:Y:S01]  /*29ad0*/  LDGSTS.E [R0+-0x54e00], [R218.64], P3 ;  /* 0xab200000da007fae */ /* 0x0003e20009921844 */
        /* <DEDUP_REMOVED lines=16> */
[----:B----4-:R-:W-:-:S03]  /*29be0*/  IMAD.WIDE R232, R3, 0x4, R220 ;  /* 0x0000000403e87825 */ /* 0x010fc600078e02dc */
        /* <DEDUP_REMOVED lines=16> */
[----:B------:R-:W2:Y:S04]  /*29cf0*/  LDL.LU.64 R222, [R1+0x580] ;  /* 0x0005800001de7983 */ /* 0x000ea80000300a00 */
[----:B------:R-:W-:Y:S04]  /*29d00*/  STL.64 [R1+0x1430], R232 ;  /* 0x001430e801007387 */ /* 0x000fe80000100a00 */
[----:B-1----:R-:W2:Y:S04]  /*29d10*/  LDL.LU.64 R212, [R1+0x578] ;  /* 0x0005780001d47983 */ /* 0x002ea80000300a00 */
[----:B------:R4:W-:Y:S01]  /*29d20*/  LDGSTS.E [R228+-0x4be00], [R232.64], P3 ;  /* 0xb4200000e8e47fae */ /* 0x0009e20009921844 */
[----:B------:R-:W-:-:S03]  /*29d30*/  IMAD.WIDE R224, R3, 0x4, R210 ;  /* 0x0000000403e07825 */ /* 0x000fc600078e02d2 */
[----:B------:R-:W2:Y:S01]  /*29d40*/  LDL.LU.64 R210, [R1+0x568] ;  /* 0x0005680001d27983 */ /* 0x000ea20000300a00 */
[----:B------:R-:W-:-:S03]  /*29d50*/  IMAD.WIDE R208, R3, 0x4, R208 ;  /* 0x0000000403d07825 */ /* 0x000fc600078e02d0 */
[----:B------:R-:W-:Y:S04]  /*29d60*/  STL.64 [R1+0x1470], R224 ;  /* 0x001470e001007387 */ /* 0x000fe80000100a00 */
[----:B------:R3:W-:Y:S04]  /*29d70*/  LDGSTS.E [R2+-0x4ae00], [R224.64], P3 ;  /* 0xb5200000e0027fae */ /* 0x0007e80009921844 */
        /* <DEDUP_REMOVED lines=24> */
[----:B------:R-:W-:Y:S01]  /*29f00*/  STL.64 [R1+0x1630], R232 ;  /* 0x001630e801007387 */ /* 0x000fe20000100a00 */
[----:B------:R-:W-:-:S03]  /*29f10*/  IMAD.WIDE R224, R3, 0x4, R212 ;  /* 0x0000000403e07825 */ /* 0x000fc600078e02d4 */
[----:B-1----:R-:W2:Y:S04]  /*29f20*/  LDL.LU.64 R214, [R1+0x4f8] ;  /* 0x0004f80001d67983 */ /* 0x002ea80000300a00 */
[----:B------:R-:W2:Y:S04]  /*29f30*/  LDL.LU.64 R212, [R1+0x4f0] ;  /* 0x0004f00001d47983 */ /* 0x000ea80000300a00 */
[----:B------:R1:W-:Y:S01]  /*29f40*/  LDGSTS.E [R228+-0x43e00], [R232.64], P3 ;  /* 0xbc200000e8e47fae */ /* 0x0003e20009921844 */
[----:B------:R-:W-:-:S03]  /*29f50*/  IMAD.WIDE R210, R3, 0x4, R210 ;  /* 0x0000000403d27825 */ /* 0x000fc600078e02d2 */
[----:B------:R-:W-:Y:S04]  /*29f60*/  STL.64 [R1+0x1b08], R224 ;  /* 0x001b08e001007387 */ /* 0x000fe80000100a00 */
[----:B------:R1:W-:Y:S04]  /*29f70*/  LDGSTS.E [R2+-0x42e00], [R224.64], P3 ;  /* 0xbd200000e0027fae */ /* 0x0003e80009921844 */
[----:B------:R1:W-:Y:S04]  /*29f80*/  STL.64 [R1+0x1b10], R210 ;  /* 0x001b10d201007387 */ /* 0x0003e80000100a00 */
[----:B------:R1:W-:Y:S02]  /*29f90*/  LDGSTS.E [R252+-0x41e00], [R210.64], P3 ;  /* 0xbe200000d2fc7fae */ /* 0x0003e40009921844 */
[----:B-1----:R-:W-:-:S02]  /*29fa0*/  IADD3 R228, R230, 0x100000, RZ ;  /* 0x00100000e6e47810 */ /* 0x002fc40007ffe0ff */
[C---:B------:R-:W-:Y:S01]  /*29fb0*/  IADD3 R2, R230.reuse, 0x100000, RZ ;  /* 0x00100000e6027810 */ /* 0x040fe20007ffe0ff */
[----:B------:R-:W2:Y:S01]  /*29fc0*/  LDL.LU.64 R210, [R1+0x4e8] ;  /* 0x0004e80001d27983 */ /* 0x000ea20000300a00 */
[----:B------:R-:W-:Y:S01]  /*29fd0*/  IMAD.WIDE R208, R3, 0x4, R208 ;  /* 0x0000000403d07825 */ /* 0x000fe200078e02d0 */
[----:B------:R-:W-:-:S04]  /*29fe0*/  IADD3 R252, R230, 0x100000, RZ ;  /* 0x00100000e6fc7810 */ /* 0x000fc80007ffe0ff */
[----:B------:R1:W-:Y:S04]  /*29ff0*/  STL.64 [R1+0x1b18], R208 ;  /* 0x001b18d001007387 */ /* 0x0003e80000100a00 */
[----:B------:R1:W-:Y:S01]  /*2a000*/  LDGSTS.E [R0+-0x40e00], [R208.64], P3 ;  /* 0xbf200000d0007fae */ /* 0x0003e20009921844 */
[----:B----4-:R-:W-:-:S03]  /*2a010*/  IMAD.WIDE R232, R3, 0x4, R220 ;  /* 0x0000000403e87825 */ /* 0x010fc600078e02dc */
[----:B------:R-:W4:Y:S04]  /*2a020*/  LDL.LU.64 R220, [R1+0x4d8] ;  /* 0x0004d80001dc7983 */ /* 0x000f280000300a00 */
[----:B------:R-:W-:Y:S04]  /*2a030*/  STL.64 [R1+0xf38], R232 ;  /* 0x000f38e801007387 */ /* 0x000fe80000100a00 */
[----:B-1----:R-:W4:Y:S04]  /*2a040*/  LDL.LU.64 R208, [R1+0x4c8] ;  /* 0x0004c80001d07983 */ /* 0x002f280000300a00 */
[----:B------:R1:W-:Y:S01]  /*2a050*/  LDGSTS.E [R228+-0x5fc00], [R232.64], P3 ;  /* 0xa0400000e8e47fae */ /* 0x0003e20009921844 */
[----:B---3--:R-:W-:-:S03]  /*2a060*/  IMAD.WIDE R224, R3, 0x4, R204 ;  /* 0x0000000403e07825 */ /* 0x008fc600078e02cc */
[----:B------:R-:W3:Y:S04]  /*2a070*/  LDL.LU.64 R204, [R1+0x4c0] ;  /* 0x0004c00001cc7983 */ /* 0x000ee80000300a00 */
[----:B------:R-:W-:Y:S04]  /*2a080*/  STL.64 [R1+0xf78], R224 ;  /* 0x000f78e001007387 */ /* 0x000fe80000100a00 */
[----:B------:R1:W-:Y:S01]  /*2a090*/  LDGSTS.E [R2+-0x5ec00], [R224.64], P3 ;  /* 0xa1400000e0027fae */ /* 0x0003e20009921844 */
[----:B--2---:R-:W-:-:S05]  /*2a0a0*/  IMAD.WIDE R202, R3, 0x4, R202 ;  /* 0x0000000403ca7825 */ /* 0x004fca00078e02ca */
[----:B------:R2:W-:Y:S04]  /*2a0b0*/  STL.64 [R1+0xfb8], R202 ;  /* 0x000fb8ca01007387 */ /* 0x0005e80000100a00 */
[----:B------:R2:W-:Y:S04]  /*2a0c0*/  LDGSTS.E [R252+-0x5dc00], [R202.64], P3 ;  /* 0xa2400000cafc7fae */ /* 0x0005e80009921844 */
[----:B--2---:R-:W2:Y:S01]  /*2a0d0*/  LDL.LU.64 R202, [R1+0x4b8] ;  /* 0x0004b80001ca7983 */ /* 0x004ea20000300a00 */
[----:B------:R-:W-:Y:S01]  /*2a0e0*/  IMAD.WIDE R218, R3, 0x4, R218 ;  /* 0x0000000403da7825 */ /* 0x000fe200078e02da */
[----:B------:R-:W-:-:S04]  /*2a0f0*/  IADD3 R0, R230, 0x100000, RZ ;  /* 0x00100000e6007810 */ /* 0x000fc80007ffe0ff */
[----:B------:R1:W-:Y:S04]  /*2a100*/  STL.64 [R1+0xff8], R218 ;  /* 0x000ff8da01007387 */ /* 0x0003e80000100a00 */
[----:B------:R1:W-:Y:S02]  /*2a110*/  LDGSTS.E [R0+-0x5cc00], [R218.64], P3 ;  /* 0xa3400000da007fae */ /* 0x0003e40009921844 */
[C---:B-1----:R-:W-:Y:S02]  /*2a120*/  IMAD.WIDE R232, R3.reuse, 0x4, R222 ;  /* 0x0000000403e87825 */ /* 0x042fe400078e02de */
[----:B------:R-:W2:Y:S04]  /*2a130*/  LDL.LU.64 R222, [R1+0x4a8] ;  /* 0x0004a80001de7983 */ /* 0x000ea80000300a00 */
[----:B------:R-:W-:Y:S01]  /*2a140*/  STL.64 [R1+0x1038], R232 ;  /* 0x001038e801007387 */ /* 0x000fe20000100a00 */
[----:B------:R-:W-:-:S03]  /*2a150*/  IMAD.WIDE R224, R3, 0x4, R214 ;  /* 0x0000000403e07825 */ /* 0x000fc600078e02d6 */
[----:B------:R-:W2:Y:S01]  /*2a160*/  LDL.LU.64 R214, [R1+0x488] ;  /* 0x0004880001d67983 */ /* 0x000ea20000300a00 */
[----:B------:R-:W-:-:S03]  /*2a170*/  IMAD.WIDE R218, R3, 0x4, R212 ;  /* 0x0000000403da7825 */ /* 0x000fc600078e02d4 */
[----:B------:R-:W2:Y:S04]  /*2a180*/  LDL.LU.64 R212, [R1+0x408] ;  /* 0x0004080001d47983 */ /* 0x000ea80000300a00 */
[----:B------:R4:W-:Y:S04]  /*2a190*/  LDGSTS.E [R228+-0x5bc00], [R232.64], P3 ;  /* 0xa4400000e8e47fae */ /* 0x0009e80009921844 */
        /* <DEDUP_REMOVED lines=10> */
[----:B------:R-:W-:Y:S01]  /*2a240*/  STL.64 [R1+0x1138], R232 ;  /* 0x001138e801007387 */ /* 0x000fe20000100a00 */
[----:B------:R-:W-:-:S03]  /*2a250*/  IMAD.WIDE R224, R3, 0x4, R208 ;  /* 0x0000000403e07825 */ /* 0x000fc600078e02d0 */
[----:B-1----:R-:W4:Y:S04]  /*2a260*/  LDL.LU.64 R210, [R1+0x3e8] ;  /* 0x0003e80001d27983 */ /* 0x002f280000300a00 */
[----:B------:R1:W-:Y:S04]  /*2a270*/  LDGSTS.E [R228+-0x57c00], [R232.64], P3 ;  /* 0xa8400000e8e47fae */ /* 0x0003e80009921844 */
[----:B------:R1:W-:Y:S01]  /*2a280*/  LDGSTS.E [R2+-0x56c00], [R224.64], P3 ;  /* 0xa9400000e0027fae */ /* 0x0003e20009921844 */
[----:B---3--:R-:W-:-:S03]  /*2a290*/  IMAD.WIDE R208, R3, 0x4, R204 ;  /* 0x0000000403d07825 */ /* 0x008fc600078e02cc */
[----:B------:R-:W3:Y:S04]  /*2a2a0*/  LDL.LU.64 R204, [R1+0x3d8] ;  /* 0x0003d80001cc7983 */ /* 0x000ee80000300a00 */
[----:B------:R-:W-:Y:S04]  /*2a2b0*/  STL.64 [R1+0x1178], R224 ;  /* 0x001178e001007387 */ /* 0x000fe80000100a00 */
[----:B------:R1:W-:Y:S04]  /*2a2c0*/  STL.64 [R1+0x11b8], R208 ;  /* 0x0011b8d001007387 */ /* 0x0003e80000100a00 */
[----:B------:R1:W-:Y:S04]  /*2a2d0*/  LDGSTS.E [R252+-0x55c00], [R208.64], P3 ;  /* 0xaa400000d0fc7fae */ /* 0x0003e80009921844 */
[----:B-1----:R-:W3:Y:S01]  /*2a2e0*/  LDL.LU.64 R208, [R1+0x3d0] ;  /* 0x0003d00001d07983 */ /* 0x002ee20000300a00 */
[----:B--2---:R-:W-:-:S05]  /*2a2f0*/  IMAD.WIDE R202, R3, 0x4, R202 ;  /* 0x0000000403ca7825 */ /* 0x004fca00078e02ca */
[----:B------:R1:W-:Y:S04]  /*2a300*/  STL.64 [R1+0x11f8], R202 ;  /* 0x0011f8ca01007387 */ /* 0x0003e80000100a00 */
[----:B------:R1:W-:Y:S04]  /*2a310*/  LDGSTS.E [R0+-0x54c00], [R202.64], P3 ;  /* 0xab400000ca007fae */ /* 0x0003e80009921844 */
[----:B-1----:R-:W2:Y:S01]  /*2a320*/  LDL.LU.64 R202, [R1+0x3c8] ;  /* 0x0003c80001ca7983 */ /* 0x002ea20000300a00 */
[----:B------:R-:W-:-:S05]  /*2a330*/  IMAD.WIDE R232, R3, 0x4, R222 ;  /* 0x0000000403e87825 */ /* 0x000fca00078e02de */
[----:B------:R-:W-:Y:S01]  /*2a340*/  STL.64 [R1+0x1238], R232 ;  /* 0x001238e801007387 */ /* 0x000fe20000100a00 */
[----:B------:R-:W-:-:S03]  /*2a350*/  IMAD.WIDE R224, R3, 0x4, R214 ;  /* 0x0000000403e07825 */ /* 0x000fc600078e02d6 */
[----:B------:R4:W-:Y:S01]  /*2a360*/  LDGSTS.E [R228+-0x53c00], [R232.64], P3 ;  /* 0xac400000e8e47fae */ /* 0x0009e20009921844 */
[----:B------:R-:W-:-:S03]  /*2a370*/  IMAD.WIDE R222, R3, 0x4, R212 ;  /* 0x0000000403de7825 */ /* 0x000fc600078e02d4 */
[----:B------:R-:W2:Y:S04]  /*2a380*/  LDL.LU.64 R214, [R1+0x3b8] ;  /* 0x0003b80001d67983 */ /* 0x000ea80000300a00 */
[----:B------:R-:W2:Y:S04]  /*2a390*/  LDL.LU.64 R212, [R1+0x378] ;  /* 0x0003780001d47983 */ /* 0x000ea80000300a00 */
[----:B------:R1:W-:Y:S04]  /*2a3a0*/  STL.64 [R1+0x1278], R224 ;  /* 0x001278e001007387 */ /* 0x0003e80000100a00 */
[----:B------:R1:W-:Y:S04]  /*2a3b0*/  STL.64 [R1+0x12b8], R222 ;  /* 0x0012b8de01007387 */ /* 0x0003e80000100a00 */
[----:B------:R1:W-:Y:S04]  /*2a3c0*/  LDGSTS.E [R2+-0x52c00], [R224.64], P3 ;  /* 0xad400000e0027fae */ /* 0x0003e80009921844 */
[----:B------:R4:W-:Y:S04]  /*2a3d0*/  LDGSTS.E [R252+-0x51c00], [R222.64], P3 ;  /* 0xae400000defc7fae */ /* 0x0009e80009921844 */
[----:B-1----:R-:W2:Y:S01]  /*2a3e0*/  LDL.LU.64 R224, [R1+0x370] ;  /* 0x0003700001e07983 */ /* 0x002ea20000300a00 */
[----:B------:R-:W-:-:S05]  /*2a3f0*/  IMAD.WIDE R218, R3, 0x4, R218 ;  /* 0x0000000403da7825 */ /* 0x000fca00078e02da */
[----:B------:R3:W-:Y:S04]  /*2a400*/  STL.64 [R1+0x12f8], R218 ;  /* 0x0012f8da01007387 */ /* 0x0007e80000100a00 */
[----:B------:R3:W-:Y:S01]  /*2a410*/  LDGSTS.E [R0+-0x50c00], [R218.64], P3 ;  /* 0xaf400000da007fae */ /* 0x0007e20009921844 */
[----:B----4-:R-:W-:-:S03]  /*2a420*/  IMAD.WIDE R232, R3, 0x4, R220 ;  /* 0x0000000403e87825 */ /* 0x010fc600078e02dc */
[----:B------:R-:W4:Y:S04]  /*2a430*/  LDL.LU.64 R220, [R1+0x368] ;  /* 0x0003680001dc7983 */ /* 0x000f280000300a00 */
[----:B------:R-:W-:Y:S01]  /*2a440*/  STL.64 [R1+0x1338], R232 ;  /* 0x001338e801007387 */ /* 0x000fe20000100a00 */
[----:B------:R-:W-:-:S03]  /*2a450*/  IMAD.WIDE R222, R3, 0x4, R210 ;  /* 0x0000000403de7825 */ /* 0x000fc600078e02d2 */
[----:B------:R-:W4:Y:S04]  /*2a460*/  LDL.LU.64 R210, [R1+0x358] ;  /* 0x0003580001d27983 */ /* 0x000f280000300a00 */
[----:B------:R1:W-:Y:S04]  /*2a470*/  LDGSTS.E [R228+-0x4fc00], [R232.64], P3 ;  /* 0xb0400000e8e47fae */ /* 0x0003e80009921844 */
[----:B------:R1:W-:Y:S01]  /*2a480*/  LDGSTS.E [R2+-0x4ec00], [R222.64], P3 ;  /* 0xb1400000de027fae */ /* 0x0003e20009921844 */
[----:B---3--:R-:W-:-:S03]  /*2a490*/  IMAD.WIDE R218, R3, 0x4, R204 ;  /* 0x0000000403da7825 */ /* 0x008fc600078e02cc */
        /* <DEDUP_REMOVED lines=9> */
[----:B--2---:R-:W-:-:S05]  /*2a530*/  IMAD.WIDE R202, R3, 0x4, R202 ;  /* 0x0000000403ca7825 */ /* 0x004fca00078e02ca */
[----:B------:R1:W-:Y:S04]  /*2a540*/  STL.64 [R1+0x1438], R202 ;  /* 0x001438ca01007387 */ /* 0x0003e80000100a00 */
[----:B------:R-:W2:Y:S01]  /*2a550*/  LDL.LU.64 R228, [R1+0x2e8] ;  /* 0x0002e80001e47983 */ /* 0x000ea20000300a00 */
[----:B------:R-:W-:-:S05]  /*2a560*/  IADD3 R232, R230, 0x100000, RZ ;  /* 0x00100000e6e87810 */ /* 0x000fca0007ffe0ff */
[----:B------:R1:W-:Y:S01]  /*2a570*/  LDGSTS.E [R232+-0x4bc00], [R202.64], P3 ;  /* 0xb4400000cae87fae */ /* 0x0003e20009921844 */
[----:B------:R-:W-:-:S03]  /*2a580*/  IMAD.WIDE R222, R3, 0x4, R214 ;  /* 0x0000000403de7825 */ /* 0x000fc600078e02d6 */
[----:B------:R-:W2:Y:S01]  /*2a590*/  LDL.LU.64 R214, [R1+0x2e0] ;  /* 0x0002e00001d67983 */ /* 0x000ea20000300a00 */
[----:B------:R-:W-:-:S03]  /*2a5a0*/  IMAD.WIDE R212, R3, 0x4, R212 ;  /* 0x0000000403d47825 */ /* 0x000fc600078e02d4 */
[----:B------:R1:W-:Y:S04]  /*2a5b0*/  STL.64 [R1+0x1478], R222 ;  /* 0x001478de01007387 */ /* 0x0003e80000100a00 */
[----:B-1----:R-:W2:Y:S04]  /*2a5c0*/  LDL.LU.64 R202, [R1+0x1fc0] ;  /* 0x001fc00001ca7983 */ /* 0x002ea80000300a00 */
[----:B------:R1:W-:Y:S04]  /*2a5d0*/  STL.64 [R1+0x14b8], R212 ;  /* 0x0014b8d401007387 */ /* 0x0003e80000100a00 */
[----:B------:R1:W-:Y:S04]  /*2a5e0*/  LDGSTS.E [R2+-0x4ac00], [R222.64], P3 ;  /* 0xb5400000de027fae */ /* 0x0003e80009921844 */
[----:B------:R1:W-:Y:S01]  /*2a5f0*/  LDGSTS.E [R252+-0x49c00], [R212.64], P3 ;  /* 0xb6400000d4fc7fae */ /* 0x0003e20009921844 */
[----:B------:R-:W-:-:S03]  /*2a600*/  IMAD.WIDE R224, R3, 0x4, R224 ;  /* 0x0000000403e07825 */ /* 0x000fc600078e02e0 */
[----:B-1----:R-:W2:Y:S01]  /*2a610*/  LDL.LU.64 R222, [R1+0x2b8] ;  /* 0x0002b80001de7983 */ /* 0x002ea20000300a00 */
[----:B------:R-:W-:-:S03]  /*2a620*/  IADD3 R212, R230, 0x100000, RZ ;  /* 0x00100000e6d47810 */ /* 0x000fc60007ffe0ff */
[----:B------:R1:W-:Y:S04]  /*2a630*/  STL.64 [R1+0x14f8], R224 ;  /* 0x0014f8e001007387 */ /* 0x0003e80000100a00 */
[----:B------:R1:W-:Y:S04]  /*2a640*/  LDGSTS.E [R0+-0x48c00], [R224.64], P3 ;  /* 0xb7400000e0007fae */ /* 0x0003e80009921844 */
[----:B-1----:R-:W2:Y:S01]  /*2a650*/  LDL.LU.64 R224, [R1+0x2b0] ;  /* 0x0002b00001e07983 */ /* 0x002ea20000300a00 */
[----:B----4-:R-:W-:-:S05]  /*2a660*/  IMAD.WIDE R220, R3, 0x4, R220 ;  /* 0x0000000403dc7825 */ /* 0x010fca00078e02dc */
[----:B------:R1:W-:Y:S01]  /*2a670*/  STL.64 [R1+0x1538], R220 ;  /* 0x001538dc01007387 */ /* 0x0003e20000100a00 */
[----:B------:R-:W-:-:S03]  /*2a680*/  IMAD.WIDE R210, R3, 0x4, R210 ;  /* 0x0000000403d27825 */ /* 0x000fc600078e02d2 */
[----:B------:R1:W-:Y:S04]  /*2a690*/  LDGSTS.E [R212+-0x47c00], [R220.64], P3 ;  /* 0xb8400000dcd47fae */ /* 0x0003e80009921844 */
[----:B------:R4:W-:Y:S01]  /*2a6a0*/  LDGSTS.E [R2+-0x46c00], [R210.64], P3 ;  /* 0xb9400000d2027fae */ /* 0x0009e20009921844 */
[----:B---3--:R-:W-:-:S03]  /*2a6b0*/  IMAD.WIDE R204, R3, 0x4, R204 ;  /* 0x0000000403cc7825 */ /* 0x008fc600078e02cc */
[----:B-1----:R-:W3:Y:S04]  /*2a6c0*/  LDL.LU.64 R220, [R1+0x298] ;  /* 0x0002980001dc7983 */ /* 0x002ee80000300a00 */
[----:B------:R4:W-:Y:S04]  /*2a6d0*/  STL.64 [R1+0x1578], R210 ;  /* 0x001578d201007387 */ /* 0x0009e80000100a00 */
[----:B------:R-:W3:Y:S04]  /*2a6e0*/  LDL.LU.64 R212, [R1+0x290] ;  /* 0x0002900001d47983 */ /* 0x000ee80000300a00 */
[----:B------:R1:W-:Y:S04]  /*2a6f0*/  STL.64 [R1+0x15b8], R204 ;  /* 0x0015b8cc01007387 */ /* 0x0003e80000100a00 */
[----:B------:R1:W-:Y:S04]  /*2a700*/  LDGSTS.E [R252+-0x45c00], [R204.64], P3 ;  /* 0xba400000ccfc7fae */ /* 0x0003e80009921844 */
[----:B----4-:R-:W4:Y:S01]  /*2a710*/  LDL.LU.64 R210, [R1+0x268] ;  /* 0x0002680001d27983 */ /* 0x010f220000300a00 */
[----:B------:R-:W-:-:S05]  /*2a720*/  IMAD.WIDE R218, R3, 0x4, R218 ;  /* 0x0000000403da7825 */ /* 0x000fca00078e02da */
[----:B------:R1:W-:Y:S02]  /*2a730*/  STL.64 [R1+0x15f8], R218 ;  /* 0x0015f8da01007387 */ /* 0x0003e40000100a00 */
[----:B-1----:R-:W-:Y:S02]  /*2a740*/  IADD3 R204, R230, 0x100000, RZ ;  /* 0x00100000e6cc7810 */ /* 0x002fe40007ffe0ff */
[----:B------:R1:W-:Y:S01]  /*2a750*/  LDGSTS.E [R0+-0x44c00], [R218.64], P3 ;  /* 0xbb400000da007fae */ /* 0x0003e20009921844 */
[----:B------:R-:W-:-:S03]  /*2a760*/  IMAD.WIDE R208, R3, 0x4, R208 ;  /* 0x0000000403d07825 */ /* 0x000fc600078e02d0 */
[----:B-1----:R-:W4:Y:S04]  /*2a770*/  LDL.LU.64 R218, [R1+0x260] ;  /* 0x0002600001da7983 */ /* 0x002f280000300a00 */
[----:B------:R1:W-:Y:S04]  /*2a780*/  STL.64 [R1+0x1638], R208 ;  /* 0x001638d001007387 */ /* 0x0003e80000100a00 */
[----:B------:R1:W-:Y:S01]  /*2a790*/  LDGSTS.E [R204+-0x43c00], [R208.64], P3 ;  /* 0xbc400000d0cc7fae */ /* 0x0003e20009921844 */
[----:B--2---:R-:W-:-:S03]  /*2a7a0*/  IMAD.WIDE R228, R3, 0x4, R228 ;  /* 0x0000000403e47825 */ /* 0x004fc600078e02e4 */
[----:B-1----:R-:W4:Y:S04]  /*2a7b0*/  LDL.LU.64 R208, [R1+0x208] ;  /* 0x0002080001d07983 */ /* 0x002f280000300a00 */
[----:B------:R-:W-:Y:S04]  /*2a7c0*/  STL.64 [R1+0x1af0], R228 ;  /* 0x001af0e401007387 */ /* 0x000fe80000100a00 */
[----:B------:R-:W4:Y:S01]  /*2a7d0*/  LDL.LU.64 R204, [R1+0x200] ;  /* 0x0002000001cc7983 */ /* 0x000f220000300a00 */
[----:B------:R-:W-:-:S03]  /*2a7e0*/  LOP3.LUT R238, R231, 0x30, RZ, 0x3c, !PT ;  /* 0x00000030e7ee7812 */ /* 0x000fc600078e3cff */
[----:B------:R1:W-:Y:S01]  /*2a7f0*/  LDGSTS.E [R2+-0x42c00], [R228.64], P3 ;  /* 0xbd400000e4027fae */ /* 0x0003e20009921844 */
[----:B------:R-:W-:Y:S01]  /*2a800*/  IADD3 R230, R238, 0x100000, RZ ;  /* 0x00100000eee67810 */ /* 0x000fe20007ffe0ff */
[----:B------:R-:W-:-:S05]  /*2a810*/  IMAD.WIDE R214, R3, 0x4, R214 ;  /* 0x0000000403d67825 */ /* 0x000fca00078e02d6 */
[----:B------:R1:W-:Y:S04]  /*2a820*/  STL.64 [R1+0x1af8], R214 ;  /* 0x001af8d601007387 */ /* 0x0003e80000100a00 */
[----:B------:R1:W-:Y:S02]  /*2a830*/  LDGSTS.E [R252+-0x41c00], [R214.64], P3 ;  /* 0xbe400000d6fc7fae */ /* 0x0003e40009921844 */
[C---:B-1----:R-:W-:Y:S02]  /*2a840*/  IADD3 R2, R238.reuse, 0x100000, RZ ;  /* 0x00100000ee027810 */ /* 0x042fe40007ffe0ff */
[----:B------:R-:W4:Y:S01]  /*2a850*/  LDL.LU.64 R214, [R1+0x1f8] ;  /* 0x0001f80001d67983 */ /* 0x000f220000300a00 */
[----:B------:R-:W-:Y:S01]  /*2a860*/  IMAD.WIDE R222, R3, 0x4, R222 ;  /* 0x0000000403de7825 */ /* 0x000fe200078e02de */
[----:B------:R-:W-:-:S04]  /*2a870*/  IADD3 R252, R238, 0x100000, RZ ;  /* 0x00100000eefc7810 */ /* 0x000fc80007ffe0ff */
[----:B------:R1:W-:Y:S04]  /*2a880*/  STL.64 [R1+0x1b00], R222 ;  /* 0x001b00de01007387 */ /* 0x0003e80000100a00 */
[----:B------:R-:W4:Y:S04]  /*2a890*/  LDL.LU.64 R228, [R1+0x1f0] ;  /* 0x0001f00001e47983 */ /* 0x000f280000300a00 */
[----:B------:R1:W-:Y:S01]  /*2a8a0*/  LDGSTS.E [R0+-0x40c00], [R222.64], P3 ;  /* 0xbf400000de007fae */ /* 0x0003e20009921844 */
[----:B------:R-:W-:-:S05]  /*2a8b0*/  IMAD.WIDE R232, R3, 0x4, R224 ;  /* 0x0000000403e87825 */ /* 0x000fca00078e02e0 */
[----:B------:R-:W-:Y:S04]  /*2a8c0*/  STL.64 [R1+0xae8], R232 ;  /* 0x000ae8e801007387 */ /* 0x000fe80000100a00 */
[----:B-1----:R-:W4:Y:S04]  /*2a8d0*/  LDL.LU.64 R222, [R1+0x1e8] ;  /* 0x0001e80001de7983 */ /* 0x002f280000300a00 */
[----:B------:R1:W-:Y:S01]  /*2a8e0*/  LDGSTS.E [R230+-0x5fa00], [R232.64], P3 ;  /* 0xa0600000e8e67fae */ /* 0x0003e20009921844 */
[----:B------:R-:W-:Y:S01]  /*2a8f0*/  IADD3 R0, R238, 0x100000, RZ ;  /* 0x00100000ee007810 */ /* 0x000fe20007ffe0ff */
[----:B---3--:R-:W-:-:S05]  /*2a900*/  IMAD.WIDE R224, R3, 0x4, R220 ;  /* 0x0000000403e07825 */ /* 0x008fca00078e02dc */
[----:B------:R3:W-:Y:S01]  /*2a910*/  LDGSTS.E [R2+-0x5ea00], [R224.64], P3 ;  /* 0xa1600000e0027fae */ /* 0x0007e20009921844 */
[----:B------:R-:W-:-:S03]  /*2a920*/  IMAD.WIDE R220, R3, 0x4, R212 ;  /* 0x0000000403dc7825 */ /* 0x000fc600078e02d4 */
[----:B------:R-:W2:Y:S04]  /*2a930*/  LDL.LU.64 R212, [R1+0x1e0] ;  /* 0x0001e00001d47983 */ /* 0x000ea80000300a00 */
[----:B------:R-:W-:Y:S04]  /*2a940*/  STL.64 [R1+0xb20], R224 ;  /* 0x000b20e001007387 */ /* 0x000fe80000100a00 */
[----:B------:R1:W-:Y:S01]  /*2a950*/  STL.64 [R1+0xfc0], R220 ;  /* 0x000fc0dc01007387 */ /* 0x0003e20000100a00 */
[----:B----4-:R-:W-:-:S03]  /*2a960*/  IMAD.WIDE R210, R3, 0x4, R210 ;  /* 0x0000000403d27825 */ /* 0x010fc600078e02d2 */
[----:B------:R1:W-:Y:S04]  /*2a970*/  LDGSTS.E [R252+-0x5da00], [R220.64], P3 ;  /* 0xa2600000dcfc7fae */ /* 0x0003e80009921844 */
[----:B------:R4:W-:Y:S04]  /*2a980*/  LDGSTS.E [R0+-0x5ca00], [R210.64], P3 ;  /* 0xa3600000d2007fae */ /* 0x0009e80009921844 */
[----:B-1----:R-:W2:Y:S04]  /*2a990*/  LDL.LU.64 R220, [R1+0x120] ;  /* 0x0001200001dc7983 */ /* 0x002ea80000300a00 */
[----:B------:R4:W-:Y:S04]  /*2a9a0*/  STL.64 [R1+0x1000], R210 ;  /* 0x001000d201007387 */ /* 0x0009e80000100a00 */
[----:B---3--:R-:W3:Y:S01]  /*2a9b0*/  LDL.LU.64 R224, [R1+0x108] ;  /* 0x0001080001e07983 */ /* 0x008ee20000300a00 */
[----:B------:R-:W-:-:S05]  /*2a9c0*/  IMAD.WIDE R232, R3, 0x4, R218 ;  /* 0x0000000403e87825 */ /* 0x000fca00078e02da */
[----:B------:R-:W-:Y:S04]  /*2a9d0*/  STL.64 [R1+0x1040], R232 ;  /* 0x001040e801007387 */ /* 0x000fe80000100a00 */
[----:B------:R-:W3:Y:S04]  /*2a9e0*/  LDL.LU.64 R218, [R1+0x100] ;  /* 0x0001000001da7983 */ /* 0x000ee80000300a00 */
[----:B----4-:R-:W4:Y:S04]  /*2a9f0*/  LDL.LU.64 R210, [R1+0xf8] ;  /* 0x0000f80001d27983 */ /* 0x010f280000300a00 */
[----:B------:R1:W-:Y:S01]  /*2aa00*/  LDGSTS.E [R230+-0x5ba00], [R232.64], P3 ;  /* 0xa4600000e8e67fae */ /* 0x0003e20009921844 */
[----:B------:R-:W-:-:S04]  /*2aa10*/  IMAD.WIDE R208, R3, 0x4, R208 ;  /* 0x0000000403d07825 */ /* 0x000fc800078e02d0 */
[C---:B------:R-:W-:Y:S01]  /*2aa20*/  IMAD.WIDE R204, R3.reuse, 0x4, R204 ;  /* 0x0000000403cc7825 */ /* 0x040fe200078e02cc */
[----:B------:R-:W-:Y:S04]  /*2aa30*/  STL.64 [R1+0x1080], R208 ;  /* 0x001080d001007387 */ /* 0x000fe80000100a00 */
[----:B------:R1:W-:Y:S04]  /*2aa40*/  LDGSTS.E [R2+-0x5aa00], [R208.64], P3 ;  /* 0xa5600000d0027fae */ /* 0x0003e80009921844 */
[----:B------:R1:W-:Y:S04]  /*2aa50*/  STL.64 [R1+0x10c0], R204 ;  /* 0x0010c0cc01007387 */ /* 0x0003e80000100a00 */
[----:B------:R1:W-:Y:S04]  /*2aa60*/  LDGSTS.E [R252+-0x59a00], [R204.64], P3 ;  /* 0xa6600000ccfc7fae */ /* 0x0003e80009921844 */
[----:B-1----:R-:W4:Y:S01]  /*2aa70*/  LDL.LU.64 R204, [R1+0xf0] ;  /* 0x0000f00001cc7983 */ /* 0x002f220000300a00 */
[----:B------:R-:W-:Y:S01]  /*2aa80*/  IADD3 R208, R238, 0x100000, RZ ;  /* 0x00100000eed07810 */ /* 0x000fe20007ffe0ff */
[----:B------:R-:W-:-:S05]  /*2aa90*/  IMAD.WIDE R214, R3, 0x4, R214 ;  /* 0x0000000403d67825 */ /* 0x000fca00078e02d6 */
[----:B------:R1:W-:Y:S04]  /*2aaa0*/  STL.64 [R1+0x1100], R214 ;  /* 0x001100d601007387 */ /* 0x0003e80000100a00 */
[----:B------:R1:W-:Y:S01]  /*2aab0*/  LDGSTS.E [R0+-0x58a00], [R214.64], P3 ;  /* 0xa7600000d6007fae */ /* 0x0003e20009921844 */
[----:B------:R-:W-:-:S03]  /*2aac0*/  IMAD.WIDE R232, R3, 0x4, R228 ;  /* 0x0000000403e87825 */ /* 0x000fc600078e02e4 */
[----:B-1----:R-:W4:Y:S04]  /*2aad0*/  LDL.LU.64 R214, [R1+0xd8] ;  /* 0x0000d80001d67983 */ /* 0x002f280000300a00 */
[----:B------:R-:W-:Y:S04]  /*2aae0*/  STL.64 [R1+0x1140], R232 ;  /* 0x001140e801007387 */ /* 0x000fe80000100a00 */
[----:B------:R1:W-:Y:S01]  /*2aaf0*/  LDGSTS.E [R208+-0x57a00], [R232.64], P3 ;  /* 0xa8600000e8d07fae */ /* 0x0003e20009921844 */
[----:B------:R-:W-:-:S03]  /*2ab00*/  IMAD.WIDE R230, R3, 0x4, R222 ;  /* 0x0000000403e67825 */ /* 0x000fc600078e02de */
[----:B------:R-:W4:Y:S04]  /*2ab10*/  LDL.LU.64 R222, [R1+0xd0] ;  /* 0x0000d00001de7983 */ /* 0x000f280000300a00 */
[----:B------:R3:W-:Y:S01]  /*2ab20*/  LDGSTS.E [R2+-0x56a00], [R230.64], P3 ;  /* 0xa9600000e6027fae */ /* 0x0007e20009921844 */
[----:B--2---:R-:W-:-:S03]  /*2ab30*/  IMAD.WIDE R228, R3, 0x4, R212 ;  /* 0x0000000403e47825 */ /* 0x004fc600078e02d4 */
[----:B------:R-:W2:Y:S04]  /*2ab40*/  LDL.LU.64 R212, [R1+0xc8] ;  /* 0x0000c80001d47983 */ /* 0x000ea80000300a00 */
[----:B------:R-:W-:Y:S04]  /*2ab50*/  STL.64 [R1+0x1180], R230 ;  /* 0x001180e601007387 */ /* 0x000fe80000100a00 */
[----:B------:R3:W-:Y:S04]  /*2ab60*/  STL.64 [R1+0x11c0], R228 ;  /* 0x0011c0e401007387 */ /* 0x0007e80000100a00 */
[----:B-1----:R-:W2:Y:S04]  /*2ab70*/  LDL.LU.64 R208, [R1+0xc0] ;  /* 0x0000c00001d07983 */ /* 0x002ea80000300a00 */
[----:B------:R3:W-:Y:S01]  /*2ab80*/  LDGSTS.E [R252+-0x55a00], [R228.64], P3 ;  /* 0xaa600000e4fc7fae */ /* 0x0007e20009921844 */
[----:B------:R-:W-:-:S05]  /*2ab90*/  IMAD.WIDE R220, R3, 0x4, R220 ;  /* 0x0000000403dc7825 */ /* 0x000fca00078e02dc */
[----:B------:R1:W-:Y:S01]  /*2aba0*/  STL.64 [R1+0x1200], R220 ;  /* 0x001200dc01007387 */ /* 0x0003e20000100a00 */
[----:B---3--:R-:W-:Y:S01]  /*2abb0*/  IADD3 R228, R238, 0x100000, RZ ;  /* 0x00100000eee47810 */ /* 0x008fe20007ffe0ff */
[C---:B------:R-:W-:Y:S02]  /*2abc0*/  IMAD.WIDE R230, R3.reuse, 0x4, R224 ;  /* 0x0000000403e67825 */ /* 0x040fe400078e02e0 */
[----:B------:R1:W-:Y:S04]  /*2abd0*/  LDGSTS.E [R0+-0x54a00], [R220.64], P3 ;  /* 0xab600000dc007fae */ /* 0x0003e80009921844 */
[----:B------:R3:W-:Y:S01]  /*2abe0*/  LDGSTS.E [R228+-0x53a00], [R230.64], P3 ;  /* 0xac600000e6e47fae */ /* 0x0007e20009921844 */
[----:B------:R-:W-:-:S03]  /*2abf0*/  IMAD.WIDE R224, R3, 0x4, R218 ;  /* 0x0000000403e07825 */ /* 0x000fc600078e02da */
[----:B-1----:R-:W2:Y:S01]  /*2ac00*/  LDL.LU.64 R220, [R1+0xa8] ;  /* 0x0000a80001dc7983 */ /* 0x002ea20000300a00 */
[----:B----4-:R-:W-:-:S03]  /*2ac10*/  IMAD.WIDE R210, R3, 0x4, R210 ;  /* 0x0000000403d27825 */ /* 0x010fc600078e02d2 */
[----:B------:R1:W-:Y:S04]  /*2ac20*/  STL.64 [R1+0x1240], R230 ;  /* 0x001240e601007387 */ /* 0x0003e80000100a00 */
[----:B------:R-:W4:Y:S04]  /*2ac30*/  LDL.LU.64 R218, [R1+0xa0] ;  /* 0x0000a00001da7983 */ /* 0x000f280000300a00 */
[----:B------:R-:W-:Y:S04]  /*2ac40*/  STL.64 [R1+0x1280], R224 ;  /* 0x001280e001007387 */ /* 0x000fe80000100a00 */
[----:B---3--:R-:W3:Y:S04]  /*2ac50*/  LDL.LU.64 R228, [R1+0x98] ;  /* 0x0000980001e47983 */ /* 0x008ee80000300a00 */
[----:B------:R-:W-:Y:S04]  /*2ac60*/  STL.64 [R1+0x12c0], R210 ;  /* 0x0012c0d201007387 */ /* 0x000fe80000100a00 */
[----:B-1----:R-:W3:Y:S04]  /*2ac70*/  LDL.LU.64 R230, [R1+0x90] ;  /* 0x0000900001e67983 */ /* 0x002ee80000300a00 */
[----:B------:R4:W-:Y:S04]  /*2ac80*/  LDGSTS.E [R2+-0x52a00], [R224.64], P3 ;  /* 0xad600000e0027fae */ /* 0x0009e80009921844 */
[----:B------:R1:W-:Y:S01]  /*2ac90*/  LDGSTS.E [R252+-0x51a00], [R210.64], P3 ;  /* 0xae600000d2fc7fae */ /* 0x0003e20009921844 */
[----:B------:R-:W-:-:S05]  /*2aca0*/  IMAD.WIDE R204, R3, 0x4, R204 ;  /* 0x0000000403cc7825 */ /* 0x000fca00078e02cc */
[----:B------:R1:W-:Y:S04]  /*2acb0*/  STL.64 [R1+0x1300], R204 ;  /* 0x001300cc01007387 */ /* 0x0003e80000100a00 */
[----:B------:R1:W-:Y:S04]  /*2acc0*/  LDGSTS.E [R0+-0x50a00], [R204.64], P3 ;  /* 0xaf600000cc007fae */ /* 0x0003e80009921844 */
[----:B-1----:R-:W3:Y:S01]  /*2acd0*/  LDL.LU.64 R204, [R1+0x78] ;  /* 0x0000780001cc7983 */ /* 0x002ee20000300a00 */
[----:B------:R-:W-:Y:S01]  /*2ace0*/  IADD3 R210, R238, 0x100000, RZ ;  /* 0x00100000eed27810 */ /* 0x000fe20007ffe0ff */
[----:B------:R-:W-:-:S05]  /*2acf0*/  IMAD.WIDE R214, R3, 0x4, R214 ;  /* 0x0000000403d67825 */ /* 0x000fca00078e02d6 */
[----:B------:R-:W-:Y:S04]  /*2ad00*/  STL.64 [R1+0x1340], R214 ;  /* 0x001340d601007387 */ /* 0x000fe80000100a00 */
[----:B------:R1:W-:Y:S01]  /*2ad10*/  LDGSTS.E [R210+-0x4fa00], [R214.64], P3 ;  /* 0xb0600000d6d27fae */ /* 0x0003e20009921844 */
[----:B------:R-:W-:-:S05]  /*2ad20*/  IMAD.WIDE R222, R3, 0x4, R222 ;  /* 0x0000000403de7825 */ /* 0x000fca00078e02de */
[----:B------:R1:W-:Y:S04]  /*2ad30*/  STL.64 [R1+0x1380], R222 ;  /* 0x001380de01007387 */ /* 0x0003e80000100a00 */
[----:B------:R1:W-:Y:S02]  /*2ad40*/  LDGSTS.E [R2+-0x4ea00], [R222.64], P3 ;  /* 0xb1600000de027fae */ /* 0x0003e40009921844 */
[----:B-1----:R-:W-:Y:S01]  /*2ad50*/  IADD3 R222, R238, 0x100000, RZ ;  /* 0x00100000eede7810 */ /* 0x002fe20007ffe0ff */
[----:B--2---:R-:W-:-:S05]  /*2ad60*/  IMAD.WIDE R212, R3, 0x4, R212 ;  /* 0x0000000403d47825 */ /* 0x004fca00078e02d4 */
[----:B------:R1:W-:Y:S04]  /*2ad70*/  STL.64 [R1+0x13c0], R212 ;  /* 0x0013c0d401007387 */ /* 0x0003e80000100a00 */
[----:B------:R1:W-:Y:S01]  /*2ad80*/  LDGSTS.E [R252+-0x4da00], [R212.64], P3 ;  /* 0xb2600000d4fc7fae */ /* 0x0003e20009921844 */
[----:B------:R-:W-:-:S03]  /*2ad90*/  IMAD.WIDE R214, R3, 0x4, R208 ;  /* 0x0000000403d67825 */ /* 0x000fc600078e02d0 */
[----:B------:R-:W2:Y:S04]  /*2ada0*/  LDL.LU.64 R208, [R1+0x70] ;  /* 0x0000700001d07983 */ /* 0x000ea80000300a00 */
[----:B------:R-:W2:Y:S04]  /*2adb0*/  LDL.LU.64 R210, [R1+0x68] ;  /* 0x0000680001d27983 */ /* 0x000ea80000300a00 */
[----:B------:R1:W-:Y:S04]  /*2adc0*/  STL.64 [R1+0x1400], R214 ;  /* 0x001400d601007387 */ /* 0x0003e80000100a00 */
[----:B-1----:R-:W2:Y:S04]  /*2add0*/  LDL.LU.64 R212, [R1+0x60] ;  /* 0x0000600001d47983 */ /* 0x002ea80000300a00 */
[----:B------:R1:W-:Y:S04]  /*2ade0*/  LDGSTS.E [R0+-0x4ca00], [R214.64], P3 ;  /* 0xb3600000d6007fae */ /* 0x0003e80009921844 */
[----:B-1----:R-:W2:Y:S01]  /*2adf0*/  LDL.LU.64 R214, [R1+0x48] ;  /* 0x0000480001d67983 */ /* 0x002ea20000300a00 */
[----:B------:R-:W-:-:S05]  /*2ae00*/  IMAD.WIDE R232, R3, 0x4, R220 ;  /* 0x0000000403e87825 */ /* 0x000fca00078e02dc */
[----:B------:R-:W-:Y:S01]  /*2ae10*/  STL.64 [R1+0x1440], R232 ;  /* 0x001440e801007387 */ /* 0x000fe20000100a00 */
[----:B----4-:R-:W-:-:S03]  /*2ae20*/  IMAD.WIDE R224, R3, 0x4, R218 ;  /* 0x0000000403e07825 */ /* 0x010fc600078e02da */
[----:B------:R1:W-:Y:S04]  /*2ae30*/  LDGSTS.E [R222+-0x4ba00], [R232.64], P3 ;  /* 0xb4600000e8de7fae */ /* 0x0003e80009921844 */
[----:B------:R-:W4:Y:S01]  /*2ae40*/  LDL.LU.64 R218, [R1+0x40] ;  /* 0x0000400001da7983 */ /* 0x000f220000300a00 */
[----:B---3--:R-:W-:-:S03]  /*2ae50*/  IMAD.WIDE R228, R3, 0x4, R228 ;  /* 0x0000000403e47825 */ /* 0x008fc600078e02e4 */
[----:B------:R-:W4:Y:S04]  /*2ae60*/  LDL.LU.64 R220, [R1+0x38] ;  /* 0x0000380001dc7983 */ /* 0x000f280000300a00 */
[----:B------:R1:W-:Y:S01]  /*2ae70*/  STL.64 [R1+0x1480], R224 ;  /* 0x001480e001007387 */ /* 0x0003e20000100a00 */
[----:B------:R-:W-:-:S03]  /*2ae80*/  IMAD.WIDE R230, R3, 0x4, R230 ;  /* 0x0000000403e67825 */ /* 0x000fc600078e02e6 */
[----:B-1----:R-:W4:Y:S04]  /*2ae90*/  LDL.LU.64 R222, [R1+0x30] ;  /* 0x0000300001de7983 */ /* 0x002f280000300a00 */
[----:B------:R1:W-:Y:S04]  /*2aea0*/  STL.64 [R1+0x14c0], R228 ;  /* 0x0014c0e401007387 */ /* 0x0003e80000100a00 */
[----:B------:R1:W-:Y:S04]  /*2aeb0*/  LDGSTS.E [R2+-0x4aa00], [R224.64], P3 ;  /* 0xb5600000e0027fae */ /* 0x0003e80009921844 */
[----:B------:R1:W-:Y:S04]  /*2aec0*/  LDGSTS.E [R252+-0x49a00], [R228.64], P3 ;  /* 0xb6600000e4fc7fae */ /* 0x0003e80009921844 */
[----:B------:R1:W-:Y:S04]  /*2aed0*/  LDGSTS.E [R0+-0x48a00], [R230.64], P3 ;  /* 0xb7600000e6007fae */ /* 0x0003e80009921844 */
[----:B-1----:R-:W4:Y:S04]  /*2aee0*/  LDL.LU.64 R224, [R1+0x18] ;  /* 0x0000180001e07983 */ /* 0x002f280000300a00 */
[----:B------:R1:W-:Y:S04]  /*2aef0*/  STL.64 [R1+0x1500], R230 ;  /* 0x001500e601007387 */ /* 0x0003e80000100a00 */
[----:B------:R-:W4:Y:S04]  /*2af00*/  LDL.LU.64 R228, [R1+0x10] ;  /* 0x0000100001e47983 */ /* 0x000f280000300a00 */
[----:B------:R-:W4:Y:S01]  /*2af10*/  LDL.LU.64 R232, [R1+0x8] ;  /* 0x0000080001e87983 */ /* 0x000f220000300a00 */
[----:B------:R-:W-:-:S05]  /*2af20*/  IMAD.WIDE R204, R3, 0x4, R204 ;  /* 0x0000000403cc7825 */ /* 0x000fca00078e02cc */
[----:B------:R1:W-:Y:S04]  /*2af30*/  STL.64 [R1+0x1540], R204 ;  /* 0x001540cc01007387 */ /* 0x0003e80000100a00 */
[----:B-1----:R-:W4:Y:S01]  /*2af40*/  LDL.LU.64 R230, [R1] ;  /* 0x0000000001e67983 */ /* 0x002f220000300a00 */
[----:B------:R-:W-:-:S05]  /*2af50*/  IADD3 R234, R238, 0x100000, RZ ;  /* 0x00100000eeea7810 */ /* 0x000fca0007ffe0ff */
[----:B------:R1:W-:Y:S01]  /*2af60*/  LDGSTS.E [R234+-0x47a00], [R204.64], P3 ;  /* 0xb8600000ccea7fae */ /* 0x0003e20009921844 */
[----:B------:R-:W-:-:S03]  /*2af70*/  IADD3 R238, R235, 0x100000, RZ ;  /* 0x00100000ebee7810 */ /* 0x000fc60007ffe0ff */
[----:B-1----:R-:W4:Y:S01]  /*2af80*/  LDL.LU.64 R204, [R1+0x1fb8] ;  /* 0x001fb80001cc7983 */ /* 0x002f220000300a00 */
[----:B------:R-:W-:-:S04]  /*2af90*/  IMAD.WIDE R36, R3, 0x4, R36 ;  /* 0x0000000403247825 */ /* 0x000fc800078e0224 */
[----:B------:R-:W-:-:S04]  /*2afa0*/  IMAD.WIDE R66, R3, 0x4, R66 ;  /* 0x0000000403427825 */ /* 0x000fc800078e0242 */
[----:B--2---:R-:W-:-:S04]  /*2afb0*/  IMAD.WIDE R208, R3, 0x4, R208 ;  /* 0x0000000403d07825 */ /* 0x004fc800078e02d0 */
[C---:B------:R-:W-:Y:S01]  /*2afc0*/  IMAD.WIDE R210, R3.reuse, 0x4, R210 ;  /* 0x0000000403d27825 */ /* 0x040fe200078e02d2 */
[----:B------:R1:W-:Y:S04]  /*2afd0*/  STL.64 [R1+0x1580], R208 ;  /* 0x001580d001007387 */ /* 0x0003e80000100a00 */
[----:B------:R2:W-:Y:S01]  /*2afe0*/  STL.64 [R1+0x15c0], R210 ;  /* 0x0015c0d201007387 */ /* 0x0005e20000100a00 */
[----:B------:R-:W-:-:S03]  /*2aff0*/  IMAD.WIDE R212, R3, 0x4, R212 ;  /* 0x0000000403d47825 */ /* 0x000fc600078e02d4 */
[----:B------:R1:W-:Y:S04]  /*2b000*/  LDGSTS.E [R2+-0x46a00], [R208.64], P3 ;  /* 0xb9600000d0027fae */ /* 0x0003e80009921844 */
[----:B------:R2:W-:Y:S04]  /*2b010*/  LDGSTS.E [R252+-0x45a00], [R210.64], P3 ;  /* 0xba600000d2fc7fae */ /* 0x0005e80009921844 */
[----:B------:R4:W-:Y:S04]  /*2b020*/  LDGSTS.E [R0+-0x44a00], [R212.64], P3 ;  /* 0xbb600000d4007fae */ /* 0x0009e80009921844 */
[----:B-1----:R-:W3:Y:S01]  /*2b030*/  LDL.LU.64 R208, [R1+0x1fb0] ;  /* 0x001fb00001d07983 */ /* 0x002ee20000300a00 */
[----:B------:R-:W-:-:S03]  /*2b040*/  IMAD.WIDE R214, R3, 0x4, R214 ;  /* 0x0000000403d67825 */ /* 0x000fc600078e02d6 */
[----:B--2---:R-:W2:Y:S04]  /*2b050*/  LDL.LU.64 R210, [R1+0x1fa8] ;  /* 0x001fa80001d27983 */ /* 0x004ea80000300a00 */
[----:B------:R1:W-:Y:S04]  /*2b060*/  STL.64 [R1+0x1600], R212 ;  /* 0x001600d401007387 */ /* 0x0003e80000100a00 */
[----:B------:R4:W-:Y:S02]  /*2b070*/  LDGSTS.E [R2+-0x43a00], [R214.64], P3 ;  /* 0xbc600000d6027fae */ /* 0x0009e40009921844 */
[----:B----4-:R-:W-:-:S02]  /*2b080*/  IMAD.WIDE R218, R3, 0x4, R218 ;  /* 0x0000000403da7825 */ /* 0x010fc400078e02da */
[----:B-1----:R-:W4:Y:S02]  /*2b090*/  LDL.LU.64 R212, [R1+0x1fa0] ;  /* 0x001fa00001d47983 */ /* 0x002f240000300a00 */
[C---:B------:R-:W-:Y:S02]  /*2b0a0*/  IMAD.WIDE R220, R3.reuse, 0x4, R220 ;  /* 0x0000000403dc7825 */ /* 0x040fe400078e02dc */
[----:B------:R1:W-:Y:S04]  /*2b0b0*/  STL.64 [R1+0x1640], R214 ;  /* 0x001640d601007387 */ /* 0x0003e80000100a00 */
[----:B------:R1:W-:Y:S01]  /*2b0c0*/  LDGSTS.E [R234+-0x42a00], [R218.64], P3 ;  /* 0xbd600000daea7fae */ /* 0x0003e20009921844 */
[----:B------:R-:W-:-:S03]  /*2b0d0*/  IMAD.WIDE R222, R3, 0x4, R222 ;  /* 0x0000000403de7825 */ /* 0x000fc600078e02de */
[----:B------:R1:W-:Y:S04]  /*2b0e0*/  LDGSTS.E [R252+-0x41a00], [R220.64], P3 ;  /* 0xbe600000dcfc7fae */ /* 0x0003e80009921844 */
[----:B-1----:R-:W2:Y:S04]  /*2b0f0*/  LDL.LU.64 R214, [R1+0x1f98] ;  /* 0x001f980001d67983 */ /* 0x002ea80000300a00 */
[----:B------:R1:W-:Y:S01]  /*2b100*/  STL.64 [R1+0x1ad8], R218 ;  /* 0x001ad8da01007387 */ /* 0x0003e20000100a00 */
[----:B------:R-:W-:-:S03]  /*2b110*/  IADD3 R234, R235, 0x100000, RZ ;  /* 0x00100000ebea7810 */ /* 0x000fc60007ffe0ff */
[----:B------:R1:W-:Y:S01]  /*2b120*/  STL.64 [R1+0x1ae0], R220 ;  /* 0x001ae0dc01007387 */ /* 0x0003e20000100a00 */
[----:B------:R-:W-:-:S03]  /*2b130*/  IADD3 R252, R235, 0x100000, RZ ;  /* 0x00100000ebfc7810 */ /* 0x000fc60007ffe0ff */
[----:B------:R1:W-:Y:S01]  /*2b140*/  LDGSTS.E [R0+-0x40a00], [R222.64], P3 ;  /* 0xbf600000de007fae */ /* 0x0003e20009921844 */
[----:B------:R-:W-:-:S03]  /*2b150*/  IMAD.WIDE R224, R3, 0x4, R224 ;  /* 0x0000000403e07825 */ /* 0x000fc600078e02e0 */
[----:B-1----:R-:W2:Y:S04]  /*2b160*/  LDL.LU.64 R218, [R1+0x1f90] ;  /* 0x001f900001da7983 */ /* 0x002ea80000300a00 */
[----:B------:R-:W2:Y:S01]  /*2b170*/  LDL.LU.64 R220, [R1+0x1f88] ;  /* 0x001f880001dc7983 */ /* 0x000ea20000300a00 */
[----:B------:R-:W-:-:S03]  /*2b180*/  IMAD.WIDE R228, R3, 0x4, R228 ;  /* 0x0000000403e47825 */ /* 0x000fc600078e02e4 */
[----:B------:R1:W-:Y:S01]  /*2b190*/  STL.64 [R1+0x1ae8], R222 ;  /* 0x001ae8de01007387 */ /* 0x0003e20000100a00 */
[----:B------:R-:W-:-:S03]  /*2b1a0*/  IMAD.WIDE R232, R3, 0x4, R232 ;  /* 0x0000000403e87825 */ /* 0x000fc600078e02e8 */
[----:B------:R1:W-:Y:S01]  /*2b1b0*/  LDGSTS.E [R238+-0x5f800], [R224.64], P3 ;  /* 0xa0800000e0ee7fae */ /* 0x0003e20009921844 */
[----:B------:R-:W-:-:S03]  /*2b1c0*/  IADD3 R0, R235, 0x100000, RZ ;  /* 0x00100000eb007810 */ /* 0x000fc60007ffe0ff */
[----:B------:R1:W-:Y:S04]  /*2b1d0*/  LDGSTS.E [R234+-0x5e800], [R228.64], P3 ;  /* 0xa1800000e4ea7fae */ /* 0x0003e80009921844 */
[----:B-1----:R-:W2:Y:S04]  /*2b1e0*/  LDL.LU.64 R222, [R1+0x1f80] ;  /* 0x001f800001de7983 */ /* 0x002ea80000300a00 */
[----:B------:R1:W-:Y:S01]  /*2b1f0*/  STL.64 [R1+0x30], R224 ;  /* 0x000030e001007387 */ /* 0x0003e20000100a00 */
[----:B------:R-:W-:-:S03]  /*2b200*/  IMAD.WIDE R230, R3, 0x4, R230 ;  /* 0x0000000403e67825 */ /* 0x000fc600078e02e6 */
[----:B------:R1:W-:Y:S04]  /*2b210*/  LDGSTS.E [R252+-0x5d800], [R232.64], P3 ;  /* 0xa2800000e8fc7fae */ /* 0x0003e80009921844 */
[----:B------:R1:W-:Y:S04]  /*2b220*/  LDGSTS.E [R0+-0x5c800], [R230.64], P3 ;  /* 0xa3800000e6007fae */ /* 0x0003e80009921844 */
[----:B-1----:R-:W2:Y:S04]  /*2b230*/  LDL.LU.64 R224, [R1+0x1f78] ;  /* 0x001f780001e07983 */ /* 0x002ea80000300a00 */
[----:B------:R1:W-:Y:S04]  /*2b240*/  STL.64 [R1+0x38], R228 ;  /* 0x000038e401007387 */ /* 0x0003e80000100a00 */
[----:B------:R1:W-:Y:S04]  /*2b250*/  STL.64 [R1+0x40], R232 ;  /* 0x000040e801007387 */ /* 0x0003e80000100a00 */
[----:B-1----:R-:W2:Y:S01]  /*2b260*/  LDL.LU.64 R228, [R1+0x1f70] ;  /* 0x001f700001e47983 */ /* 0x002ea20000300a00 */
[----:B-----5:R-:W-:Y:S01]  /*2b270*/  IMAD.WIDE R232, R3, 0x4, R250 ;  /* 0x0000000403e87825 */ /* 0x020fe200078e02fa */
[----:B------:R-:W-:-:S02]  /*2b280*/  IADD3 R251, R235, 0x100000, RZ ;  /* 0x00100000ebfb7810 */ /* 0x000fc40007ffe0ff */
[----:B------:R-:W-:Y:S01]  /*2b290*/  IADD3 R250, R235, 0x100000, RZ ;  /* 0x00100000ebfa7810 */ /* 0x000fe20007ffe0ff */
[----:B------:R-:W-:Y:S01]  /*2b2a0*/  IMAD.WIDE R234, R3, 0x4, R248 ;  /* 0x0000000403ea7825 */ /* 0x000fe200078e02f8 */
[----:B------:R-:W-:Y:S01]  /*2b2b0*/  LOP3.LUT R248, R239, 0x40, RZ, 0x3c, !PT ;  /* 0x00000040eff87812 */ /* 0x000fe200078e3cff */
[----:B------:R1:W-:Y:S02]  /*2b2c0*/  STL.64 [R1+0x48], R230 ;  /* 0x000048e601007387 */ /* 0x0003e40000100a00 */
[C---:B------:R-:W-:Y:S02]  /*2b2d0*/  IMAD.WIDE R238, R3.reuse, 0x4, R244 ;  /* 0x0000000403ee7825 */ /* 0x040fe400078e02f4 */
[----:B------:R1:W-:Y:S04]  /*2b2e0*/  LDGSTS.E [R252+-0x5b800], [R232.64], P3 ;  /* 0xa4800000e8fc7fae */ /* 0x0003e80009921844 */
[----:B------:R1:W-:Y:S04]  /*2b2f0*/  LDGSTS.E [R251+-0x5a800], [R234.64], P3 ;  /* 0xa5800000eafb7fae */ /* 0x0003e80009921844 */
[----:B-1----:R-:W2:Y:S04]  /*2b300*/  LDL.LU.64 R230, [R1+0x1f68] ;  /* 0x001f680001e67983 */ /* 0x002ea80000300a00 */
[----:B------:R1:W-:Y:S01]  /*2b310*/  STL.64 [R1+0x60], R232 ;  /* 0x000060e801007387 */ /* 0x0003e20000100a00 */
[----:B------:R-:W-:Y:S01]  /*2b320*/  IADD3 R0, R248, 0x100000, RZ ;  /* 0x00100000f8007810 */ /* 0x000fe20007ffe0ff */
[----:B------:R-:W-:-:S02]  /*2b330*/  IMAD.WIDE R244, R3, 0x4, R242 ;  /* 0x0000000403f47825 */ /* 0x000fc400078e02f2 */
[----:B------:R1:W-:Y:S04]  /*2b340*/  LDGSTS.E [R250+-0x59800], [R238.64], P3 ;  /* 0xa6800000eefa7fae */ /* 0x0003e80009921844 */
[----:B-1----:R-:W2:Y:S04]  /*2b350*/  LDL.LU.64 R232, [R1+0x1f60] ;  /* 0x001f600001e87983 */ /* 0x002ea80000300a00 */
[----:B------:R1:W-:Y:S04]  /*2b360*/  STL.64 [R1+0x68], R234 ;  /* 0x000068ea01007387 */ /* 0x0003e80000100a00 */
[----:B------:R1:W-:Y:S01]  /*2b370*/  STL.64 [R1+0x78], R238 ;  /* 0x000078ee01007387 */ /* 0x0003e20000100a00 */
[----:B------:R-:W-:Y:S01]  /*2b380*/  IADD3 R242, R248, 0x100000, RZ ;  /* 0x00100000f8f27810 */ /* 0x000fe20007ffe0ff */
[----:B------:R-:W-:-:S02]  /*2b390*/  IMAD.WIDE R250, R3, 0x4, R240 ;  /* 0x0000000403fa7825 */ /* 0x000fc400078e02f0 */
[----:B------:R1:W-:Y:S04]  /*2b3a0*/  LDGSTS.E [R0+-0x58800], [R244.64], P3 ;  /* 0xa7800000f4007fae */ /* 0x0003e80009921844 */
[----:B-1----:R-:W2:Y:S01]  /*2b3b0*/  LDL.LU.64 R234, [R1+0x1f58] ;  /* 0x001f580001ea7983 */ /* 0x002ea20000300a00 */
[----:B------:R-:W-:-:S03]  /*2b3c0*/  IADD3 R241, R248, 0x100000, RZ ;  /* 0x00100000f8f17810 */ /* 0x000fc60007ffe0ff */
[----:B------:R-:W2:Y:S01]  /*2b3d0*/  LDL.LU.64 R238, [R1+0x1f50] ;  /* 0x001f500001ee7983 */ /* 0x000ea20000300a00 */
[----:B------:R-:W-:-:S03]  /*2b3e0*/  IADD3 R240, R248, 0x100000, RZ ;  /* 0x00100000f8f07810 */ /* 0x000fc60007ffe0ff */
[----:B------:R1:W-:Y:S04]  /*2b3f0*/  STL.64 [R1+0x98], R244 ;  /* 0x000098f401007387 */ /* 0x0003e80000100a00 */
[----:B------:R-:W-:Y:S04]  /*2b400*/  STL.64 [R1+0xc0], R250 ;  /* 0x0000c0fa01007387 */ /* 0x000fe80000100a00 */
[----:B------:R2:W-:Y:S01]  /*2b410*/  LDGSTS.E [R242+-0x57800], [R250.64], P3 ;  /* 0xa8800000faf27fae */ /* 0x0005e20009921844 */
[----:B-1----:R-:W-:-:S04]  /*2b420*/  IMAD.WIDE R244, R3, 0x4, R26 ;  /* 0x0000000403f47825 */ /* 0x002fc800078e021a */
[C---:B------:R-:W-:Y:S01]  /*2b430*/  IMAD.WIDE R26, R3.reuse, 0x4, R46 ;  /* 0x00000004031a7825 */ /* 0x040fe200078e022e */
[----:B------:R-:W-:Y:S04]  /*2b440*/  STL.64 [R1+0xf0], R244 ;  /* 0x0000f0f401007387 */ /* 0x000fe80000100a00 */
[----:B------:R1:W-:Y:S01]  /*2b450*/  LDGSTS.E [R241+-0x56800], [R244.64], P3 ;  /* 0xa9800000f4f17fae */ /* 0x0003e20009921844 */
[----:B------:R-:W-:-:S03]  /*2b460*/  IMAD.WIDE R46, R3, 0x4, R56 ;  /* 0x00000004032e7825 */ /* 0x000fc600078e0238 */
[----:B------:R1:W-:Y:S04]  /*2b470*/  STL.64 [R1+0x108], R36 ;  /* 0x0001082401007387 */ /* 0x0003e80000100a00 */
[----:B------:R1:W-:Y:S01]  /*2b480*/  LDGSTS.E [R240+-0x55800], [R36.64], P3 ;  /* 0xaa80000024f07fae */ /* 0x0003e20009921844 */
[----:B------:R-:W-:-:S03]  /*2b490*/  IMAD.WIDE R56, R3, 0x4, R76 ;  /* 0x0000000403387825 */ /* 0x000fc600078e024c */
[----:B------:R1:W-:Y:S04]  /*2b4a0*/  STL.64 [R1+0x1208], R26 ;  /* 0x0012081a01007387 */ /* 0x0003e80000100a00 */
[----:B------:R1:W-:Y:S02]  /*2b4b0*/  LDGSTS.E [R0+-0x54800], [R26.64], P3 ;  /* 0xab8000001a007fae */ /* 0x0003e40009921844 */
[C---:B-1----:R-:W-:Y:S02]  /*2b4c0*/  IADD3 R36, R248.reuse, 0x100000, RZ ;  /* 0x00100000f8247810 */ /* 0x042fe40007ffe0ff */
[----:B------:R1:W-:Y:S04]  /*2b4d0*/  STL.64 [R1+0x1248], R46 ;  /* 0x0012482e01007387 */ /* 0x0003e80000100a00 */
[----:B------:R1:W-:Y:S01]  /*2b4e0*/  LDGSTS.E [R36+-0x53800], [R46.64], P3 ;  /* 0xac8000002e247fae */ /* 0x0003e20009921844 */
[----:B------:R-:W-:-:S02]  /*2b4f0*/  IADD3 R27, R248, 0x100000, RZ ;  /* 0x00100000f81b7810 */ /* 0x000fc40007ffe0ff */
[----:B------:R-:W-:Y:S01]  /*2b500*/  IADD3 R26, R248, 0x100000, RZ ;  /* 0x00100000f81a7810 */ /* 0x000fe20007ffe0ff */
[----:B------:R1:W-:Y:S04]  /*2b510*/  STL.64 [R1+0x1288], R66 ;  /* 0x0012884201007387 */ /* 0x0003e80000100a00 */
[----:B------:R1:W-:Y:S02]  /*2b520*/  LDGSTS.E [R27+-0x52800], [R66.64], P3 ;  /* 0xad800000421b7fae */ /* 0x0003e40009921844 */
[C---:B-1----:R-:W-:Y:S02]  /*2b530*/  IMAD.WIDE R46, R3.reuse, 0x4, R86 ;  /* 0x00000004032e7825 */ /* 0x042fe400078e0256 */
[----:B------:R1:W-:Y:S04]  /*2b540*/  STL.64 [R1+0x12c8], R56 ;  /* 0x0012c83801007387 */ /* 0x0003e80000100a00 */
[----:B------:R1:W-:Y:S04]  /*2b550*/  LDGSTS.E [R26+-0x51800], [R56.64], P3 ;  /* 0xae800000381a7fae */ /* 0x0003e80009921844 */
[----:B------:R-:W3:Y:S01]  /*2b560*/  S2R R249, SR_TID.X ;  /* 0x0000000000f97919 */ /* 0x000ee20000002100 */
[----:B------:R-:W-:-:S03]  /*2b570*/  IMAD.WIDE R66, R3, 0x4, R106 ;  /* 0x0000000403427825 */ /* 0x000fc600078e026a */
[----:B------:R1:W-:Y:S02]  /*2b580*/  STL.64 [R1+0x1308], R46 ;  /* 0x0013082e01007387 */ /* 0x0003e40000100a00 */
[C---:B-1----:R-:W-:Y:S02]  /*2b590*/  IMAD.WIDE R56, R3.reuse, 0x4, R96 ;  /* 0x0000000403387825 */ /* 0x042fe400078e0260 */
[----:B------:R1:W-:Y:S04]  /*2b5a0*/  LDGSTS.E [R0+-0x50800], [R46.64], P3 ;  /* 0xaf8000002e007fae */ /* 0x0003e80009921844 */
[----:B------:R1:W-:Y:S04]  /*2b5b0*/  STL.64 [R1+0x1348], R56 ;  /* 0x0013483801007387 */ /* 0x0003e80000100a00 */
[----:B------:R1:W-:Y:S02]  /*2b5c0*/  LDGSTS.E [R36+-0x4f800], [R56.64], P3 ;  /* 0xb080000038247fae */ /* 0x0003e40009921844 */
[----:B-1----:R-:W-:-:S02]  /*2b5d0*/  IMAD.WIDE R46, R3, 0x4, R116 ;  /* 0x00000004032e7825 */ /* 0x002fc400078e0274 */
[----:B------:R1:W-:Y:S04]  /*2b5e0*/  STL.64 [R1+0x1388], R66 ;  /* 0x0013884201007387 */ /* 0x0003e80000100a00 */
[----:B------:R1:W-:Y:S01]  /*2b5f0*/  LDGSTS.E [R27+-0x4e800], [R66.64], P3 ;  /* 0xb1800000421b7fae */ /* 0x0003e20009921844 */
[----:B------:R-:W-:-:S03]  /*2b600*/  IMAD.WIDE R56, R3, 0x4, R126 ;  /* 0x0000000403387825 */ /* 0x000fc600078e027e */
[----:B------:R1:W-:Y:S04]  /*2b610*/  STL.64 [R1+0x13c8], R46 ;  /* 0x0013c82e01007387 */ /* 0x0003e80000100a00 */
[----:B------:R1:W-:Y:S04]  /*2b620*/  LDGSTS.E [R26+-0x4d800], [R46.64], P3 ;  /* 0xb28000002e1a7fae */ /* 0x0003e80009921844 */
[----:B------:R1:W-:Y:S02]  /*2b630*/  STL.64 [R1+0x1408], R56 ;  /* 0x0014083801007387 */ /* 0x0003e40000100a00 */
[----:B-1----:R-:W-:-:S02]  /*2b640*/  IMAD.WIDE R66, R3, 0x4, R146 ;  /* 0x0000000403427825 */ /* 0x002fc400078e0292 */
[----:B------:R1:W-:Y:S02]  /*2b650*/  LDGSTS.E [R0+-0x4c800], [R56.64], P3 ;  /* 0xb380000038007fae */ /* 0x0003e40009921844 */
[----:B------:R-:W-:-:S05]  /*2b660*/  IMAD.WIDE R46, R3, 0x4, R136 ;  /* 0x00000004032e7825 */ /* 0x000fca00078e0288 */
[----:B------:R3:W-:Y:S01]  /*2b670*/  STL.64 [R1+0x1448], R46 ;  /* 0x0014482e01007387 */ /* 0x0007e20000100a00 */
[----:B-1----:R-:W-:-:S03]  /*2b680*/  IMAD.WIDE R56, R3, 0x4, R156 ;  /* 0x0000000403387825 */ /* 0x002fc600078e029c */
        /* <DEDUP_REMOVED lines=9> */
[----:B---3--:R-:W-:Y:S01]  /*2b720*/  IMAD.WIDE R56, R3, 0x4, R176 ;  /* 0x0000000403387825 */ /* 0x008fe200078e02b0 */
[----:B------:R-:W-:-:S04]  /*2b730*/  LOP3.LUT R249, R249, 0x7f, RZ, 0xc0, !PT ;  /* 0x0000007ff9f97812 */ /* 0x000fc800078ec0ff */
[----:B------:R3:W-:Y:S01]  /*2b740*/  STL.64 [R1+0x1548], R56 ;  /* 0x0015483801007387 */ /* 0x0007e20000100a00 */
[----:B-1----:R-:W-:-:S03]  /*2b750*/  IMAD.WIDE R46, R3, 0x4, R196 ;  /* 0x00000004032e7825 */ /* 0x002fc600078e02c4 */
[----:B------:R3:W-:Y:S04]  /*2b760*/  LDGSTS.E [R36+-0x47800], [R56.64], P3 ;  /* 0xb880000038247fae */ /* 0x0007e80009921844 */
[----:B------:R1:W-:Y:S04]  /*2b770*/  STL.64 [R1+0x1588], R66 ;  /* 0x0015884201007387 */ /* 0x0003e80000100a00 */
[----:B------:R1:W-:Y:S01]  /*2b780*/  LDGSTS.E [R27+-0x46800], [R66.64], P3 ;  /* 0xb9800000421b7fae */ /* 0x0003e20009921844 */
[----:B------:R-:W-:Y:S02]  /*2b790*/  IMAD.SHL.U32 R249, R249, 0x4, RZ ;  /* 0x00000004f9f97824 */ /* 0x000fe400078e00ff */
[C---:B---3--:R-:W-:Y:S01]  /*2b7a0*/  IMAD.WIDE R56, R3.reuse, 0x4, R206 ;  /* 0x0000000403387825 */ /* 0x048fe200078e02ce */
[----:B------:R3:W-:Y:S04]  /*2b7b0*/  STL.64 [R1+0x15c8], R46 ;  /* 0x0015c82e01007387 */ /* 0x0007e80000100a00 */
[----:B------:R3:W-:Y:S01]  /*2b7c0*/  LDGSTS.E [R26+-0x45800], [R46.64], P3 ;  /* 0xba8000002e1a7fae */ /* 0x0007e20009921844 */
[----:B-1----:R-:W-:-:S03]  /*2b7d0*/  IMAD.WIDE R66, R3, 0x4, R226 ;  /* 0x0000000403427825 */ /* 0x002fc600078e02e2 */
[----:B------:R1:W-:Y:S01]  /*2b7e0*/  STL.64 [R1+0x1608], R56 ;  /* 0x0016083801007387 */ /* 0x0003e20000100a00 */
[----:B------:R-:W-:-:S03]  /*2b7f0*/  LOP3.LUT R248, R249, 0x50, RZ, 0x3c, !PT ;  /* 0x00000050f9f87812 */ /* 0x000fc600078e3cff */
[----:B------:R1:W-:Y:S01]  /*2b800*/  LDGSTS.E [R0+-0x44800], [R56.64], P3 ;  /* 0xbb80000038007fae */ /* 0x0003e20009921844 */
[----:B---3--:R-:W-:-:S05]  /*2b810*/  IMAD.WIDE R46, R3, 0x4, R216 ;  /* 0x00000004032e7825 */ /* 0x008fca00078e02d8 */
[----:B------:R3:W-:Y:S01]  /*2b820*/  STL.64 [R1+0x1648], R46 ;  /* 0x0016482e01007387 */ /* 0x0007e20000100a00 */
[----:B-1----:R-:W-:-:S03]  /*2b830*/  IMAD.WIDE R56, R3, 0x4, R236 ;  /* 0x0000000403387825 */ /* 0x002fc600078e02ec */
[----:B------:R3:W-:Y:S04]  /*2b840*/  LDGSTS.E [R36+-0x43800], [R46.64], P3 ;  /* 0xbc8000002e247fae */ /* 0x0007e80009921844 */
[----:B------:R1:W-:Y:S04]  /*2b850*/  STL.64 [R1+0x1ac0], R66 ;  /* 0x001ac04201007387 */ /* 0x0003e80000100a00 */
[----:B------:R1:W-:Y:S01]  /*2b860*/  LDGSTS.E [R27+-0x42800], [R66.64], P3 ;  /* 0xbd800000421b7fae */ /* 0x0003e20009921844 */
[----:B---3--:R-:W-:-:S03]  /*2b870*/  IMAD.WIDE R46, R3, 0x4, R246 ;  /* 0x00000004032e7825 */ /* 0x008fc600078e02f6 */
[----:B------:R3:W-:Y:S01]  /*2b880*/  STL.64 [R1+0x1ac8], R56 ;  /* 0x001ac83801007387 */ /* 0x0007e20000100a00 */
[----:B------:R-:W-:-:S03]  /*2b890*/  IMAD.WIDE R36, R3, 0x4, R4 ;  /* 0x0000000403247825 */ /* 0x000fc600078e0204 */
[----:B------:R3:W-:Y:S01]  /*2b8a0*/  LDGSTS.E [R26+-0x41800], [R56.64], P3 ;  /* 0xbe800000381a7fae */ /* 0x0007e20009921844 */
[----:B------:R-:W-:-:S03]  /*2b8b0*/  IADD3 R5, R248, 0x100000, RZ ;  /* 0x00100000f8057810 */ /* 0x000fc60007ffe0ff */
[----:B------:R4:W-:Y:S01]  /*2b8c0*/  STL.64 [R1+0x1ad0], R46 ;  /* 0x001ad02e01007387 */ /* 0x0009e20000100a00 */
[----:B------:R-:W-:-:S03]  /*2b8d0*/  IADD3 R4, R248, 0x100000, RZ ;  /* 0x00100000f8047810 */ /* 0x000fc60007ffe0ff */
[----:B------:R4:W-:Y:S01]  /*2b8e0*/  LDGSTS.E [R0+-0x40800], [R46.64], P3 ;  /* 0xbf8000002e007fae */ /* 0x0009e20009921844 */
[----:B-1----:R-:W-:Y:S01]  /*2b8f0*/  IMAD.WIDE R66, R3, 0x4, R12 ;  /* 0x0000000403427825 */ /* 0x002fe200078e020c */
[----:B---3--:R-:W-:-:S03]  /*2b900*/  IADD3 R26, R248, 0x100000, RZ ;  /* 0x00100000f81a7810 */ /* 0x008fc60007ffe0ff */
[----:B------:R-:W-:-:S04]  /*2b910*/  IMAD.WIDE R56, R3, 0x4, R10 ;  /* 0x0000000403387825 */ /* 0x000fc800078e020a */
[C---:B------:R-:W-:Y:S01]  /*2b920*/  IMAD.WIDE R86, R3.reuse, 0x4, R14 ;  /* 0x0000000403567825 */ /* 0x040fe200078e020e */
[----:B------:R1:W-:Y:S03]  /*2b930*/  LDGSTS.E [R26+-0x5f600], [R36.64], P3 ;  /* 0xa0a00000241a7fae */ /* 0x0003e60009921844 */
[C---:B----4-:R-:W-:Y:S01]  /*2b940*/  IMAD.WIDE R46, R3.reuse, 0x4, R8 ;  /* 0x00000004032e7825 */ /* 0x050fe200078e0208 */
[C---:B------:R-:W-:Y:S02]  /*2b950*/  IADD3 R0, R248.reuse, 0x100000, RZ ;  /* 0x00100000f8007810 */ /* 0x040fe40007ffe0ff */
[C---:B------:R-:W-:Y:S01]  /*2b960*/  IADD3 R8, R248.reuse, 0x100000, RZ ;  /* 0x00100000f8087810 */ /* 0x040fe20007ffe0ff */
[C---:B------:R-:W-:Y:S01]  /*2b970*/  IMAD.WIDE R126, R3.reuse, 0x4, R16 ;  /* 0x00000004037e7825 */ /* 0x040fe200078e0210 */
[----:B------:R3:W-:Y:S03]  /*2b980*/  LDGSTS.E [R5+-0x5e600], [R46.64], P3 ;  /* 0xa1a000002e057fae */ /* 0x0007e60009921844 */
[C---:B------:R-:W-:Y:S01]  /*2b990*/  IMAD.WIDE R166, R3.reuse, 0x4, R18 ;  /* 0x0000000403a67825 */ /* 0x040fe200078e0212 */
[----:B------:R4:W-:Y:S03]  /*2b9a0*/  LDGSTS.E [R4+-0x5d600], [R56.64], P3 ;  /* 0xa2a0000038047fae */ /* 0x0009e60009921844 */
[----:B------:R-:W-:Y:S01]  /*2b9b0*/  IMAD.WIDE R236, R3, 0x4, R6 ;  /* 0x0000000403ec7825 */ /* 0x000fe200078e0206 */
[----:B------:R1:W-:Y:S01]  /*2b9c0*/  LDGSTS.E [R0+-0x5c600], [R66.64], P3 ;  /* 0xa3a0000042007fae */ /* 0x0003e20009921844 */
[----:B------:R-:W-:-:S02]  /*2b9d0*/  IADD3 R6, R248, 0x100000, RZ ;  /* 0x00100000f8067810 */ /* 0x000fc40007ffe0ff */
[C---:B------:R-:W-:Y:S01]  /*2b9e0*/  IMAD.WIDE R20, R3.reuse, 0x4, R20 ;  /* 0x0000000403147825 */ /* 0x040fe200078e0214 */
[----:B------:R1:W-:Y:S03]  /*2b9f0*/  LDGSTS.E [R8+-0x5b600], [R86.64], P3 ;  /* 0xa4a0000056087fae */ /* 0x0003e60009921844 */
[C---:B------:R-:W-:Y:S01]  /*2ba00*/  IMAD.WIDE R22, R3.reuse, 0x4, R22 ;  /* 0x0000000403167825 */ /* 0x040fe200078e0216 */
[----:B------:R3:W-:Y:S03]  /*2ba10*/  LDGSTS.E [R5+-0x5a600], [R126.64], P3 ;  /* 0xa5a000007e057fae */ /* 0x0007e60009921844 */
[C---:B------:R-:W-:Y:S01]  /*2ba20*/  IMAD.WIDE R24, R3.reuse, 0x4, R24 ;  /* 0x0000000403187825 */ /* 0x040fe200078e0218 */
[----:B------:R4:W-:Y:S03]  /*2ba30*/  LDGSTS.E [R4+-0x59600], [R166.64], P3 ;  /* 0xa6a00000a6047fae */ /* 0x0009e60009921844 */
[C---:B------:R-:W-:Y:S01]  /*2ba40*/  IMAD.WIDE R10, R3.reuse, 0x4, R28 ;  /* 0x00000004030a7825 */ /* 0x040fe200078e021c */
[----:B------:R2:W-:Y:S03]  /*2ba50*/  LDGSTS.E [R0+-0x58600], [R236.64], P3 ;  /* 0xa7a00000ec007fae */ /* 0x0005e60009921844 */
[C---:B-1----:R-:W-:Y:S01]  /*2ba60*/  IMAD.WIDE R8, R3.reuse, 0x4, R30 ;  /* 0x0000000403087825 */ /* 0x042fe200078e021e */
[----:B------:R-:W-:Y:S04]  /*2ba70*/  STL.64 [R1+0x70], R20 ;  /* 0x0000701401007387 */ /* 0x000fe80000100a00 */
[----:B------:R1:W-:Y:S01]  /*2ba80*/  LDGSTS.E [R6+-0x57600], [R20.64], P3 ;  /* 0xa8a0000014067fae */ /* 0x0003e20009921844 */
[----:B------:R-:W-:-:S03]  /*2ba90*/  IMAD.WIDE R12, R3, 0x4, R32 ;  /* 0x00000004030c7825 */ /* 0x000fc600078e0220 */
        /* <DEDUP_REMOVED lines=8> */
[----:B-1----:R-:W-:-:S03]  /*2bb20*/  IMAD.WIDE R10, R3, 0x4, R34 ;  /* 0x00000004030a7825 */ /* 0x002fc600078e0222 */
[----:B------:R-:W1:Y:S04]  /*2bb30*/  S2R R249, SR_TID.X ;  /* 0x0000000000f97919 */ /* 0x000e680000002100 */
[----:B------:R3:W-:Y:S01]  /*2bb40*/  STL.64 [R1+0x1290], R12 ;  /* 0x0012900c01007387 */ /* 0x0007e20000100a00 */
[----:B--2---:R-:W-:-:S03]  /*2bb50*/  IMAD.WIDE R8, R3, 0x4, R38 ;  /* 0x0000000403087825 */ /* 0x004fc600078e0226 */
[----:B------:R3:W-:Y:S04]  /*2bb60*/  LDGSTS.E [R5+-0x52600], [R12.64], P3 ;  /* 0xada000000c057fae */ /* 0x0007e80009921844 */
[----:B------:R2:W-:Y:S04]  /*2bb70*/  STL.64 [R1+0x12d0], R10 ;  /* 0x0012d00a01007387 */ /* 0x0005e80000100a00 */
[----:B------:R2:W-:Y:S04]  /*2bb80*/  LDGSTS.E [R4+-0x51600], [R10.64], P3 ;  /* 0xaea000000a047fae */ /* 0x0005e80009921844 */
[----:B------:R1:W-:Y:S01]  /*2bb90*/  STL.64 [R1+0x1310], R8 ;  /* 0x0013100801007387 */ /* 0x0003e20000100a00 */
[----:B---3--:R-:W-:-:S03]  /*2bba0*/  IMAD.WIDE R12, R3, 0x4, R42 ;  /* 0x00000004030c7825 */ /* 0x008fc600078e022a */
[----:B------:R1:W-:Y:S01]  /*2bbb0*/  LDGSTS.E [R0+-0x50600], [R8.64], P3 ;  /* 0xafa0000008007fae */ /* 0x0003e20009921844 */
[----:B--2---:R-:W-:-:S05]  /*2bbc0*/  IMAD.WIDE R10, R3, 0x4, R40 ;  /* 0x00000004030a7825 */ /* 0x004fca00078e0228 */
[----:B------:R2:W-:Y:S01]  /*2bbd0*/  STL.64 [R1+0x1350], R10 ;  /* 0x0013500a01007387 */ /* 0x0005e20000100a00 */
[----:B-1----:R-:W-:-:S03]  /*2bbe0*/  IMAD.WIDE R8, R3, 0x4, R44 ;  /* 0x0000000403087825 */ /* 0x002fc600078e022c */
[----:B------:R2:W-:Y:S04]  /*2bbf0*/  LDGSTS.E [R6+-0x4f600], [R10.64], P3 ;  /* 0xb0a000000a067fae */ /* 0x0005e80009921844 */
        /* <DEDUP_REMOVED lines=17> */
[----:B------:R-:W-:Y:S01]  /*2bd10*/  LOP3.LUT R249, R249, 0x7f, RZ, 0xc0, !PT ;  /* 0x0000007ff9f97812 */ /* 0x000fe200078ec0ff */
[C---:B-1----:R-:W-:Y:S02]  /*2bd20*/  IMAD.WIDE R12, R3.reuse, 0x4, R62 ;  /* 0x00000004030c7825 */ /* 0x042fe400078e023e */
[----:B------:R1:W-:Y:S04]  /*2bd30*/  STL.64 [R1+0x1510], R8 ;  /* 0x0015100801007387 */ /* 0x0003e80000100a00 */
[----:B------:R1:W-:Y:S01]  /*2bd40*/  LDGSTS.E [R0+-0x48600], [R8.64], P3 ;  /* 0xb7a0000008007fae */ /* 0x0003e20009921844 */
[----:B--2---:R-:W-:-:S05]  /*2bd50*/  IMAD.WIDE R10, R3, 0x4, R60 ;  /* 0x00000004030a7825 */ /* 0x004fca00078e023c */
[----:B------:R2:W-:Y:S01]  /*2bd60*/  STL.64 [R1+0x1550], R10 ;  /* 0x0015500a01007387 */ /* 0x0005e20000100a00 */
[----:B-1----:R-:W-:-:S03]  /*2bd70*/  IMAD.WIDE R8, R3, 0x4, R64 ;  /* 0x0000000403087825 */ /* 0x002fc600078e0240 */
[----:B------:R2:W-:Y:S04]  /*2bd80*/  LDGSTS.E [R6+-0x47600], [R10.64], P3 ;  /* 0xb8a000000a067fae */ /* 0x0005e80009921844 */
[----:B------:R1:W-:Y:S01]  /*2bd90*/  STL.64 [R1+0x1590], R12 ;  /* 0x0015900c01007387 */ /* 0x0003e20000100a00 */
[----:B------:R-:W-:-:S03]  /*2bda0*/  IMAD.SHL.U32 R249, R249, 0x4, RZ ;  /* 0x00000004f9f97824 */ /* 0x000fc600078e00ff */
        /* <DEDUP_REMOVED lines=11> */
[----:B------:R2:W-:Y:S01]  /*2be60*/  LDGSTS.E [R6+-0x43600], [R8.64], P3 ;  /* 0xbca0000008067fae */ /* 0x0005e20009921844 */
[----:B------:R-:W-:-:S03]  /*2be70*/  IMAD.WIDE R24, R3, 0x4, R80 ;  /* 0x0000000403187825 */ /* 0x000fc600078e0250 */
[----:B------:R1:W-:Y:S01]  /*2be80*/  LDGSTS.E [R5+-0x42600], [R12.64], P3 ;  /* 0xbda000000c057fae */ /* 0x0003e20009921844 */
[----:B------:R-:W-:-:S03]  /*2be90*/  IMAD.WIDE R28, R3, 0x4, R82 ;  /* 0x00000004031c7825 */ /* 0x000fc600078e0252 */
[----:B------:R4:W-:Y:S01]  /*2bea0*/  LDGSTS.E [R4+-0x41600], [R10.64], P3 ;  /* 0xbea000000a047fae */ /* 0x0009e20009921844 */
[C---:B--2---:R-:W-:Y:S01]  /*2beb0*/  IMAD.WIDE R8, R3.reuse, 0x4, R78 ;  /* 0x0000000403087825 */ /* 0x044fe200078e024e */
[C---:B------:R-:W-:Y:S02]  /*2bec0*/  IADD3 R6, R248.reuse, 0x100000, RZ ;  /* 0x00100000f8067810 */ /* 0x040fe40007ffe0ff */
[C---:B-1----:R-:W-:Y:S02]  /*2bed0*/  IADD3 R5, R248.reuse, 0x100000, RZ ;  /* 0x00100000f8057810 */ /* 0x042fe40007ffe0ff */
[----:B------:R1:W-:Y:S01]  /*2bee0*/  LDGSTS.E [R0+-0x40600], [R8.64], P3 ;  /* 0xbfa0000008007fae */ /* 0x0003e20009921844 */
[C---:B------:R-:W-:Y:S01]  /*2bef0*/  IMAD.WIDE R84, R3.reuse, 0x4, R84 ;  /* 0x0000000403547825 */ /* 0x040fe200078e0254 */
[----:B----4-:R-:W-:Y:S02]  /*2bf00*/  IADD3 R4, R248, 0x100000, RZ ;  /* 0x00100000f8047810 */ /* 0x010fe40007ffe0ff */
[----:B------:R2:W-:Y:S01]  /*2bf10*/  LDGSTS.E [R6+-0x5f400], [R24.64], P3 ;  /* 0xa0c0000018067fae */ /* 0x0005e20009921844 */
[----:B------:R-:W-:-:S03]  /*2bf20*/  IMAD.WIDE R34, R3, 0x4, R88 ;  /* 0x0000000403227825 */ /* 0x000fc600078e0258 */
[----:B------:R3:W-:Y:S01]  /*2bf30*/  LDGSTS.E [R5+-0x5e400], [R28.64], P3 ;  /* 0xa1c000001c057fae */ /* 0x0007e20009921844 */
[----:B------:R-:W-:Y:S01]  /*2bf40*/  IMAD.WIDE R40, R3, 0x4, R90 ;  /* 0x0000000403287825 */ /* 0x000fe200078e025a */
[----:B-1----:R-:W-:-:S03]  /*2bf50*/  IADD3 R0, R248, 0x100000, RZ ;  /* 0x00100000f8007810 */ /* 0x002fc60007ffe0ff */
[C---:B------:R-:W-:Y:S01]  /*2bf60*/  IMAD.WIDE R44, R3.reuse, 0x4, R92 ;  /* 0x00000004032c7825 */ /* 0x040fe200078e025c */
[----:B------:R1:W-:Y:S03]  /*2bf70*/  LDGSTS.E [R4+-0x5d400], [R84.64], P3 ;  /* 0xa2c0000054047fae */ /* 0x0003e60009921844 */
[C---:B------:R-:W-:Y:S01]  /*2bf80*/  IMAD.WIDE R50, R3.reuse, 0x4, R94 ;  /* 0x0000000403327825 */ /* 0x040fe200078e025e */
[----:B------:R4:W-:Y:S03]  /*2bf90*/  LDGSTS.E [R0+-0x5c400], [R34.64], P3 ;  /* 0xa3c0000022007fae */ /* 0x0009e60009921844 */
[C---:B------:R-:W-:Y:S01]  /*2bfa0*/  IMAD.WIDE R54, R3.reuse, 0x4, R98 ;  /* 0x0000000403367825 */ /* 0x040fe200078e0262 */
[----:B------:R1:W-:Y:S03]  /*2bfb0*/  STL.64 [R1+0x1aa8], R12 ;  /* 0x001aa80c01007387 */ /* 0x0003e60000100a00 */
[C---:B------:R-:W-:Y:S01]  /*2bfc0*/  IMAD.WIDE R60, R3.reuse, 0x4, R100 ;  /* 0x00000004033c7825 */ /* 0x040fe200078e0264 */
[----:B------:R2:W-:Y:S03]  /*2bfd0*/  LDGSTS.E [R6+-0x5b400], [R40.64], P3 ;  /* 0xa4c0000028067fae */ /* 0x0005e60009921844 */
[C---:B------:R-:W-:Y:S01]  /*2bfe0*/  IMAD.WIDE R64, R3.reuse, 0x4, R102 ;  /* 0x0000000403407825 */ /* 0x040fe200078e0266 */
[----:B------:R-:W-:Y:S03]  /*2bff0*/  STL.64 [R1+0x1ab0], R10 ;  /* 0x001ab00a01007387 */ /* 0x000fe60000100a00 */
[C---:B------:R-:W-:Y:S01]  /*2c000*/  IMAD.WIDE R70, R3.reuse, 0x4, R104 ;  /* 0x0000000403467825 */ /* 0x040fe200078e0268 */
[----:B------:R3:W-:Y:S03]  /*2c010*/  LDGSTS.E [R5+-0x5a400], [R44.64], P3 ;  /* 0xa5c000002c057fae */ /* 0x0007e60009921844 */
[C---:B------:R-:W-:Y:S01]  /*2c020*/  IMAD.WIDE R74, R3.reuse, 0x4, R108 ;  /* 0x00000004034a7825 */ /* 0x040fe200078e026c */
[----:B------:R2:W-:Y:S04]  /*2c030*/  STL.64 [R1+0x1ab8], R8 ;  /* 0x001ab80801007387 */ /* 0x0005e80000100a00 */
[----:B------:R3:W-:Y:S01]  /*2c040*/  LDGSTS.E [R4+-0x59400], [R50.64], P3 ;  /* 0xa6c0000032047fae */ /* 0x0007e20009921844 */
[----:B-1----:R-:W-:-:S03]  /*2c050*/  IMAD.WIDE R12, R3, 0x4, R112 ;  /* 0x00000004030c7825 */ /* 0x002fc600078e0270 */
[----:B------:R4:W-:Y:S01]  /*2c060*/  LDGSTS.E [R0+-0x58400], [R54.64], P3 ;  /* 0xa7c0000036007fae */ /* 0x0009e20009921844 */
[----:B--2---:R-:W-:-:S03]  /*2c070*/  IMAD.WIDE R8, R3, 0x4, R110 ;  /* 0x0000000403087825 */ /* 0x004fc600078e026e */
[----:B------:R1:W-:Y:S04]  /*2c080*/  LDGSTS.E [R6+-0x57400], [R60.64], P3 ;  /* 0xa8c000003c067fae */ /* 0x0003e80009921844 */
[----:B------:R3:W-:Y:S01]  /*2c090*/  LDGSTS.E [R5+-0x56400], [R64.64], P3 ;  /* 0xa9c0000040057fae */ /* 0x0007e20009921844 */
[----:B------:R-:W-:-:S03]  /*2c0a0*/  IMAD.WIDE R10, R3, 0x4, R114 ;  /* 0x00000004030a7825 */ /* 0x000fc600078e0272 */
[----:B------:R2:W-:Y:S04]  /*2c0b0*/  LDGSTS.E [R4+-0x55400], [R70.64], P3 ;  /* 0xaac0000046047fae */ /* 0x0005e80009921844 */
[----:B------:R4:W-:Y:S04]  /*2c0c0*/  LDGSTS.E [R0+-0x54400], [R74.64], P3 ;  /* 0xabc000004a007fae */ /* 0x0009e80009921844 */
[----:B------:R1:W-:Y:S04]  /*2c0d0*/  STL.64 [R1+0xa0], R8 ;  /* 0x0000a00801007387 */ /* 0x0003e80000100a00 */
[----:B------:R1:W-:Y:S04]  /*2c0e0*/  LDGSTS.E [R6+-0x53400], [R8.64], P3 ;  /* 0xacc0000008067fae */ /* 0x0003e80009921844 */
[----:B------:R2:W-:Y:S04]  /*2c0f0*/  STL.64 [R1+0xd0], R12 ;  /* 0x0000d00c01007387 */ /* 0x0005e80000100a00 */
[----:B------:R2:W-:Y:S01]  /*2c100*/  LDGSTS.E [R5+-0x52400], [R12.64], P3 ;  /* 0xadc000000c057fae */ /* 0x0005e20009921844 */
[----:B-1----:R-:W-:-:S03]  /*2c110*/  IMAD.WIDE R8, R3, 0x4, R118 ;  /* 0x0000000403087825 */ /* 0x002fc600078e0276 */
[----:B------:R1:W-:Y:S04]  /*2c120*/  STL.64 [R1+0xf8], R10 ;  /* 0x0000f80a01007387 */ /* 0x0003e80000100a00 */
[----:B------:R1:W-:Y:S04]  /*2c130*/  LDGSTS.E [R4+-0x51400], [R10.64], P3 ;  /* 0xaec000000a047fae */ /* 0x0003e80009921844 */
[----:B------:R-:W3:Y:S01]  /*2c140*/  S2R R249, SR_TID.X ;  /* 0x0000000000f97919 */ /* 0x000ee20000002100 */
[----:B--2---:R-:W-:-:S03]  /*2c150*/  IMAD.WIDE R12, R3, 0x4, R122 ;  /* 0x00000004030c7825 */ /* 0x004fc600078e027a */
        /* <DEDUP_REMOVED lines=14> */
[----:B-1----:R-:W-:-:S05]  /*2c240*/  IMAD.WIDE R8, R3, 0x4, R130 ;  /* 0x0000000403087825 */ /* 0x002fca00078e0282 */
[----:B------:R1:W-:Y:S01]  /*2c250*/  STL.64 [R1+0x1458], R8 ;  /* 0x0014580801007387 */ /* 0x0003e20000100a00 */
[----:B---3--:R-:W-:-:S03]  /*2c260*/  IMAD.WIDE R10, R3, 0x4, R134 ;  /* 0x00000004030a7825 */ /* 0x008fc600078e0286 */
[----:B------:R1:W-:Y:S04]  /*2c270*/  LDGSTS.E [R6+-0x4b400], [R8.64], P3 ;  /* 0xb4c0000008067fae */ /* 0x0003e80009921844 */
        /* <DEDUP_REMOVED lines=8> */
[----:B-1----:R-:W-:Y:S01]  /*2c300*/  IMAD.WIDE R10, R3, 0x4, R140 ;  /* 0x00000004030a7825 */ /* 0x002fe200078e028c */
[----:B------:R-:W-:-:S04]  /*2c310*/  LOP3.LUT R249, R249, 0x7f, RZ, 0xc0, !PT ;  /* 0x0000007ff9f97812 */ /* 0x000fc800078ec0ff */
[----:B------:R1:W-:Y:S01]  /*2c320*/  STL.64 [R1+0x1558], R10 ;  /* 0x0015580a01007387 */ /* 0x0003e20000100a00 */
[----:B--2---:R-:W-:-:S03]  /*2c330*/  IMAD.WIDE R8, R3, 0x4, R144 ;  /* 0x0000000403087825 */ /* 0x004fc600078e0290 */
[----:B------:R1:W-:Y:S01]  /*2c340*/  LDGSTS.E [R6+-0x47400], [R10.64], P3 ;  /* 0xb8c000000a067fae */ /* 0x0003e20009921844 */
[----:B------:R-:W-:-:S03]  /*2c350*/  SHF.L.U32 R249, R249, 0x2, RZ ;  /* 0x00000002f9f97819 */ /* 0x000fc600000006ff */
[----:B------:R2:W-:Y:S04]  /*2c360*/  STL.64 [R1+0x1598], R12 ;  /* 0x0015980c01007387 */ /* 0x0005e80000100a00 */
[----:B------:R2:W-:Y:S01]  /*2c370*/  LDGSTS.E [R5+-0x46400], [R12.64], P3 ;  /* 0xb9c000000c057fae */ /* 0x0005e20009921844 */
[----:B-1----:R-:W-:-:S03]  /*2c380*/  IMAD.WIDE R10, R3, 0x4, R148 ;  /* 0x00000004030a7825 */ /* 0x002fc600078e0294 */
[----:B------:R1:W-:Y:S04]  /*2c390*/  STL.64 [R1+0x15d8], R8 ;  /* 0x0015d80801007387 */ /* 0x0003e80000100a00 */
[----:B------:R1:W-:Y:S01]  /*2c3a0*/  LDGSTS.E [R4+-0x45400], [R8.64], P3 ;  /* 0xbac0000008047fae */ /* 0x0003e20009921844 */
[----:B------:R-:W-:Y:S01]  /*2c3b0*/  LOP3.LUT R249, R249, 0x70, RZ, 0x3c, !PT ;  /* 0x00000070f9f97812 */ /* 0x000fe200078e3cff */
[C---:B--2---:R-:W-:Y:S02]  /*2c3c0*/  IMAD.WIDE R12, R3.reuse, 0x4, R152 ;  /* 0x00000004030c7825 */ /* 0x044fe400078e0298 */
[----:B------:R2:W-:Y:S04]  /*2c3d0*/  STL.64 [R1+0x1618], R10 ;  /* 0x0016180a01007387 */ /* 0x0005e80000100a00 */
[----:B------:R2:W-:Y:S01]  /*2c3e0*/  LDGSTS.E [R0+-0x44400], [R10.64], P3 ;  /* 0xbbc000000a007fae */ /* 0x0005e20009921844 */
[----:B-1----:R-:W-:-:S05]  /*2c3f0*/  IMAD.WIDE R8, R3, 0x4, R150 ;  /* 0x0000000403087825 */ /* 0x002fca00078e0296 */
[----:B------:R1:W-:Y:S01]  /*2c400*/  STL.64 [R1+0x1a88], R8 ;  /* 0x001a880801007387 */ /* 0x0003e20000100a00 */
[----:B--2---:R-:W-:-:S03]  /*2c410*/  IMAD.WIDE R10, R3, 0x4, R154 ;  /* 0x00000004030a7825 */ /* 0x004fc600078e029a */
[----:B------:R1:W-:Y:S01]  /*2c420*/  LDGSTS.E [R6+-0x43400], [R8.64], P3 ;  /* 0xbcc0000008067fae */ /* 0x0003e20009921844 */
[----:B------:R-:W-:-:S03]  /*2c430*/  IMAD.WIDE R20, R3, 0x4, R160 ;  /* 0x0000000403147825 */ /* 0x000fc600078e02a0 */
[----:B------:R2:W-:Y:S01]  /*2c440*/  LDGSTS.E [R5+-0x42400], [R12.64], P3 ;  /* 0xbdc000000c057fae */ /* 0x0005e20009921844 */
[----:B------:R-:W-:-:S03]  /*2c450*/  IMAD.WIDE R22, R3, 0x4, R162 ;  /* 0x0000000403167825 */ /* 0x000fc600078e02a2 */
[----:B------:R3:W-:Y:S01]  /*2c460*/  LDGSTS.E [R4+-0x41400], [R10.64], P3 ;  /* 0xbec000000a047fae */ /* 0x0007e20009921844 */
[----:B-1----:R-:W-:Y:S01]  /*2c470*/  IMAD.WIDE R8, R3, 0x4, R158 ;  /* 0x0000000403087825 */ /* 0x002fe200078e029e */
[C---:B------:R-:W-:Y:S02]  /*2c480*/  IADD3 R6, R249.reuse, 0x100000, RZ ;  /* 0x00100000f9067810 */ /* 0x040fe40007ffe0ff */
[----:B--2---:R-:W-:Y:S02]  /*2c490*/  IADD3 R5, R249, 0x100000, RZ ;  /* 0x00100000f9057810 */ /* 0x004fe40007ffe0ff */
[----:B------:R4:W-:Y:S01]  /*2c4a0*/  LDGSTS.E [R0+-0x40400], [R8.64], P3 ;  /* 0xbfc0000008007fae */ /* 0x0009e20009921844 */
[----:B------:R-:W-:Y:S01]  /*2c4b0*/  IMAD.WIDE R164, R3, 0x4, R164 ;  /* 0x0000000403a47825 */ /* 0x000fe200078e02a4 */
[----:B---3--:R-:W-:Y:S02]  /*2c4c0*/  IADD3 R4, R249, 0x100000, RZ ;  /* 0x00100000f9047810 */ /* 0x008fe40007ffe0ff */
[----:B------:R1:W-:Y:S01]  /*2c4d0*/  LDGSTS.E [R6+-0x5f200], [R20.64], P3 ;  /* 0xa0e0000014067fae */ /* 0x0003e20009921844 */
[----:B------:R-:W-:-:S03]  /*2c4e0*/  IMAD.WIDE R26, R3, 0x4, R168 ;  /* 0x00000004031a7825 */ /* 0x000fc600078e02a8 */
[----:B------:R2:W-:Y:S01]  /*2c4f0*/  LDGSTS.E [R5+-0x5e200], [R22.64], P3 ;  /* 0xa1e0000016057fae */ /* 0x0005e20009921844 */
[----:B------:R-:W-:Y:S01]  /*2c500*/  IMAD.WIDE R30, R3, 0x4, R170 ;  /* 0x00000004031e7825 */ /* 0x000fe200078e02aa */
[----:B----4-:R-:W-:-:S03]  /*2c510*/  IADD3 R0, R249, 0x100000, RZ ;  /* 0x00100000f9007810 */ /* 0x010fc60007ffe0ff */
        /* <DEDUP_REMOVED lines=11> */
[----:B------:R-:W-:Y:S03]  /*2c5d0*/  STL.64 [R1+0x1a90], R12 ;  /* 0x001a900c01007387 */ /* 0x000fe60000100a00 */
        /* <DEDUP_REMOVED lines=8> */
[----:B------:R2:W-:Y:S04]  /*2c660*/  LDGSTS.E [R5+-0x56200], [R52.64], P3 ;  /* 0xa9e0000034057fae */ /* 0x0005e80009921844 */
[----:B------:R2:W-:Y:S01]  /*2c670*/  LDGSTS.E [R4+-0x55200], [R58.64], P3 ;  /* 0xaae000003a047fae */ /* 0x0005e20009921844 */
[----:B----4-:R-:W-:-:S03]  /*2c680*/  IMAD.WIDE R8, R3, 0x4, R198 ;  /* 0x0000000403087825 */ /* 0x010fc600078e02c6 */
[----:B------:R3:W-:Y:S04]  /*2c690*/  LDGSTS.E [R0+-0x54200], [R62.64], P3 ;  /* 0xabe000003e007fae */ /* 0x0007e80009921844 */
[----:B------:R1:W-:Y:S01]  /*2c6a0*/  LDGSTS.E [R6+-0x53200], [R68.64], P3 ;  /* 0xace0000044067fae */ /* 0x0003e20009921844 */
[----:B------:R-:W-:-:S03]  /*2c6b0*/  IMAD.WIDE R200, R3, 0x4, R200 ;  /* 0x0000000403c87825 */ /* 0x000fc600078e02c8 */
[----:B------:R2:W-:Y:S01]  /*2c6c0*/  LDGSTS.E [R5+-0x52200], [R72.64], P3 ;  /* 0xade0000048057fae */ /* 0x0005e20009921844 */
[----:B------:R-:W-:-:S03]  /*2c6d0*/  IMAD.WIDE R202, R3, 0x4, R202 ;  /* 0x0000000403ca7825 */ /* 0x000fc600078e02ca */
[----:B------:R2:W-:Y:S04]  /*2c6e0*/  LDGSTS.E [R4+-0x51200], [R124.64], P3 ;  /* 0xaee000007c047fae */ /* 0x0005e80009921844 */
[----:B------:R4:W-:Y:S04]  /*2c6f0*/  STL.64 [R1+0xc8], R8 ;  /* 0x0000c80801007387 */ /* 0x0009e80000100a00 */
[----:B------:R4:W-:Y:S01]  /*2c700*/  LDGSTS.E [R0+-0x50200], [R8.64], P3 ;  /* 0xafe0000008007fae */ /* 0x0009e20009921844 */
[----:B------:R-:W-:-:S03]  /*2c710*/  IMAD.WIDE R10, R3, 0x4, R208 ;  /* 0x00000004030a7825 */ /* 0x000fc600078e02d0 */
[----:B------:R1:W-:Y:S04]  /*2c720*/  LDGSTS.E [R6+-0x4f200], [R200.64], P3 ;  /* 0xb0e00000c8067fae */ /* 0x0003e80009921844 */
[----:B------:R2:W-:Y:S01]  /*2c730*/  LDGSTS.E [R5+-0x4e200], [R202.64], P3 ;  /* 0xb1e00000ca057fae */ /* 0x0005e20009921844 */
[----:B----4-:R-:W-:-:S05]  /*2c740*/  IMAD.WIDE R8, R3, 0x4, R204 ;  /* 0x0000000403087825 */ /* 0x010fca00078e02cc */
[----:B------:R4:W-:Y:S04]  /*2c750*/  STL.64 [R1+0x13e0], R8 ;  /* 0x0013e00801007387 */ /* 0x0009e80000100a00 */
[----:B------:R4:W-:Y:S01]  /*2c760*/  LDGSTS.E [R4+-0x4d200], [R8.64], P3 ;  /* 0xb2e0000008047fae */ /* 0x0009e20009921844 */
[----:B------:R-:W-:-:S03]  /*2c770*/  IMAD.WIDE R12, R3, 0x4, R212 ;  /* 0x00000004030c7825 */ /* 0x000fc600078e02d4 */
[----:B------:R1:W-:Y:S04]  /*2c780*/  STL.64 [R1+0x1420], R10 ;  /* 0x0014200a01007387 */ /* 0x0003e80000100a00 */
[----:B------:R1:W-:Y:S01]  /*2c790*/  LDGSTS.E [R0+-0x4c200], [R10.64], P3 ;  /* 0xb3e000000a007fae */ /* 0x0003e20009921844 */
[----:B----4-:R-:W-:-:S05]  /*2c7a0*/  IMAD.WIDE R8, R3, 0x4, R210 ;  /* 0x0000000403087825 */ /* 0x010fca00078e02d2 */
[----:B------:R4:W-:Y:S01]  /*2c7b0*/  STL.64 [R1+0x1460], R8 ;  /* 0x0014600801007387 */ /* 0x0009e20000100a00 */
[----:B-1----:R-:W-:-:S03]  /*2c7c0*/  IMAD.WIDE R10, R3, 0x4, R214 ;  /* 0x00000004030a7825 */ /* 0x002fc600078e02d6 */
        /* <DEDUP_REMOVED lines=8> */
[----:B------:R1:W-:Y:S01]  /*2c850*/  LDGSTS.E [R0+-0x48200], [R8.64], P3 ;  /* 0xb7e0000008007fae */ /* 0x0003e20009921844 */
[----:B----4-:R-:W-:-:S03]  /*2c860*/  IMAD.WIDE R10, R3, 0x4, R222 ;  /* 0x00000004030a7825 */ /* 0x010fc600078e02de */
[----:B------:R-:W-:Y:S04]  /*2c870*/  STL.64 [R1+0x1560], R12 ;  /* 0x0015600c01007387 */ /* 0x000fe80000100a00 */
[----:B------:R4:W-:Y:S01]  /*2c880*/  LDGSTS.E [R6+-0x47200], [R12.64], P3 ;  /* 0xb8e000000c067fae */ /* 0x0009e20009921844 */
[----:B-1----:R-:W-:-:S03]  /*2c890*/  IMAD.WIDE R8, R3, 0x4, R224 ;  /* 0x0000000403087825 */ /* 0x002fc600078e02e0 */
[----:B------:R1:W-:Y:S04]  /*2c8a0*/  STL.64 [R1+0x15a0], R10 ;  /* 0x0015a00a01007387 */ /* 0x0003e80000100a00 */
[----:B------:R1:W-:Y:S04]  /*2c8b0*/  LDGSTS.E [R5+-0x46200], [R10.64], P3 ;  /* 0xb9e000000a057fae */ /* 0x0003e80009921844 */
[----:B------:R2:W-:Y:S04]  /*2c8c0*/  STL.64 [R1+0x15e0], R8 ;  /* 0x0015e00801007387 */ /* 0x0005e80000100a00 */
[----:B------:R2:W-:Y:S01]  /*2c8d0*/  LDGSTS.E [R4+-0x45200], [R8.64], P3 ;  /* 0xbae0000008047fae */ /* 0x0005e20009921844 */
[----:B-1----:R-:W-:-:S04]  /*2c8e0*/  IMAD.WIDE R10, R3, 0x4, R232 ;  /* 0x00000004030a7825 */ /* 0x002fc800078e02e8 */
[----:B--2---:R-:W-:Y:S01]  /*2c8f0*/  IMAD.WIDE R8, R3, 0x4, R234 ;  /* 0x0000000403087825 */ /* 0x004fe200078e02ea */
[----:B------:R-:W-:Y:S04]  /*2c900*/  STL.64 [R1+0x1a78], R10 ;  /* 0x001a780a01007387 */ /* 0x000fe80000100a00 */
[----:B------:R1:W-:Y:S04]  /*2c910*/  STL.64 [R1+0x1a80], R8 ;  /* 0x001a800801007387 */ /* 0x0003e80000100a00 */
[----:B------:R3:W-:Y:S04]  /*2c920*/  STL [R1+0x20], RZ ;  /* 0x000020ff01007387 */ /* 0x0007e80000100800 */
        /* <DEDUP_REMOVED lines=63> */
[----:B------:R3:W-:Y:S04]  /*2cd20*/  STL [R1], RZ ;  /* 0x000000ff01007387 */ /* 0x0007e80000100800 */
        /* <DEDUP_REMOVED lines=270> */
[----:B------:R3:W-:Y:S01]  /*2de10*/  STL [R1+0x2bc], RZ ;  /* 0x0002bcff01007387 */ /* 0x0007e20000100800 */
[----:B------:R-:W-:-:S03]  /*2de20*/  IMAD.MOV.U32 R252, RZ, RZ, 0x7f ;  /* 0x0000007ffffc7424 */ /* 0x000fc600078e00ff */
[----:B------:R3:W-:Y:S04]  /*2de30*/  STL [R1+0x290], RZ ;  /* 0x000290ff01007387 */ /* 0x0007e80000100800 */
[----:B------:R3:W-:Y:S04]  /*2de40*/  STL [R1+0x294], RZ ;  /* 0x000294ff01007387 */ /* 0x0007e80000100800 */
[----:B------:R3:W-:Y:S04]  /*2de50*/  STL [R1+0x298], RZ ;  /* 0x000298ff01007387 */ /* 0x0007e80000100800 */
[----:B------:R3:W-:Y:S04]  /*2de60*/  STL [R1+0x29c], RZ ;  /* 0x00029cff01007387 */ /* 0x0007e80000100800 */
[----:B------:R3:W-:Y:S01]  /*2de70*/  STL [R1+0x260], RZ ;  /* 0x000260ff01007387 */ /* 0x0007e20000100800 */
[----:B------:R-:W-:-:S03]  /*2de80*/  IADD3 R252, R252, c[0x0][0x180], RZ ;  /* 0x00006000fcfc7a10 */ /* 0x000fc60007ffe0ff */
[----:B------:R3:W-:Y:S04]  /*2de90*/  STL [R1+0x264], RZ ;  /* 0x000264ff01007387 */ /* 0x0007e80000100800 */
[----:B------:R3:W-:Y:S04]  /*2dea0*/  STL [R1+0x268], RZ ;  /* 0x000268ff01007387 */ /* 0x0007e80000100800 */
[----:B------:R3:W-:Y:S01]  /*2deb0*/  STL [R1+0x26c], RZ ;  /* 0x00026cff01007387 */ /* 0x0007e20000100800 */
[----:B------:R-:W-:Y:S01]  /*2dec0*/  ISETP.GE.AND P0, PT, R252, 0x80, PT ;  /* 0x00000080fc00780c */ /* 0x000fe20003f06270 */
[----:B------:R-:W-:-:S04]  /*2ded0*/  IMAD.WIDE R228, R3, 0x4, R228 ;  /* 0x0000000403e47825 */ /* 0x000fc800078e02e4 */
[C---:B------:R-:W-:Y:S01]  /*2dee0*/  IMAD.WIDE R230, R3.reuse, 0x4, R230 ;  /* 0x0000000403e67825 */ /* 0x040fe200078e02e6 */
[----:B------:R3:W-:Y:S03]  /*2def0*/  LDGSTS.E [R0+-0x44200], [R228.64], P3 ;  /* 0xbbe00000e4007fae */ /* 0x0007e60009921844 */
[----:B------:R-:W-:Y:S01]  /*2df00*/  IMAD.WIDE R238, R3, 0x4, R238 ;  /* 0x0000000403ee7825 */ /* 0x000fe200078e02ee */
[----:B------:R4:W-:Y:S01]  /*2df10*/  LDGSTS.E [R6+-0x43200], [R230.64], P3 ;  /* 0xbce00000e6067fae */ /* 0x0009e20009921844 */
[----:B------:R-:W-:-:S03]  /*2df20*/  MOV R2, c[0x0][0x188] ;  /* 0x0000620000027a02 */ /* 0x000fc60000000f00 */
[----:B------:R2:W-:Y:S04]  /*2df30*/  LDGSTS.E [R5+-0x42200], [R10.64], P3 ;  /* 0xbde000000a057fae */ /* 0x0005e80009921844 */
[----:B------:R1:W-:Y:S04]  /*2df40*/  LDGSTS.E [R4+-0x41200], [R8.64], P3 ;  /* 0xbee0000008047fae */ /* 0x0003e80009921844 */
[----:B------:R3:W-:Y:S01]  /*2df50*/  LDGSTS.E [R0+-0x40200], [R238.64], P3 ;  /* 0xbfe00000ee007fae */ /* 0x0007e20009921844 */
[----:B------:R-:W-:-:S03]  /*2df60*/  IMAD.SHL.U32 R2, R2, 0x80, RZ ;  /* 0x0000008002027824 */ /* 0x000fc600078e00ff */
[----:B------:R-:W0:Y:S01]  /*2df70*/  LDGDEPBAR ;  /* 0x00000000000079af */ /* 0x000e220000000000 */
[----:B------:R-:W-:Y:S01]  /*2df80*/  CS2R R244, SRZ ;  /* 0x0000000000f47805 */ /* 0x000fe2000001ff00 */
        /* <DEDUP_REMOVED lines=59> */
[----:B-1----:R-:W-:Y:S01]  /*2e340*/  CS2R R8, SRZ ;  /* 0x0000000000087805 */ /* 0x002fe2000001ff00 */
[----:B--2---:R-:W-:Y:S01]  /*2e350*/  CS2R R10, SRZ ;  /* 0x00000000000a7805 */ /* 0x004fe2000001ff00 */
[----:B------:R-:W-:Y:S01]  /*2e360*/  CS2R R4, SRZ ;  /* 0x0000000000047805 */ /* 0x000fe2000001ff00 */
[----:B----4-:R-:W-:Y:S01]  /*2e370*/  CS2R R6, SRZ ;  /* 0x0000000000067805 */ /* 0x010fe2000001ff00 */
        /* <DEDUP_REMOVED lines=20> */
[----:B------:R-:W-:Y:S05]  /*2e4c0*/  @!P0 BRA `(.L_x_0) ;  /* 0x00057c3000008947 */ /* 0x000fea0003800000 */
[----:B---3--:R-:W2:Y:S04]  /*2e4d0*/  LDL.LU.64 R18, [R1+0xa20] ;  /* 0x000a200001127983 */ /* 0x008ea80000300a00 */
[----:B------:R-:W3:Y:S04]  /*2e4e0*/  LDL.LU.64 R178, [R1+0xa18] ;  /* 0x000a180001b27983 */ /* 0x000ee80000300a00 */
[----:B------:R-:W4:Y:S04]  /*2e4f0*/  LDL.LU.64 R14, [R1+0xa10] ;  /* 0x000a1000010e7983 */ /* 0x000f280000300a00 */
[----:B------:R-:W5:Y:S04]  /*2e500*/  LDL.LU.64 R182, [R1+0xa08] ;  /* 0x000a080001b67983 */ /* 0x000f680000300a00 */
[----:B------:R-:W3:Y:S04]  /*2e510*/  LDL.LU.64 R184, [R1+0xa00] ;  /* 0x000a000001b87983 */ /* 0x000ee80000300a00 */
[----:B------:R-:W3:Y:S04]  /*2e520*/  LDL.LU.64 R148, [R1+0x9f8] ;  /* 0x0009f80001947983 */ /* 0x000ee80000300a00 */
[----:B------:R-:W4:Y:S04]  /*2e530*/  LDL.LU.64 R150, [R1+0x9f0] ;  /* 0x0009f00001967983 */ /* 0x000f280000300a00 */
[----:B------:R-:W4:Y:S04]  /*2e540*/  LDL.LU.64 R176, [R1+0x9e8] ;  /* 0x0009e80001b07983 */ /* 0x000f280000300a00 */
[----:B------:R-:W4:Y:S04]  /*2e550*/  LDL.LU.64 R16, [R1+0x9e0] ;  /* 0x0009e00001107983 */ /* 0x000f280000300a00 */
[----:B------:R-:W4:Y:S04]  /*2e560*/  LDL.LU.64 R180, [R1+0x9d8] ;  /* 0x0009d80001b47983 */ /* 0x000f280000300a00 */
[----:B------:R-:W4:Y:S04]  /*2e570*/  LDL.LU.64 R186, [R1+0x9d0] ;  /* 0x0009d00001ba7983 */ /* 0x000f280000300a00 */
[----:B--2---:R1:W-:Y:S01]  /*2e580*/  STL [R1+0x1a68], R18 ;  /* 0x001a681201007387 */ /* 0x0043e20000100800 */
[----:B------:R-:W-:-:S03]  /*2e590*/  IMAD.MOV.U32 R0, RZ, RZ, R19 ;  /* 0x000000ffff007224 */ /* 0x000fc600078e0013 */
[----:B-1----:R-:W2:Y:S04]  /*2e5a0*/  LDL.LU.64 R18, [R1+0x9c8] ;  /* 0x0009c80001127983 */ /* 0x002ea80000300a00 */
[----:B------:R1:W-:Y:S04]  /*2e5b0*/  STL [R1+0x1a60], R0 ;  /* 0x001a600001007387 */ /* 0x0003e80000100800 */
[----:B---3--:R3:W-:Y:S01]  /*2e5c0*/  STL [R1+0x1a64], R178 ;  /* 0x001a64b201007387 */ /* 0x0087e20000100800 */
[----:B-1----:R-:W-:-:S03]  /*2e5d0*/  IMAD.MOV.U32 R0, RZ, RZ, R179 ;  /* 0x000000ffff007224 */ /* 0x002fc600078e00b3 */
[----:B---3--:R-:W3:Y:S04]  /*2e5e0*/  LDL.LU.64 R178, [R1+0x9c0] ;  /* 0x0009c00001b27983 */ /* 0x008ee80000300a00 */
[----:B------:R1:W-:Y:S04]  /*2e5f0*/  STL [R1+0x1a58], R0 ;  /* 0x001a580001007387 */ /* 0x0003e80000100800 */
[----:B----4-:R4:W-:Y:S01]  /*2e600*/  STL [R1+0x1a5c], R14 ;  /* 0x001a5c0e01007387 */ /* 0x0109e20000100800 */
[----:B-1----:R-:W-:-:S03]  /*2e610*/  MOV R0, R15 ;  /* 0x0000000f00007202 */ /* 0x002fc60000000f00 */
[----:B----4-:R-:W4:Y:S04]  /*2e620*/  LDL.LU.64 R14, [R1+0x9b8] ;  /* 0x0009b800010e7983 */ /* 0x010f280000300a00 */
[----:B------:R1:W-:Y:S04]  /*2e630*/  STL [R1+0x1a50], R0 ;  /* 0x001a500001007387 */ /* 0x0003e80000100800 */
[----:B-----5:R5:W-:Y:S01]  /*2e640*/  STL [R1+0x1a54], R182 ;  /* 0x001a54b601007387 */ /* 0x020be20000100800 */
[----:B-1----:R-:W-:-:S03]  /*2e650*/  IMAD.MOV.U32 R0, RZ, RZ, R183 ;  /* 0x000000ffff007224 */ /* 0x002fc600078e00b7 */
[----:B-----5:R-:W5:Y:S04]  /*2e660*/  LDL.LU.64 R182, [R1+0x9b0] ;  /* 0x0009b00001b67983 */ /* 0x020f680000300a00 */
[----:B------:R1:W-:Y:S04]  /*2e670*/  STL [R1+0x1a48], R0 ;  /* 0x001a480001007387 */ /* 0x0003e80000100800 */
[----:B------:R1:W-:Y:S02]  /*2e680*/  STL [R1+0x1a4c], R184 ;  /* 0x001a4cb801007387 */ /* 0x0003e40000100800 */
[----:B-1----:R-:W-:-:S02]  /*2e690*/  IMAD.MOV.U32 R0, RZ, RZ, R185 ;  /* 0x000000ffff007224 */ /* 0x002fc400078e00b9 */
[----:B------:R-:W5:Y:S04]  /*2e6a0*/  LDL.LU.64 R184, [R1+0x9a8] ;  /* 0x0009a80001b87983 */ /* 0x000f680000300a00 */
[----:B------:R1:W-:Y:S04]  /*2e6b0*/  STL [R1+0x1a40], R0 ;  /* 0x001a400001007387 */ /* 0x0003e80000100800 */
[----:B------:R1:W-:Y:S02]  /*2e6c0*/  STL [R1+0x1a44], R148 ;  /* 0x001a449401007387 */ /* 0x0003e40000100800 */
[----:B-1----:R-:W-:-:S02]  /*2e6d0*/  IMAD.MOV.U32 R0, RZ, RZ, R149 ;  /* 0x000000ffff007224 */ /* 0x002fc400078e0095 */
[----:B------:R-:W5:Y:S04]  /*2e6e0*/  LDL.LU.64 R148, [R1+0x9a0] ;  /* 0x0009a00001947983 */ /* 0x000f680000300a00 */
[----:B------:R1:W-:Y:S04]  /*2e6f0*/  STL [R1+0x1a38], R0 ;  /* 0x001a380001007387 */ /* 0x0003e80000100800 */
[----:B------:R1:W-:Y:S02]  /*2e700*/  STL [R1+0x1a3c], R150 ;  /* 0x001a3c9601007387 */ /* 0x0003e40000100800 */
[----:B-1----:R-:W-:-:S02]  /*2e710*/  MOV R0, R151 ;  /* 0x0000009700007202 */ /* 0x002fc40000000f00 */
[----:B------:R-:W5:Y:S04]  /*2e720*/  LDL.LU.64 R150, [R1+0x998] ;  /* 0x0009980001967983 */ /* 0x000f680000300a00 */
        /* <DEDUP_REMOVED lines=17> */
[----:B--2---:R2:W-:Y:S01]  /*2e840*/  STL [R1+0x1a14], R18 ;  /* 0x001a141201007387 */ /* 0x0045e20000100800 */
[----:B-1----:R-:W-:-:S03]  /*2e850*/  IMAD.MOV.U32 R0, RZ, RZ, R19 ;  /* 0x000000ffff007224 */ /* 0x002fc600078e0013 */
[----:B--2---:R-:W2:Y:S04]  /*2e860*/  LDL.LU.64 R18, [R1+0x970] ;  /* 0x0009700001127983 */ /* 0x004ea80000300a00 */
[----:B------:R1:W-:Y:S04]  /*2e870*/  STL [R1+0x1a08], R0 ;  /* 0x001a080001007387 */ /* 0x0003e80000100800 */
[----:B---3--:R3:W-:Y:S01]  /*2e880*/  STL [R1+0x1a0c], R178 ;  /* 0x001a0cb201007387 */ /* 0x0087e20000100800 */
[----:B-1----:R-:W-:-:S03]  /*2e890*/  IMAD.MOV.U32 R0, RZ, RZ, R179 ;  /* 0x000000ffff007224 */ /* 0x002fc600078e00b3 */
[----:B---3--:R-:W3:Y:S04]  /*2e8a0*/  LDL.LU.64 R178, [R1+0x968] ;  /* 0x0009680001b27983 */ /* 0x008ee80000300a00 */
[----:B------:R1:W-:Y:S04]  /*2e8b0*/  STL [R1+0x1a00], R0 ;  /* 0x001a000001007387 */ /* 0x0003e80000100800 */
[----:B----4-:R4:W-:Y:S01]  /*2e8c0*/  STL [R1+0x1a04], R14 ;  /* 0x001a040e01007387 */ /* 0x0109e20000100800 */
[----:B-1----:R-:W-:-:S03]  /*2e8d0*/  IMAD.MOV.U32 R0, RZ, RZ, R15 ;  /* 0x000000ffff007224 */ /* 0x002fc600078e000f */
[----:B----4-:R-:W4:Y:S04]  /*2e8e0*/  LDL.LU.64 R14, [R1+0x960] ;  /* 0x00096000010e7983 */ /* 0x010f280000300a00 */
[----:B------:R1:W-:Y:S04]  /*2e8f0*/  STL [R1+0x19f8], R0 ;  /* 0x0019f80001007387 */ /* 0x0003e80000100800 */
[----:B-----5:R5:W-:Y:S01]  /*2e900*/  STL [R1+0x19fc], R182 ;  /* 0x0019fcb601007387 */ /* 0x020be20000100800 */
[----:B-1----:R-:W-:-:S03]  /*2e910*/  MOV R0, R183 ;  /* 0x000000b700007202 */ /* 0x002fc60000000f00 */
        /* <DEDUP_REMOVED lines=30> */
[----:B--2---:R2:W-:Y:S01]  /*2eb00*/  STL [R1+0x19bc], R18 ;  /* 0x0019bc1201007387 */ /* 0x0045e20000100800 */
[----:B-1----:R-:W-:-:S03]  /*2eb10*/  MOV R0, R19 ;  /* 0x0000001300007202 */ /* 0x002fc60000000f00 */
        /* <DEDUP_REMOVED lines=11> */
[----:B-1----:R-:W-:-:S03]  /*2ebd0*/  IMAD.MOV.U32 R0, RZ, RZ, R183 ;  /* 0x000000ffff007224 */ /* 0x002fc600078e00b7 */
[----:B-----5:R-:W5:Y:S04]  /*2ebe0*/  LDL.LU.64 R182, [R1+0x6a0] ;  /* 0x0006a00001b67983 */ /* 0x020f680000300a00 */
        /* <DEDUP_REMOVED lines=30> */
[----:B-1----:R-:W-:-:S03]  /*2edd0*/  IMAD.MOV.U32 R0, RZ, RZ, R19 ;  /* 0x000000ffff007224 */ /* 0x002fc600078e0013 */
[----:B--2---:R-:W2:Y:S04]  /*2ede0*/  LDL.LU.64 R18, [R1+0x600] ;  /* 0x0006000001127983 */ /* 0x004ea80000300a00 */
[----:B------:R1:W-:Y:S04]  /*2edf0*/  STL [R1+0x1958], R0 ;  /* 0x0019580001007387 */ /* 0x0003e80000100800 */
[----:B---3--:R3:W-:Y:S01]  /*2ee00*/  STL [R1+0x195c], R178 ;  /* 0x00195cb201007387 */ /* 0x0087e20000100800 */
[----:B-1----:R-:W-:-:S03]  /*2ee10*/  MOV R0, R179 ;  /* 0x000000b300007202 */ /* 0x002fc60000000f00 */
        /* <DEDUP_REMOVED lines=730> */
[----:B------:R-:W-:Y:S04]  /*31bc0*/  STL [R1+0xdec], R16 ;  /* 0x000dec1001007387 */ /* 0x000fe80000100800 */
[----:B------:R-:W5:Y:S01]  /*31bd0*/  LDL.LU.64 R12, [R1+0xe88] ;  /* 0x000e8800010c7983 */ /* 0x000f620000300a00 */
[----:B-1----:R-:W-:-:S05]  /*31be0*/  IMAD.MOV.U32 R0, RZ, RZ, R17 ;  /* 0x000000ffff007224 */ /* 0x002fca00078e0011 */
[----:B------:R1:W-:Y:S04]  /*31bf0*/  STL [R1+0xde8], R0 ;  /* 0x000de80001007387 */ /* 0x0003e80000100800 */
[----:B------:R1:W-:Y:S02]  /*31c00*/  STL [R1+0xdf4], R180 ;  /* 0x000df4b401007387 */ /* 0x0003e40000100800 */
[----:B-1----:R-:W-:Y:S02]  /*31c10*/  MOV R0, R181 ;  /* 0x000000b500007202 */ /* 0x002fe40000000f00 */
[----:B------:R-:W5:Y:S04]  /*31c20*/  LDL.LU.64 R180, [R1+0xe90] ;  /* 0x000e900001b47983 */ /* 0x000f680000300a00 */
[----:B------:R1:W-:Y:S04]  /*31c30*/  STL [R1+0xdf0], R0 ;  /* 0x000df00001007387 */ /* 0x0003e80000100800 */
[----:B------:R-:W-:Y:S04]  /*31c40*/  STL [R1+0xdfc], R186 ;  /* 0x000dfcba01007387 */ /* 0x000fe80000100800 */
[----:B------:R-:W5:Y:S01]  /*31c50*/  LDL.LU.64 R16, [R1+0xe58] ;  /* 0x000e580001107983 */ /* 0x000f620000300a00 */
[----:B-1----:R-:W-:-:S05]  /*31c60*/  IMAD.MOV.U32 R0, RZ, RZ, R187 ;  /* 0x000000ffff007224 */ /* 0x002fca00078e00bb */
[----:B------:R1:W-:Y:S04]  /*31c70*/  STL [R1+0xdf8], R0 ;  /* 0x000df80001007387 */ /* 0x0003e80000100800 */
[----:B--2---:R2:W-:Y:S01]  /*31c80*/  STL [R1+0xe04], R18 ;  /* 0x000e041201007387 */ /* 0x0045e20000100800 */
[----:B-1----:R-:W-:-:S03]  /*31c90*/  IMAD.MOV.U32 R0, RZ, RZ, R19 ;  /* 0x000000ffff007224 */ /* 0x002fc600078e0013 */
[----:B------:R-:W5:Y:S04]  /*31ca0*/  LDL.LU.64 R186, [R1+0xe60] ;  /* 0x000e600001ba7983 */ /* 0x000f680000300a00 */
[----:B---3--:R-:W-:Y:S04]  /*31cb0*/  STL [R1+0xe0c], R178 ;  /* 0x000e0cb201007387 */ /* 0x008fe80000100800 */
[----:B------:R1:W-:Y:S04]  /*31cc0*/  STL [R1+0xe00], R0 ;  /* 0x000e000001007387 */ /* 0x0003e80000100800 */
[----:B--2---:R-:W2:Y:S01]  /*31cd0*/  LDL.LU.64 R18, [R1+0xfd0] ;  /* 0x000fd00001127983 */ /* 0x004ea20000300a00 */
[----:B-1----:R-:W-:-:S03]  /*31ce0*/  IMAD.MOV.U32 R0, RZ, RZ, R179 ;  /* 0x000000ffff007224 */ /* 0x002fc600078e00b3 */
[----:B----4-:R-:W-:Y:S04]  /*31cf0*/  STL [R1+0xe14], R14 ;  /* 0x000e140e01007387 */ /* 0x010fe80000100800 */
[----:B------:R1:W-:Y:S04]  /*31d00*/  STL [R1+0xe08], R0 ;  /* 0x000e080001007387 */ /* 0x0003e80000100800 */
[----:B------:R-:W3:Y:S01]  /*31d10*/  LDL.LU.64 R178, [R1+0xfc8] ;  /* 0x000fc80001b27983 */ /* 0x000ee20000300a00 */
[----:B-1----:R-:W-:-:S03]  /*31d20*/  MOV R0, R15 ;  /* 0x0000000f00007202 */ /* 0x002fc60000000f00 */
[----:B-----5:R-:W-:Y:S04]  /*31d30*/  STL [R1+0xe1c], R182 ;  /* 0x000e1cb601007387 */ /* 0x020fe80000100800 */
[----:B------:R1:W-:Y:S02]  /*31d40*/  STL [R1+0xe10], R0 ;  /* 0x000e100001007387 */ /* 0x0003e40000100800 */
[----:B-1----:R-:W-:Y:S02]  /*31d50*/  IMAD.MOV.U32 R0, RZ, RZ, R183 ;  /* 0x000000ffff007224 */ /* 0x002fe400078e00b7 */
[----:B------:R-:W4:Y:S04]  /*31d60*/  LDL.LU.64 R182, [R1+0xf40] ;  /* 0x000f400001b67983 */ /* 0x000f280000300a00 */
[----:B------:R1:W-:Y:S04]  /*31d70*/  STL [R1+0xe18], R0 ;  /* 0x000e180001007387 */ /* 0x0003e80000100800 */
[----:B------:R5:W-:Y:S01]  /*31d80*/  STL [R1+0xe24], R184 ;  /* 0x000e24b801007387 */ /* 0x000be20000100800 */
[----:B-1----:R-:W-:-:S03]  /*31d90*/  IMAD.MOV.U32 R0, RZ, RZ, R185 ;  /* 0x000000ffff007224 */ /* 0x002fc600078e00b9 */
[----:B-----5:R-:W5:Y:S04]  /*31da0*/  LDL.LU.64 R184, [R1+0xf48] ;  /* 0x000f480001b87983 */ /* 0x020f680000300a00 */
[----:B------:R1:W-:Y:S04]  /*31db0*/  STL [R1+0xe20], R0 ;  /* 0x000e200001007387 */ /* 0x0003e80000100800 */
[----:B------:R1:W-:Y:S04]  /*31dc0*/  STL [R1+0xe2c], R148 ;  /* 0x000e2c9401007387 */ /* 0x0003e80000100800 */
[----:B------:R-:W5:Y:S01]  /*31dd0*/  LDL.LU.64 R14, [R1+0xea8] ;  /* 0x000ea800010e7983 */ /* 0x000f620000300a00 */
[----:B-1----:R-:W-:-:S03]  /*31de0*/  IMAD.MOV.U32 R0, RZ, RZ, R149 ;  /* 0x000000ffff007224 */ /* 0x002fc600078e0095 */
[----:B------:R-:W-:Y:S04]  /*31df0*/  STL [R1+0xe34], R150 ;  /* 0x000e349601007387 */ /* 0x000fe80000100800 */
[----:B------:R1:W-:Y:S04]  /*31e00*/  STL [R1+0xe28], R0 ;  /* 0x000e280001007387 */ /* 0x0003e80000100800 */
[----:B------:R-:W5:Y:S01]  /*31e10*/  LDL.LU.64 R148, [R1+0xeb0] ;  /* 0x000eb00001947983 */ /* 0x000f620000300a00 */
[----:B-1----:R-:W-:-:S03]  /*31e20*/  MOV R0, R151 ;  /* 0x0000009700007202 */ /* 0x002fc60000000f00 */
[----:B------:R-:W-:Y:S04]  /*31e30*/  STL [R1+0xe3c], R176 ;  /* 0x000e3cb001007387 */ /* 0x000fe80000100800 */
[----:B------:R1:W-:Y:S04]  /*31e40*/  STL [R1+0xe30], R0 ;  /* 0x000e300001007387 */ /* 0x0003e80000100800 */
[----:B------:R-:W5:Y:S01]  /*31e50*/  LDL.LU.64 R150, [R1+0xe98] ;  /* 0x000e980001967983 */ /* 0x000f620000300a00 */
[----:B-1----:R-:W-:-:S03]  /*31e60*/  IMAD.MOV.U32 R0, RZ, RZ, R177 ;  /* 0x000000ffff007224 */ /* 0x002fc600078e00b1 */
[----:B------:R-:W-:Y:S04]  /*31e70*/  STL [R1+0xe44], R12 ;  /* 0x000e440c01007387 */ /* 0x000fe80000100800 */
[----:B------:R1:W-:Y:S04]  /*31e80*/  STL [R1+0xe38], R0 ;  /* 0x000e380001007387 */ /* 0x0003e80000100800 */
[----:B------:R-:W5:Y:S01]  /*31e90*/  LDL.LU.64 R176, [R1+0xea0] ;  /* 0x000ea00001b07983 */ /* 0x000f620000300a00 */
[----:B-1----:R-:W-:-:S03]  /*31ea0*/  IMAD.MOV.U32 R0, RZ, RZ, R13 ;  /* 0x000000ffff007224 */ /* 0x002fc600078e000d */
[----:B------:R-:W-:Y:S04]  /*31eb0*/  STL [R1+0xe4c], R180 ;  /* 0x000e4cb401007387 */ /* 0x000fe80000100800 */
[----:B------:R1:W-:Y:S02]  /*31ec0*/  STL [R1+0xe40], R0 ;  /* 0x000e400001007387 */ /* 0x0003e40000100800 */
[----:B-1----:R-:W-:Y:S02]  /*31ed0*/  IMAD.MOV.U32 R0, RZ, RZ, R181 ;  /* 0x000000ffff007224 */ /* 0x002fe400078e00b5 */
[----:B------:R-:W5:Y:S04]  /*31ee0*/  LDL.LU.64 R180, [R1+0x10d8] ;  /* 0x0010d80001b47983 */ /* 0x000f680000300a00 */
[----:B------:R1:W-:Y:S04]  /*31ef0*/  STL [R1+0xe48], R0 ;  /* 0x000e480001007387 */ /* 0x0003e80000100800 */
[----:B------:R1:W-:Y:S02]  /*31f00*/  STL [R1+0xe54], R16 ;  /* 0x000e541001007387 */ /* 0x0003e40000100800 */
[----:B-1----:R-:W-:-:S02]  /*31f10*/  MOV R0, R17 ;  /* 0x0000001100007202 */ /* 0x002fc40000000f00 */
[----:B------:R-:W-:Y:S04]  /*31f20*/  STL [R1+0xe5c], R186 ;  /* 0x000e5cba01007387 */ /* 0x000fe80000100800 */
[----:B------:R1:W-:Y:S04]  /*31f30*/  STL [R1+0xe50], R0 ;  /* 0x000e500001007387 */ /* 0x0003e80000100800 */
[----:B------:R-:W5:Y:S01]  /*31f40*/  LDL.LU.64 R16, [R1+0x10e0] ;  /* 0x0010e00001107983 */ /* 0x000f620000300a00 */
[----:B-1----:R-:W-:-:S03]  /*31f50*/  IMAD.MOV.U32 R0, RZ, RZ, R187 ;  /* 0x000000ffff007224 */ /* 0x002fc600078e00bb */
[----:B--2---:R-:W-:Y:S04]  /*31f60*/  STL [R1+0xe64], R18 ;  /* 0x000e641201007387 */ /* 0x004fe80000100800 */
[----:B------:R1:W-:Y:S04]  /*31f70*/  STL [R1+0xe58], R0 ;  /* 0x000e580001007387 */ /* 0x0003e80000100800 */
[----:B------:R-:W2:Y:S01]  /*31f80*/  LDL.LU.64 R186, [R1+0xf50] ;  /* 0x000f500001ba7983 */ /* 0x000ea20000300a00 */
[----:B-1----:R-:W-:-:S03]  /*31f90*/  IMAD.MOV.U32 R0, RZ, RZ, R19 ;  /* 0x000000ffff007224 */ /* 0x002fc600078e0013 */
[----:B---3--:R-:W-:Y:S04]  /*31fa0*/  STL [R1+0xe6c], R178 ;  /* 0x000e6cb201007387 */ /* 0x008fe80000100800 */
[----:B------:R1:W-:Y:S04]  /*31fb0*/  STL [R1+0xe60], R0 ;  /* 0x000e600001007387 */ /* 0x0003e80000100800 */
[----:B------:R-:W3:Y:S01]  /*31fc0*/  LDL.LU.64 R18, [R1+0xf58] ;  /* 0x000f580001127983 */ /* 0x000ee20000300a00 */
[----:B-1----:R-:W-:-:S03]  /*31fd0*/  IMAD.MOV.U32 R0, RZ, RZ, R179 ;  /* 0x000000ffff007224 */ /* 0x002fc600078e00b3 */
[----:B------:R-:W3:Y:S04]  /*31fe0*/  LDL.LU.64 R178, [R1+0xec8] ;  /* 0x000ec80001b27983 */ /* 0x000ee80000300a00 */
[----:B------:R1:W-:Y:S04]  /*31ff0*/  STL [R1+0xe68], R0 ;  /* 0x000e680001007387 */ /* 0x0003e80000100800 */
[----:B----4-:R4:W-:Y:S01]  /*32000*/  STL [R1+0xe74], R182 ;  /* 0x000e74b601007387 */ /* 0x0109e20000100800 */
[----:B-1----:R-:W-:-:S03]  /*32010*/  MOV R0, R183 ;  /* 0x000000b700007202 */ /* 0x002fc60000000f00 */
[----:B----4-:R-:W4:Y:S04]  /*32020*/  LDL.LU.64 R182, [R1+0xed0] ;  /* 0x000ed00001b67983 */ /* 0x010f280000300a00 */
[----:B------:R1:W-:Y:S04]  /*32030*/  STL [R1+0xe70], R0 ;  /* 0x000e700001007387 */ /* 0x0003e80000100800 */
[----:B-----5:R5:W-:Y:S01]  /*32040*/  STL [R1+0xe7c], R184 ;  /* 0x000e7cb801007387 */ /* 0x020be20000100800 */
[----:B-1----:R-:W-:-:S03]  /*32050*/  IMAD.MOV.U32 R0, RZ, RZ, R185 ;  /* 0x000000ffff007224 */ /* 0x002fc600078e00b9 */
[----:B------:R-:W-:Y:S04]  /*32060*/  STL [R1+0xe84], R14 ;  /* 0x000e840e01007387 */ /* 0x000fe80000100800 */
[----:B------:R1:W-:Y:S04]  /*32070*/  STL [R1+0xe78], R0 ;  /* 0x000e780001007387 */ /* 0x0003e80000100800 */
[----:B-----5:R-:W5:Y:S01]  /*32080*/  LDL.LU.64 R184, [R1+0xed8] ;  /* 0x000ed80001b87983 */ /* 0x020f620000300a00 */
[----:B-1----:R-:W-:-:S03]  /*32090*/  IMAD.MOV.U32 R0, RZ, RZ, R15 ;  /* 0x000000ffff007224 */ /* 0x002fc600078e000f */
[----:B------:R-:W-:Y:S04]  /*320a0*/  STL [R1+0xe8c], R148 ;  /* 0x000e8c9401007387 */ /* 0x000fe80000100800 */
[----:B------:R1:W-:Y:S04]  /*320b0*/  STL [R1+0xe80], R0 ;  /* 0x000e800001007387 */ /* 0x0003e80000100800 */
[----:B------:R-:W5:Y:S01]  /*320c0*/  LDL.LU.64 R144, [R1+0xee0] ;  /* 0x000ee00001907983 */ /* 0x000f620000300a00 */
[----:B-1----:R-:W-:-:S05]  /*320d0*/  IMAD.MOV.U32 R0, RZ, RZ, R149 ;  /* 0x000000ffff007224 */ /* 0x002fca00078e0095 */
[----:B------:R1:W-:Y:S04]  /*320e0*/  STL [R1+0xe88], R0 ;  /* 0x000e880001007387 */ /* 0x0003e80000100800 */
[----:B------:R-:W-:Y:S04]  /*320f0*/  STL [R1+0xe94], R150 ;  /* 0x000e949601007387 */ /* 0x000fe80000100800 */
[----:B------:R-:W5:Y:S01]  /*32100*/  LDL.LU.64 R146, [R1+0x1108] ;  /* 0x0011080001927983 */ /* 0x000f620000300a00 */
[----:B-1----:R-:W-:-:S05]  /*32110*/  MOV R0, R151 ;  /* 0x0000009700007202 */ /* 0x002fca0000000f00 */
[----:B------:R1:W-:Y:S04]  /*32120*/  STL [R1+0xe90], R0 ;  /* 0x000e900001007387 */ /* 0x0003e80000100800 */
[----:B------:R-:W-:Y:S04]  /*32130*/  STL [R1+0xe9c], R176 ;  /* 0x000e9cb001007387 */ /* 0x000fe80000100800 */
[----:B------:R-:W5:Y:S01]  /*32140*/  LDL.LU.64 R12, [R1+0x1110] ;  /* 0x00111000010c7983 */ /* 0x000f620000300a00 */
[----:B-1----:R-:W-:-:S03]  /*32150*/  IMAD.MOV.U32 R0, RZ, RZ, R177 ;  /* 0x000000ffff007224 */ /* 0x002fc600078e00b1 */
[----:B------:R-:W5:Y:S04]  /*32160*/  LDL.LU.64 R148, [R1+0xf60] ;  /* 0x000f600001947983 */ /* 0x000f680000300a00 */
[----:B------:R1:W-:Y:S04]  /*32170*/  STL [R1+0xe98], R0 ;  /* 0x000e980001007387 */ /* 0x0003e80000100800 */
[----:B------:R1:W-:Y:S04]  /*32180*/  STL [R1+0xea4], R180 ;  /* 0x000ea4b401007387 */ /* 0x0003e80000100800 */
[----:B------:R-:W5:Y:S01]  /*32190*/  LDL.LU.64 R150, [R1+0xf80] ;  /* 0x000f800001967983 */ /* 0x000f620000300a00 */
[----:B-1----:R-:W-:-:S03]  /*321a0*/  IMAD.MOV.U32 R0, RZ, RZ, R181 ;  /* 0x000000ffff007224 */ /* 0x002fc600078e00b5 */
[----:B------:R-:W5:Y:S04]  /*321b0*/  LDL.LU.64 R176, [R1+0xf08] ;  /* 0x000f080001b07983 */ /* 0x000f680000300a00 */
[----:B------:R1:W-:Y:S04]  /*321c0*/  STL [R1+0xea0], R0 ;  /* 0x000ea00001007387 */ /* 0x0003e80000100800 */
[----:B------:R-:W-:Y:S04]  /*321d0*/  STL [R1+0xeac], R16 ;  /* 0x000eac1001007387 */ /* 0x000fe80000100800 */
[----:B------:R-:W5:Y:S01]  /*321e0*/  LDL.LU.64 R180, [R1+0xf10] ;  /* 0x000f100001b47983 */ /* 0x000f620000300a00 */
[----:B-1----:R-:W-:-:S03]  /*321f0*/  IMAD.MOV.U32 R0, RZ, RZ, R17 ;  /* 0x000000ffff007224 */ /* 0x002fc600078e0011 */
[----:B--2---:R-:W-:Y:S04]  /*32200*/  STL [R1+0xeb4], R186 ;  /* 0x000eb4ba01007387 */ /* 0x004fe80000100800 */
[----:B------:R1:W-:Y:S02]  /*32210*/  STL [R1+0xea8], R0 ;  /* 0x000ea80001007387 */ /* 0x0003e40000100800 */
[----:B-1----:R-:W-:Y:S02]  /*32220*/  MOV R0, R187 ;  /* 0x000000bb00007202 */ /* 0x002fe40000000f00 */
[----:B------:R-:W2:Y:S04]  /*32230*/  LDL.LU.64 R186, [R1+0xf18] ;  /* 0x000f180001ba7983 */ /* 0x000ea80000300a00 */
[----:B------:R1:W-:Y:S04]  /*32240*/  STL [R1+0xeb0], R0 ;  /* 0x000eb00001007387 */ /* 0x0003e80000100800 */
[----:B---3--:R-:W-:Y:S01]  /*32250*/  STL [R1+0xebc], R18 ;  /* 0x000ebc1201007387 */ /* 0x008fe20000100800 */
[----:B-1----:R-:W-:-:S03]  /*32260*/  IMAD.MOV.U32 R0, RZ, RZ, R19 ;  /* 0x000000ffff007224 */ /* 0x002fc600078e0013 */
[----:B------:R-:W-:Y:S04]  /*32270*/  STL [R1+0xec4], R178 ;  /* 0x000ec4b201007387 */ /* 0x000fe80000100800 */
[----:B------:R1:W-:Y:S04]  /*32280*/  STL [R1+0xeb8], R0 ;  /* 0x000eb80001007387 */ /* 0x0003e80000100800 */
[----:B------:R-:W3:Y:S01]  /*32290*/  LDL.LU.64 R14, [R1+0xf20] ;  /* 0x000f2000010e7983 */ /* 0x000ee20000300a00 */
[----:B-1----:R-:W-:-:S03]  /*322a0*/  IMAD.MOV.U32 R0, RZ, RZ, R179 ;  /* 0x000000ffff007224 */ /* 0x002fc600078e00b3 */
[----:B----4-:R-:W-:Y:S04]  /*322b0*/  STL [R1+0xecc], R182 ;  /* 0x000eccb601007387 */ /* 0x010fe80000100800 */
[----:B------:R1:W-:Y:S04]  /*322c0*/  STL [R1+0xec0], R0 ;  /* 0x000ec00001007387 */ /* 0x0003e80000100800 */
[----:B------:R-:W4:Y:S04]  /*322d0*/  LDL.LU.64 R16, [R1+0xf28] ;  /* 0x000f280001107983 */ /* 0x000f280000300a00 */
[----:B------:R-:W4:Y:S01]  /*322e0*/  LDL.LU.64 R18, [R1+0xf30] ;  /* 0x000f300001127983 */ /* 0x000f220000300a00 */
[----:B-1----:R-:W-:-:S05]  /*322f0*/  IMAD.MOV.U32 R0, RZ, RZ, R183 ;  /* 0x000000ffff007224 */ /* 0x002fca00078e00b7 */
[----:B------:R1:W-:Y:S04]  /*32300*/  STL [R1+0xec8], R0 ;  /* 0x000ec80001007387 */ /* 0x0003e80000100800 */
[----:B-----5:R-:W-:Y:S04]  /*32310*/  STL [R1+0xed4], R184 ;  /* 0x000ed4b801007387 */ /* 0x020fe80000100800 */
[----:B------:R-:W4:Y:S01]  /*32320*/  LDL.LU.64 R178, [R1+0xf38] ;  /* 0x000f380001b27983 */ /* 0x000f220000300a00 */
[----:B-1----:R-:W-:-:S03]  /*32330*/  MOV R0, R185 ;  /* 0x000000b900007202 */ /* 0x002fc60000000f00 */
[----:B------:R-:W4:Y:S04]  /*32340*/  LDL.LU.64 R182, [R1+0xae8] ;  /* 0x000ae80001b67983 */ /* 0x000f280000300a00 */
[----:B------:R1:W-:Y:S04]  /*32350*/  STL [R1+0xed0], R0 ;  /* 0x000ed00001007387 */ /* 0x0003e80000100800 */
[----:B------:R-:W-:Y:S01]  /*32360*/  STL [R1+0xedc], R144 ;  /* 0x000edc9001007387 */ /* 0x000fe20000100800 */
[----:B-1----:R-:W-:-:S03]  /*32370*/  IMAD.MOV.U32 R0, RZ, RZ, R145 ;  /* 0x000000ffff007224 */ /* 0x002fc600078e0091 */
[----:B------:R-:W4:Y:S04]  /*32380*/  LDL.LU.64 R184, [R1+0x30] ;  /* 0x0000300001b87983 */ /* 0x000f280000300a00 */
[----:B------:R-:W-:Y:S04]  /*32390*/  STL [R1+0xee4], R146 ;  /* 0x000ee49201007387 */ /* 0x000fe80000100800 */
[----:B------:R1:W-:Y:S02]  /*323a0*/  STL [R1+0xed8], R0 ;  /* 0x000ed80001007387 */ /* 0x0003e40000100800 */
[----:B-1----:R-:W-:-:S02]  /*323b0*/  IMAD.MOV.U32 R0, RZ, RZ, R147 ;  /* 0x000000ffff007224 */ /* 0x002fc400078e0093 */
[----:B------:R-:W-:Y:S04]  /*323c0*/  STL [R1+0xeec], R12 ;  /* 0x000eec0c01007387 */ /* 0x000fe80000100800 */
[----:B------:R1:W-:Y:S04]  /*323d0*/  STL [R1+0xee0], R0 ;  /* 0x000ee00001007387 */ /* 0x0003e80000100800 */
[----:B------:R-:W-:Y:S01]  /*323e0*/  STL [R1+0xef4], R148 ;  /* 0x000ef49401007387 */ /* 0x000fe20000100800 */
[----:B-1----:R-:W-:-:S05]  /*323f0*/  IMAD.MOV.U32 R0, RZ, RZ, R13 ;  /* 0x000000ffff007224 */ /* 0x002fca00078e000d */
[----:B------:R1:W-:Y:S02]  /*32400*/  STL [R1+0xee8], R0 ;  /* 0x000ee80001007387 */ /* 0x0003e40000100800 */
[----:B-1----:R-:W-:Y:S02]  /*32410*/  MOV R0, R149 ;  /* 0x0000009500007202 */ /* 0x002fe40000000f00 */
[----:B------:R-:W-:Y:S04]  /*32420*/  STL [R1+0xefc], R150 ;  /* 0x000efc9601007387 */ /* 0x000fe80000100800 */
[----:B------:R1:W-:Y:S04]  /*32430*/  STL [R1+0xef0], R0 ;  /* 0x000ef00001007387 */ /* 0x0003e80000100800 */
[----:B------:R-:W-:Y:S01]  /*32440*/  STL [R1+0xf04], R176 ;  /* 0x000f04b001007387 */ /* 0x000fe20000100800 */
[----:B-1----:R-:W-:-:S05]  /*32450*/  IMAD.MOV.U32 R0, RZ, RZ, R151 ;  /* 0x000000ffff007224 */ /* 0x002fca00078e0097 */
[----:B------:R1:W-:Y:S02]  /*32460*/  STL [R1+0xef8], R0 ;  /* 0x000ef80001007387 */ /* 0x0003e40000100800 */
[----:B-1----:R-:W-:Y:S02]  /*32470*/  IMAD.MOV.U32 R0, RZ, RZ, R177 ;  /* 0x000000ffff007224 */ /* 0x002fe400078e00b1 */
[----:B------:R-:W-:Y:S04]  /*32480*/  STL [R1+0xf0c], R180 ;  /* 0x000f0cb401007387 */ /* 0x000fe80000100800 */
[----:B------:R1:W-:Y:S04]  /*32490*/  STL [R1+0xf00], R0 ;  /* 0x000f000001007387 */ /* 0x0003e80000100800 */
[----:B------:R-:W5:Y:S04]  /*324a0*/  LDL.LU.64 R148, [R1+0xf68] ;  /* 0x000f680001947983 */ /* 0x000f680000300a00 */
[----:B------:R-:W5:Y:S01]  /*324b0*/  LDL.LU.64 R150, [R1+0xf70] ;  /* 0x000f700001967983 */ /* 0x000f620000300a00 */
[----:B-1----:R-:W-:-:S05]  /*324c0*/  IMAD.MOV.U32 R0, RZ, RZ, R181 ;  /* 0x000000ffff007224 */ /* 0x002fca00078e00b5 */
[----:B------:R1:W-:Y:S04]  /*324d0*/  STL [R1+0xf08], R0 ;  /* 0x000f080001007387 */ /* 0x0003e80000100800 */
[----:B--2---:R2:W-:Y:S04]  /*324e0*/  STL [R1+0xf14], R186 ;  /* 0x000f14ba01007387 */ /* 0x0045e80000100800 */
[----:B------:R-:W5:Y:S01]  /*324f0*/  LDL.LU.64 R176, [R1+0xf78] ;  /* 0x000f780001b07983 */ /* 0x000f620000300a00 */
[----:B-1----:R-:W-:-:S03]  /*32500*/  MOV R0, R187 ;  /* 0x000000bb00007202 */ /* 0x002fc60000000f00 */
[----:B------:R-:W5:Y:S04]  /*32510*/  LDL.LU.64 R180, [R1+0xb20] ;  /* 0x000b200001b47983 */ /* 0x000f680000300a00 */
[----:B------:R1:W-:Y:S04]  /*32520*/  STL [R1+0xf10], R0 ;  /* 0x000f100001007387 */ /* 0x0003e80000100800 */
[----:B---3--:R-:W-:Y:S04]  /*32530*/  STL [R1+0xf1c], R14 ;  /* 0x000f1c0e01007387 */ /* 0x008fe80000100800 */
[----:B--2---:R-:W2:Y:S01]  /*32540*/  LDL.LU.64 R186, [R1+0x38] ;  /* 0x0000380001ba7983 */ /* 0x004ea20000300a00 */
[----:B-1----:R-:W-:-:S03]  /*32550*/  IMAD.MOV.U32 R0, RZ, RZ, R15 ;  /* 0x000000ffff007224 */ /* 0x002fc600078e000f */
[----:B----4-:R-:W-:Y:S04]  /*32560*/  STL [R1+0xf24], R16 ;  /* 0x000f241001007387 */ /* 0x010fe80000100800 */
[----:B------:R1:W-:Y:S04]  /*32570*/  STL [R1+0xf18], R0 ;  /* 0x000f180001007387 */ /* 0x0003e80000100800 */
[----:B------:R-:W-:Y:S01]  /*32580*/  STL [R1+0xf2c], R18 ;  /* 0x000f2c1201007387 */ /* 0x000fe20000100800 */
[----:B-1----:R-:W-:-:S05]  /*32590*/  IMAD.MOV.U32 R0, RZ, RZ, R17 ;  /* 0x000000ffff007224 */ /* 0x002fca00078e0011 */
[----:B------:R1:W-:Y:S04]  /*325a0*/  STL [R1+0xf20], R0 ;  /* 0x000f200001007387 */ /* 0x0003e80000100800 */
[----:B------:R-:W-:Y:S01]  /*325b0*/  STL [R1+0xf34], R178 ;  /* 0x000f34b201007387 */ /* 0x000fe20000100800 */
[----:B-1----:R-:W-:-:S05]  /*325c0*/  IMAD.MOV.U32 R0, RZ, RZ, R19 ;  /* 0x000000ffff007224 */ /* 0x002fca00078e0013 */
[----:B------:R1:W-:Y:S04]  /*325d0*/  STL [R1+0xf28], R0 ;  /* 0x000f280001007387 */ /* 0x0003e80000100800 */
[----:B------:R-:W-:Y:S01]  /*325e0*/  STL [R1+0xf3c], R182 ;  /* 0x000f3cb601007387 */ /* 0x000fe20000100800 */
[----:B-1----:R-:W-:-:S05]  /*325f0*/  MOV R0, R179 ;  /* 0x000000b300007202 */ /* 0x002fca0000000f00 */
[----:B------:R1:W-:Y:S04]  /*32600*/  STL [R1+0xf30], R0 ;  /* 0x000f300001007387 */ /* 0x0003e80000100800 */
[----:B------:R-:W-:Y:S01]  /*32610*/  STL [R1+0xf44], R184 ;  /* 0x000f44b801007387 */ /* 0x000fe20000100800 */
[----:B-1----:R-:W-:-:S05]  /*32620*/  IMAD.MOV.U32 R0, RZ, RZ, R183 ;  /* 0x000000ffff007224 */ /* 0x002fca00078e00b7 */
[----:B------:R1:W-:Y:S04]  /*32630*/  STL [R1+0xf38], R0 ;  /* 0x000f380001007387 */ /* 0x0003e80000100800 */
[----:B------:R-:W-:Y:S01]  /*32640*/  STL [R1+0xf4c], R36 ;  /* 0x000f4c2401007387 */ /* 0x000fe20000100800 */
[----:B-1----:R-:W-:-:S05]  /*32650*/  IMAD.MOV.U32 R0, RZ, RZ, R185 ;  /* 0x000000ffff007224 */ /* 0x002fca00078e00b9 */
[----:B------:R5:W-:Y:S04]  /*32660*/  STL [R1+0xf40], R0 ;  /* 0x000f400001007387 */ /* 0x000be80000100800 */
[----:B------:R-:W3:Y:S04]  /*32670*/  LDL.LU.64 R16, [R1+0xfa8] ;  /* 0x000fa80001107983 */ /* 0x000ee80000300a00 */
[----:B------:R-:W-:Y:S04]  /*32680*/  STL [R1+0xf48], R37 ;  /* 0x000f482501007387 */ /* 0x000fe80000100800 */
[----:B------:R-:W4:Y:S04]  /*32690*/  LDL.LU.64 R18, [R1+0xfb0] ;  /* 0x000fb00001127983 */ /* 0x000f280000300a00 */
[----:B------:R-:W-:Y:S04]  /*326a0*/  STL [R1+0xf54], R24 ;  /* 0x000f541801007387 */ /* 0x000fe80000100800 */
[----:B------:R-:W4:Y:S04]  /*326b0*/  LDL.LU.64 R178, [R1+0xfb8] ;  /* 0x000fb80001b27983 */ /* 0x000f280000300a00 */
[----:B------:R-:W-:Y:S04]  /*326c0*/  STL [R1+0xf50], R25 ;  /* 0x000f501901007387 */ /* 0x000fe80000100800 */
[----:B------:R-:W4:Y:S04]  /*326d0*/  LDL.LU.64 R182, [R1+0xfc0] ;  /* 0x000fc00001b67983 */ /* 0x000f280000300a00 */
[----:B------:R-:W-:Y:S04]  /*326e0*/  STL [R1+0xf5c], R20 ;  /* 0x000f5c1401007387 */ /* 0x000fe80000100800 */
[----:B------:R-:W4:Y:S04]  /*326f0*/  LDL.LU.64 R184, [R1+0x40] ;  /* 0x0000400001b87983 */ /* 0x000f280000300a00 */
[----:B------:R-:W-:Y:S01]  /*32700*/  STL [R1+0xf58], R21 ;  /* 0x000f581501007387 */ /* 0x000fe20000100800 */
[----:B-----5:R-:W-:-:S03]  /*32710*/  IMAD.MOV.U32 R0, RZ, RZ, R149 ;  /* 0x000000ffff007224 */ /* 0x020fc600078e0095 */
[----:B------:R-:W-:Y:S04]  /*32720*/  STL [R1+0xf64], R148 ;  /* 0x000f649401007387 */ /* 0x000fe80000100800 */
[----:B------:R-:W-:Y:S04]  /*32730*/  STL [R1+0xf6c], R150 ;  /* 0x000f6c9601007387 */ /* 0x000fe80000100800 */
[----:B------:R1:W-:Y:S02]  /*32740*/  STL [R1+0xf60], R0 ;  /* 0x000f600001007387 */ /* 0x0003e40000100800 */
[----:B-1----:R-:W-:-:S02]  /*32750*/  MOV R0, R151 ;  /* 0x0000009700007202 */ /* 0x002fc40000000f00 */
[----:B------:R-:W-:Y:S04]  /*32760*/  STL [R1+0xf74], R176 ;  /* 0x000f74b001007387 */ /* 0x000fe80000100800 */
[----:B------:R1:W-:Y:S04]  /*32770*/  STL [R1+0xf68], R0 ;  /* 0x000f680001007387 */ /* 0x0003e80000100800 */
[----:B------:R-:W-:Y:S01]  /*32780*/  STL [R1+0xf7c], R180 ;  /* 0x000f7cb401007387 */ /* 0x000fe20000100800 */
[----:B-1----:R-:W-:-:S05]  /*32790*/  IMAD.MOV.U32 R0, RZ, RZ, R177 ;  /* 0x000000ffff007224 */ /* 0x002fca00078e00b1 */
[----:B------:R1:W-:Y:S04]  /*327a0*/  STL [R1+0xf70], R0 ;  /* 0x000f700001007387 */ /* 0x0003e80000100800 */
[----:B--2---:R-:W-:Y:S01]  /*327b0*/  STL [R1+0xf84], R186 ;  /* 0x000f84ba01007387 */ /* 0x004fe20000100800 */
[----:B-1----:R-:W-:-:S05]  /*327c0*/  IMAD.MOV.U32 R0, RZ, RZ, R181 ;  /* 0x000000ffff007224 */ /* 0x002fca00078e00b5 */
[----:B------:R1:W-:Y:S04]  /*327d0*/  STL [R1+0xf78], R0 ;  /* 0x000f780001007387 */ /* 0x0003e80000100800 */
[----:B------:R-:W-:Y:S01]  /*327e0*/  STL [R1+0xf8c], R46 ;  /* 0x000f8c2e01007387 */ /* 0x000fe20000100800 */
[----:B-1----:R-:W-:-:S05]  /*327f0*/  IMAD.MOV.U32 R0, RZ, RZ, R187 ;  /* 0x000000ffff007224 */ /* 0x002fca00078e00bb */
[----:B------:R3:W-:Y:S04]  /*32800*/  STL [R1+0xf80], R0 ;  /* 0x000f800001007387 */ /* 0x0007e80000100800 */
[----:B------:R-:W2:Y:S04]  /*32810*/  LDL.LU.64 R148, [R1+0xfe8] ;  /* 0x000fe80001947983 */ /* 0x000ea80000300a00 */
[----:B------:R-:W-:Y:S04]  /*32820*/  STL [R1+0xf88], R47 ;  /* 0x000f882f01007387 */ /* 0x000fe80000100800 */
[----:B------:R-:W5:Y:S04]  /*32830*/  LDL.LU.64 R150, [R1+0xff0] ;  /* 0x000ff00001967983 */ /* 0x000f680000300a00 */
[----:B------:R-:W-:Y:S04]  /*32840*/  STL [R1+0xf94], R28 ;  /* 0x000f941c01007387 */ /* 0x000fe80000100800 */
[----:B------:R-:W5:Y:S04]  /*32850*/  LDL.LU.64 R176, [R1+0xff8] ;  /* 0x000ff80001b07983 */ /* 0x000f680000300a00 */
[----:B------:R-:W-:Y:S04]  /*32860*/  STL [R1+0xf90], R29 ;  /* 0x000f901d01007387 */ /* 0x000fe80000100800 */
[----:B------:R-:W5:Y:S04]  /*32870*/  LDL.LU.64 R180, [R1+0x1000] ;  /* 0x0010000001b47983 */ /* 0x000f680000300a00 */
[----:B------:R-:W-:Y:S04]  /*32880*/  STL [R1+0xf9c], R22 ;  /* 0x000f9c1601007387 */ /* 0x000fe80000100800 */
[----:B------:R-:W5:Y:S04]  /*32890*/  LDL.LU.64 R186, [R1+0x48] ;  /* 0x0000480001ba7983 */ /* 0x000f680000300a00 */
[----:B------:R-:W-:Y:S01]  /*328a0*/  STL [R1+0xf98], R23 ;  /* 0x000f981701007387 */ /* 0x000fe20000100800 */
[----:B---3--:R-:W-:-:S03]  /*328b0*/  MOV R0, R17 ;  /* 0x0000001100007202 */ /* 0x008fc60000000f00 */
[----:B------:R-:W-:Y:S04]  /*328c0*/  STL [R1+0xfa4], R16 ;  /* 0x000fa41001007387 */ /* 0x000fe80000100800 */
        /* <DEDUP_REMOVED lines=24> */
[----:B--2---:R-:W-:-:S03]  /*32a50*/  IMAD.MOV.U32 R0, RZ, RZ, R149 ;  /* 0x000000ffff007224 */ /* 0x004fc600078e0095 */
[----:B------:R-:W-:Y:S04]  /*32a60*/  STL [R1+0xfe4], R148 ;  /* 0x000fe49401007387 */ /* 0x000fe80000100800 */
[----:B-----5:R-:W-:Y:S04]  /*32a70*/  STL [R1+0xfec], R150 ;  /* 0x000fec9601007387 */ /* 0x020fe80000100800 */
        /* <DEDUP_REMOVED lines=23> */
[----:B---3--:R-:W-:-:S03]  /*32bf0*/  IMAD.MOV.U32 R0, RZ, RZ, R17 ;  /* 0x000000ffff007224 */ /* 0x008fc600078e0011 */
[----:B------:R-:W-:Y:S04]  /*32c00*/  STL [R1+0x1024], R16 ;  /* 0x0010241001007387 */ /* 0x000fe80000100800 */
[----:B----4-:R-:W-:Y:S04]  /*32c10*/  STL [R1+0x102c], R18 ;  /* 0x00102c1201007387 */ /* 0x010fe80000100800 */
        /* <DEDUP_REMOVED lines=36> */
[----:B------:R-:W2:Y:S01]  /*32e60*/  LDL.LU.64 R180, [R1+0x10e8] ;  /* 0x0010e80001b47983 */ /* 0x000ea20000300a00 */
[----:B-1----:R-:W-:-:S05]  /*32e70*/  IMAD.MOV.U32 R0, RZ, RZ, R187 ;  /* 0x000000ffff007224 */ /* 0x002fca00078e00bb */
[----:B------:R3:W-:Y:S04]  /*32e80*/  STL [R1+0x1080], R0 ;  /* 0x0010800001007387 */ /* 0x0007e80000100800 */
[----:B------:R-:W-:Y:S04]  /*32e90*/  STL [R1+0x108c], R126 ;  /* 0x00108c7e01007387 */ /* 0x000fe80000100800 */
[----:B------:R-:W-:Y:S04]  /*32ea0*/  STL [R1+0x1088], R127 ;  /* 0x0010887f01007387 */ /* 0x000fe80000100800 */
[----:B------:R-:W-:Y:S04]  /*32eb0*/  STL [R1+0x1094], R44 ;  /* 0x0010942c01007387 */ /* 0x000fe80000100800 */
[----:B------:R-:W5:Y:S04]  /*32ec0*/  LDL.LU.64 R148, [R1+0x10f0] ;  /* 0x0010f00001947983 */ /* 0x000f680000300a00 */
[----:B------:R-:W-:Y:S04]  /*32ed0*/  STL [R1+0x1090], R45 ;  /* 0x0010902d01007387 */ /* 0x000fe80000100800 */
[----:B------:R-:W5:Y:S04]  /*32ee0*/  LDL.LU.64 R150, [R1+0x10f8] ;  /* 0x0010f80001967983 */ /* 0x000f680000300a00 */
[----:B------:R-:W-:Y:S04]  /*32ef0*/  STL [R1+0x109c], R32 ;  /* 0x00109c2001007387 */ /* 0x000fe80000100800 */
[----:B------:R-:W5:Y:S04]  /*32f00*/  LDL.LU.64 R176, [R1+0x1100] ;  /* 0x0011000001b07983 */ /* 0x000f680000300a00 */
[----:B------:R-:W-:Y:S04]  /*32f10*/  STL [R1+0x1098], R33 ;  /* 0x0010982101007387 */ /* 0x000fe80000100800 */
[----:B------:R-:W5:Y:S01]  /*32f20*/  LDL.LU.64 R186, [R1+0x98] ;  /* 0x0000980001ba7983 */ /* 0x000f620000300a00 */
        /* <DEDUP_REMOVED lines=18> */
[----:B------:R-:W-:Y:S04]  /*33050*/  STL [R1+0x10d4], R50 ;  /* 0x0010d43201007387 */ /* 0x000fe80000100800 */
[----:B------:R-:W3:Y:S04]  /*33060*/  LDL.LU.64 R14, [R1+0x1130] ;  /* 0x00113000010e7983 */ /* 0x000ee80000300a00 */
[----:B------:R-:W-:Y:S04]  /*33070*/  STL [R1+0x10d0], R51 ;  /* 0x0010d03301007387 */ /* 0x000fe80000100800 */
[----:B------:R-:W-:Y:S04]  /*33080*/  STL [R1+0x10dc], R38 ;  /* 0x0010dc2601007387 */ /* 0x000fe80000100800 */
[----:B------:R-:W3:Y:S04]  /*33090*/  LDL.LU.64 R16, [R1+0x1138] ;  /* 0x0011380001107983 */ /* 0x000ee80000300a00 */
[----:B------:R-:W-:Y:S04]  /*330a0*/  STL [R1+0x10d8], R39 ;  /* 0x0010d82701007387 */ /* 0x000fe80000100800 */
[----:B------:R-:W3:Y:S04]  /*330b0*/  LDL.LU.64 R178, [R1+0x1140] ;  /* 0x0011400001b27983 */ /* 0x000ee80000300a00 */
[----:B--2---:R2:W-:Y:S01]  /*330c0*/  STL [R1+0x10e4], R180 ;  /* 0x0010e4b401007387 */ /* 0x0045e20000100800 */
[----:B-1----:R-:W-:-:S03]  /*330d0*/  IMAD.MOV.U32 R0, RZ, RZ, R181 ;  /* 0x000000ffff007224 */ /* 0x002fc600078e00b5 */
[----:B------:R-:W4:Y:S04]  /*330e0*/  LDL.LU.64 R184, [R1+0xc0] ;  /* 0x0000c00001b87983 */ /* 0x000f280000300a00 */
[----:B--2---:R-:W2:Y:S04]  /*330f0*/  LDL.LU.64 R180, [R1+0x70] ;  /* 0x0000700001b47983 */ /* 0x004ea80000300a00 */
[----:B------:R5:W-:Y:S02]  /*33100*/  STL [R1+0x10e0], R0 ;  /* 0x0010e00001007387 */ /* 0x000be40000100800 */
[----:B-----5:R-:W-:-:S02]  /*33110*/  IMAD.MOV.U32 R0, RZ, RZ, R149 ;  /* 0x000000ffff007224 */ /* 0x020fc400078e0095 */
[----:B------:R-:W-:Y:S04]  /*33120*/  STL [R1+0x10ec], R148 ;  /* 0x0010ec9401007387 */ /* 0x000fe80000100800 */
[----:B------:R-:W-:Y:S04]  /*33130*/  STL [R1+0x10f4], R150 ;  /* 0x0010f49601007387 */ /* 0x000fe80000100800 */
        /* <DEDUP_REMOVED lines=10> */
[----:B------:R-:W5:Y:S04]  /*331e0*/  LDL.LU.64 R186, [R1+0x1168] ;  /* 0x0011680001ba7983 */ /* 0x000f680000300a00 */
[----:B------:R-:W-:Y:S04]  /*331f0*/  STL [R1+0x1108], R237 ;  /* 0x001108ed01007387 */ /* 0x000fe80000100800 */
[----:B------:R-:W-:Y:S04]  /*33200*/  STL [R1+0x1114], R54 ;  /* 0x0011143601007387 */ /* 0x000fe80000100800 */
[----:B------:R-:W-:Y:S04]  /*33210*/  STL [R1+0x1110], R55 ;  /* 0x0011103701007387 */ /* 0x000fe80000100800 */
[----:B------:R-:W5:Y:S04]  /*33220*/  LDL.LU.64 R18, [R1+0x1170] ;  /* 0x0011700001127983 */ /* 0x000f680000300a00 */
[----:B------:R-:W-:Y:S04]  /*33230*/  STL [R1+0x111c], R42 ;  /* 0x00111c2a01007387 */ /* 0x000fe80000100800 */
[----:B------:R-:W5:Y:S04]  /*33240*/  LDL.LU.64 R148, [R1+0x1178] ;  /* 0x0011780001947983 */ /* 0x000f680000300a00 */
[----:B------:R-:W-:Y:S04]  /*33250*/  STL [R1+0x1118], R43 ;  /* 0x0011182b01007387 */ /* 0x000fe80000100800 */
[----:B------:R-:W5:Y:S01]  /*33260*/  LDL.LU.64 R150, [R1+0x1180] ;  /* 0x0011800001967983 */ /* 0x000f620000300a00 */
[----:B---3--:R-:W-:-:S03]  /*33270*/  IMAD.MOV.U32 R0, RZ, RZ, R183 ;  /* 0x000000ffff007224 */ /* 0x008fc600078e00b7 */
[----:B------:R1:W-:Y:S04]  /*33280*/  STL [R1+0x1124], R182 ;  /* 0x001124b601007387 */ /* 0x0003e80000100800 */
[----:B------:R-:W3:Y:S04]  /*33290*/  LDL.LU.64 R176, [R1+0xf0] ;  /* 0x0000f00001b07983 */ /* 0x000ee80000300a00 */
[----:B------:R-:W-:Y:S04]  /*332a0*/  STL [R1+0x112c], R14 ;  /* 0x00112c0e01007387 */ /* 0x000fe80000100800 */
[----:B------:R1:W-:Y:S04]  /*332b0*/  STL [R1+0x1120], R0 ;  /* 0x0011200001007387 */ /* 0x0003e80000100800 */
[----:B-1----:R-:W3:Y:S01]  /*332c0*/  LDL.LU.64 R182, [R1+0x90] ;  /* 0x0000900001b67983 */ /* 0x002ee20000300a00 */
[----:B------:R-:W-:-:S03]  /*332d0*/  IMAD.MOV.U32 R0, RZ, RZ, R15 ;  /* 0x000000ffff007224 */ /* 0x000fc600078e000f */
[----:B------:R-:W-:Y:S04]  /*332e0*/  STL [R1+0x1134], R16 ;  /* 0x0011341001007387 */ /* 0x000fe80000100800 */
[----:B------:R1:W-:Y:S04]  /*332f0*/  STL [R1+0x1128], R0 ;  /* 0x0011280001007387 */ /* 0x0003e80000100800 */
[----:B------:R-:W-:Y:S01]  /*33300*/  STL [R1+0x113c], R178 ;  /* 0x00113cb201007387 */ /* 0x000fe20000100800 */
[----:B-1----:R-:W-:-:S05]  /*33310*/  MOV R0, R17 ;  /* 0x0000001100007202 */ /* 0x002fca0000000f00 */
[----:B------:R1:W-:Y:S02]  /*33320*/  STL [R1+0x1130], R0 ;  /* 0x0011300001007387 */ /* 0x0003e40000100800 */
[----:B-1----:R-:W-:Y:S02]  /*33330*/  IMAD.MOV.U32 R0, RZ, RZ, R179 ;  /* 0x000000ffff007224 */ /* 0x002fe400078e00b3 */
[----:B----4-:R-:W-:Y:S04]  /*33340*/  STL [R1+0x1144], R184 ;  /* 0x001144b801007387 */ /* 0x010fe80000100800 */
[----:B------:R1:W-:Y:S04]  /*33350*/  STL [R1+0x1138], R0 ;  /* 0x0011380001007387 */ /* 0x0003e80000100800 */
[----:B--2---:R-:W-:Y:S01]  /*33360*/  STL [R1+0x114c], R180 ;  /* 0x00114cb401007387 */ /* 0x004fe20000100800 */
[----:B-1----:R-:W-:-:S05]  /*33370*/  IMAD.MOV.U32 R0, RZ, RZ, R185 ;  /* 0x000000ffff007224 */ /* 0x002fca00078e00b9 */
[----:B------:R1:W-:Y:S04]  /*33380*/  STL [R1+0x1140], R0 ;  /* 0x0011400001007387 */ /* 0x0003e80000100800 */
[----:B------:R-:W2:Y:S01]  /*33390*/  LDL.LU.64 R184, [R1+0x11a8] ;  /* 0x0011a80001b87983 */ /* 0x000ea20000300a00 */
[----:B-1----:R-:W-:-:S03]  /*333a0*/  IMAD.MOV.U32 R0, RZ, RZ, R181 ;  /* 0x000000ffff007224 */ /* 0x002fc600078e00b5 */
[----:B------:R-:W-:Y:S04]  /*333b0*/  STL [R1+0x1154], R60 ;  /* 0x0011543c01007387 */ /* 0x000fe80000100800 */
[----:B------:R1:W-:Y:S04]  /*333c0*/  STL [R1+0x1148], R0 ;  /* 0x0011480001007387 */ /* 0x0003e80000100800 */
[----:B------:R-:W4:Y:S04]  /*333d0*/  LDL.LU.64 R14, [R1+0x11b0] ;  /* 0x0011b000010e7983 */ /* 0x000f280000300a00 */
[----:B------:R-:W-:Y:S04]  /*333e0*/  STL [R1+0x1150], R61 ;  /* 0x0011503d01007387 */ /* 0x000fe80000100800 */
[----:B------:R-:W-:Y:S04]  /*333f0*/  STL [R1+0x115c], R48 ;  /* 0x00115c3001007387 */ /* 0x000fe80000100800 */
[----:B------:R-:W4:Y:S04]  /*33400*/  LDL.LU.64 R16, [R1+0x11b8] ;  /* 0x0011b80001107983 */ /* 0x000f280000300a00 */
[----:B------:R-:W-:Y:S04]  /*33410*/  STL [R1+0x1158], R49 ;  /* 0x0011583101007387 */ /* 0x000fe80000100800 */
[----:B------:R-:W4:Y:S04]  /*33420*/  LDL.LU.64 R178, [R1+0x11c0] ;  /* 0x0011c00001b27983 */ /* 0x000f280000300a00 */
[----:B-----5:R5:W-:Y:S04]  /*33430*/  STL [R1+0x1164], R186 ;  /* 0x001164ba01007387 */ /* 0x020be80000100800 */
[----:B------:R-:W4:Y:S01]  /*33440*/  LDL.LU.64 R180, [R1+0x108] ;  /* 0x0001080001b47983 */ /* 0x000f220000300a00 */
[----:B-1----:R-:W-:-:S03]  /*33450*/  MOV R0, R187 ;  /* 0x000000bb00007202 */ /* 0x002fc60000000f00 */
[----:B-----5:R-:W5:Y:S04]  /*33460*/  LDL.LU.64 R186, [R1+0xa8] ;  /* 0x0000a80001ba7983 */ /* 0x020f680000300a00 */
[----:B------:R1:W-:Y:S04]  /*33470*/  STL [R1+0x1160], R0 ;  /* 0x0011600001007387 */ /* 0x0003e80000100800 */
[----:B------:R-:W-:Y:S01]  /*33480*/  STL [R1+0x116c], R18 ;  /* 0x00116c1201007387 */ /* 0x000fe20000100800 */
[----:B-1----:R-:W-:-:S03]  /*33490*/  IMAD.MOV.U32 R0, RZ, RZ, R19 ;  /* 0x000000ffff007224 */ /* 0x002fc600078e0013 */
[----:B------:R-:W-:Y:S04]  /*334a0*/  STL [R1+0x1174], R148 ;  /* 0x0011749401007387 */ /* 0x000fe80000100800 */
[----:B------:R1:W-:Y:S04]  /*334b0*/  STL [R1+0x1168], R0 ;  /* 0x0011680001007387 */ /* 0x0003e80000100800 */
[----:B------:R-:W-:Y:S01]  /*334c0*/  STL [R1+0x117c], R150 ;  /* 0x00117c9601007387 */ /* 0x000fe20000100800 */
[----:B-1----:R-:W-:-:S05]  /*334d0*/  IMAD.MOV.U32 R0, RZ, RZ, R149 ;  /* 0x000000ffff007224 */ /* 0x002fca00078e0095 */
[----:B------:R1:W-:Y:S02]  /*334e0*/  STL [R1+0x1170], R0 ;  /* 0x0011700001007387 */ /* 0x0003e40000100800 */
[----:B-1----:R-:W-:Y:S02]  /*334f0*/  IMAD.MOV.U32 R0, RZ, RZ, R151 ;  /* 0x000000ffff007224 */ /* 0x002fe400078e0097 */
[----:B---3--:R-:W-:Y:S04]  /*33500*/  STL [R1+0x1184], R176 ;  /* 0x001184b001007387 */ /* 0x008fe80000100800 */
[----:B------:R1:W-:Y:S04]  /*33510*/  STL [R1+0x1178], R0 ;  /* 0x0011780001007387 */ /* 0x0003e80000100800 */
[----:B------:R-:W3:Y:S01]  /*33520*/  LDL.LU.64 R18, [R1+0x11e8] ;  /* 0x0011e80001127983 */ /* 0x000ee20000300a00 */
[----:B-1----:R-:W-:-:S05]  /*33530*/  MOV R0, R177 ;  /* 0x000000b100007202 */ /* 0x002fca0000000f00 */
[----:B------:R1:W-:Y:S04]  /*33540*/  STL [R1+0x1180], R0 ;  /* 0x0011800001007387 */ /* 0x0003e80000100800 */
[----:B------:R1:W-:Y:S02]  /*33550*/  STL [R1+0x118c], R182 ;  /* 0x00118cb601007387 */ /* 0x0003e40000100800 */
[----:B-1----:R-:W-:Y:S02]  /*33560*/  IMAD.MOV.U32 R0, RZ, RZ, R183 ;  /* 0x000000ffff007224 */ /* 0x002fe400078e00b7 */
[----:B------:R-:W3:Y:S04]  /*33570*/  LDL.LU.64 R182, [R1+0x11f0] ;  /* 0x0011f00001b67983 */ /* 0x000ee80000300a00 */
[----:B------:R1:W-:Y:S04]  /*33580*/  STL [R1+0x1188], R0 ;  /* 0x0011880001007387 */ /* 0x0003e80000100800 */
[----:B------:R-:W-:Y:S04]  /*33590*/  STL [R1+0x1194], R64 ;  /* 0x0011944001007387 */ /* 0x000fe80000100800 */
[----:B------:R-:W-:Y:S04]  /*335a0*/  STL [R1+0x1190], R65 ;  /* 0x0011904101007387 */ /* 0x000fe80000100800 */
[----:B------:R-:W3:Y:S04]  /*335b0*/  LDL.LU.64 R148, [R1+0x11f8] ;  /* 0x0011f80001947983 */ /* 0x000ee80000300a00 */
[----:B------:R-:W-:Y:S04]  /*335c0*/  STL [R1+0x119c], R52 ;  /* 0x00119c3401007387 */ /* 0x000fe80000100800 */
[----:B------:R-:W-:Y:S04]  /*335d0*/  STL [R1+0x1198], R53 ;  /* 0x0011983501007387 */ /* 0x000fe80000100800 */
[----:B------:R-:W3:Y:S04]  /*335e0*/  LDL.LU.64 R150, [R1+0x1200] ;  /* 0x0012000001967983 */ /* 0x000ee80000300a00 */
[----:B--2---:R2:W-:Y:S01]  /*335f0*/  STL [R1+0x11a4], R184 ;  /* 0x0011a4b801007387 */ /* 0x0045e20000100800 */
[----:B-1----:R-:W-:-:S03]  /*33600*/  IMAD.MOV.U32 R0, RZ, RZ, R185 ;  /* 0x000000ffff007224 */ /* 0x002fc600078e00b9 */
[----:B--2---:R-:W2:Y:S04]  /*33610*/  LDL.LU.64 R184, [R1+0x1208] ;  /* 0x0012080001b87983 */ /* 0x004ea80000300a00 */
[----:B------:R1:W-:Y:S04]  /*33620*/  STL [R1+0x11a0], R0 ;  /* 0x0011a00001007387 */ /* 0x0003e80000100800 */
[----:B----4-:R-:W-:Y:S04]  /*33630*/  STL [R1+0x11ac], R14 ;  /* 0x0011ac0e01007387 */ /* 0x010fe80000100800 */
[----:B------:R-:W4:Y:S01]  /*33640*/  LDL.LU.64 R176, [R1+0xd8] ;  /* 0x0000d80001b07983 */ /* 0x000f220000300a00 */
[----:B-1----:R-:W-:-:S03]  /*33650*/  IMAD.MOV.U32 R0, RZ, RZ, R15 ;  /* 0x000000ffff007224 */ /* 0x002fc600078e000f */
[----:B------:R-:W-:Y:S04]  /*33660*/  STL [R1+0x11b4], R16 ;  /* 0x0011b41001007387 */ /* 0x000fe80000100800 */
[----:B------:R1:W-:Y:S04]  /*33670*/  STL [R1+0x11a8], R0 ;  /* 0x0011a80001007387 */ /* 0x0003e80000100800 */
[----:B------:R-:W-:Y:S01]  /*33680*/  STL [R1+0x11bc], R178 ;  /* 0x0011bcb201007387 */ /* 0x000fe20000100800 */
[----:B-1----:R-:W-:-:S05]  /*33690*/  MOV R0, R17 ;  /* 0x0000001100007202 */ /* 0x002fca0000000f00 */
[----:B------:R1:W-:Y:S02]  /*336a0*/  STL [R1+0x11b0], R0 ;  /* 0x0011b00001007387 */ /* 0x0003e40000100800 */
[----:B-1----:R-:W-:Y:S02]  /*336b0*/  IMAD.MOV.U32 R0, RZ, RZ, R179 ;  /* 0x000000ffff007224 */ /* 0x002fe400078e00b3 */
[----:B------:R-:W-:Y:S04]  /*336c0*/  STL [R1+0x11c4], R180 ;  /* 0x0011c4b401007387 */ /* 0x000fe80000100800 */
[----:B------:R1:W-:Y:S04]  /*336d0*/  STL [R1+0x11b8], R0 ;  /* 0x0011b80001007387 */ /* 0x0003e80000100800 */
[----:B-----5:R-:W-:Y:S01]  /*336e0*/  STL [R1+0x11cc], R186 ;  /* 0x0011ccba01007387 */ /* 0x020fe20000100800 */
[----:B-1----:R-:W-:-:S05]  /*336f0*/  IMAD.MOV.U32 R0, RZ, RZ, R181 ;  /* 0x000000ffff007224 */ /* 0x002fca00078e00b5 */
[----:B------:R1:W-:Y:S04]  /*33700*/  STL [R1+0x11c0], R0 ;  /* 0x0011c00001007387 */ /* 0x0003e80000100800 */
[----:B------:R-:W5:Y:S01]  /*33710*/  LDL.LU.64 R178, [R1+0x1228] ;  /* 0x0012280001b27983 */ /* 0x000f620000300a00 */
[----:B-1----:R-:W-:-:S03]  /*33720*/  IMAD.MOV.U32 R0, RZ, RZ, R187 ;  /* 0x000000ffff007224 */ /* 0x002fc600078e00bb */
[----:B------:R-:W-:Y:S04]  /*33730*/  STL [R1+0x11d4], R70 ;  /* 0x0011d44601007387 */ /* 0x000fe80000100800 */
[----:B------:R3:W-:Y:S04]  /*33740*/  STL [R1+0x11c8], R0 ;  /* 0x0011c80001007387 */ /* 0x0007e80000100800 */
[----:B------:R-:W5:Y:S04]  /*33750*/  LDL.LU.64 R180, [R1+0x1230] ;  /* 0x0012300001b47983 */ /* 0x000f680000300a00 */
[----:B------:R-:W-:Y:S04]  /*33760*/  STL [R1+0x11d0], R71 ;  /* 0x0011d04701007387 */ /* 0x000fe80000100800 */
[----:B------:R-:W-:Y:S04]  /*33770*/  STL [R1+0x11dc], R58 ;  /* 0x0011dc3a01007387 */ /* 0x000fe80000100800 */
[----:B------:R-:W-:Y:S04]  /*33780*/  STL [R1+0x11d8], R59 ;  /* 0x0011d83b01007387 */ /* 0x000fe80000100800 */
[----:B------:R-:W5:Y:S01]  /*33790*/  LDL.LU.64 R186, [R1+0x1238] ;  /* 0x0012380001ba7983 */ /* 0x000f620000300a00 */
[----:B---3--:R-:W-:-:S03]  /*337a0*/  MOV R0, R19 ;  /* 0x0000001300007202 */ /* 0x008fc60000000f00 */
[----:B------:R-:W-:Y:S04]  /*337b0*/  STL [R1+0x11e4], R18 ;  /* 0x0011e41201007387 */ /* 0x000fe80000100800 */
[----:B------:R-:W3:Y:S04]  /*337c0*/  LDL.LU.64 R16, [R1+0x1240] ;  /* 0x0012400001107983 */ /* 0x000ee80000300a00 */
[----:B------:R1:W-:Y:S04]  /*337d0*/  STL [R1+0x11e0], R0 ;  /* 0x0011e00001007387 */ /* 0x0003e80000100800 */
[----:B------:R1:W-:Y:S02]  /*337e0*/  STL [R1+0x11ec], R182 ;  /* 0x0011ecb601007387 */ /* 0x0003e40000100800 */
[----:B-1----:R-:W-:-:S02]  /*337f0*/  IMAD.MOV.U32 R0, RZ, RZ, R183 ;  /* 0x000000ffff007224 */ /* 0x002fc400078e00b7 */
[----:B------:R-:W3:Y:S04]  /*33800*/  LDL.LU.64 R18, [R1+0x1248] ;  /* 0x0012480001127983 */ /* 0x000ee80000300a00 */
[----:B------:R-:W-:Y:S04]  /*33810*/  STL [R1+0x11f4], R148 ;  /* 0x0011f49401007387 */ /* 0x000fe80000100800 */
[----:B------:R1:W-:Y:S04]  /*33820*/  STL [R1+0x11e8], R0 ;  /* 0x0011e80001007387 */ /* 0x0003e80000100800 */
[----:B------:R-:W3:Y:S01]  /*33830*/  LDL.LU.64 R182, [R1+0x100] ;  /* 0x0001000001b67983 */ /* 0x000ee20000300a00 */
[----:B-1----:R-:W-:-:S03]  /*33840*/  IMAD.MOV.U32 R0, RZ, RZ, R149 ;  /* 0x000000ffff007224 */ /* 0x002fc600078e0095 */
[----:B------:R-:W-:Y:S04]  /*33850*/  STL [R1+0x11fc], R150 ;  /* 0x0011fc9601007387 */ /* 0x000fe80000100800 */
[----:B------:R1:W-:Y:S04]  /*33860*/  STL [R1+0x11f0], R0 ;  /* 0x0011f00001007387 */ /* 0x0003e80000100800 */
[----:B------:R-:W3:Y:S01]  /*33870*/  LDL.LU.64 R148, [R1+0xa0] ;  /* 0x0000a00001947983 */ /* 0x000ee20000300a00 */
[----:B-1----:R-:W-:-:S03]  /*33880*/  IMAD.MOV.U32 R0, RZ, RZ, R151 ;  /* 0x000000ffff007224 */ /* 0x002fc600078e0097 */
[----:B--2---:R-:W-:Y:S04]  /*33890*/  STL [R1+0x1204], R184 ;  /* 0x001204b801007387 */ /* 0x004fe80000100800 */
[----:B------:R1:W-:Y:S02]  /*338a0*/  STL [R1+0x11f8], R0 ;  /* 0x0011f80001007387 */ /* 0x0003e40000100800 */
[----:B-1----:R-:W-:Y:S02]  /*338b0*/  MOV R0, R185 ;  /* 0x000000b900007202 */ /* 0x002fe40000000f00 */
[----:B----4-:R-:W-:Y:S04]  /*338c0*/  STL [R1+0x120c], R176 ;  /* 0x00120cb001007387 */ /* 0x010fe80000100800 */
        /* <DEDUP_REMOVED lines=10> */
[----:B-----5:R5:W-:Y:S04]  /*33970*/  STL [R1+0x1224], R178 ;  /* 0x001224b201007387 */ /* 0x020be80000100800 */
[----:B------:R-:W4:Y:S01]  /*33980*/  LDL.LU.64 R14, [R1+0x1280] ;  /* 0x00128000010e7983 */ /* 0x000f220000300a00 */
[----:B-1----:R-:W-:-:S03]  /*33990*/  IMAD.MOV.U32 R0, RZ, RZ, R179 ;  /* 0x000000ffff007224 */ /* 0x002fc600078e00b3 */
[----:B------:R-:W-:Y:S04]  /*339a0*/  STL [R1+0x122c], R180 ;  /* 0x00122cb401007387 */ /* 0x000fe80000100800 */
[----:B------:R1:W-:Y:S04]  /*339b0*/  STL [R1+0x1220], R0 ;  /* 0x0012200001007387 */ /* 0x0003e80000100800 */
[----:B-----5:R-:W5:Y:S01]  /*339c0*/  LDL.LU.64 R178, [R1+0x1288] ;  /* 0x0012880001b27983 */ /* 0x020f620000300a00 */
[----:B-1----:R-:W-:-:S03]  /*339d0*/  IMAD.MOV.U32 R0, RZ, RZ, R181 ;  /* 0x000000ffff007224 */ /* 0x002fc600078e00b5 */
[----:B------:R-:W5:Y:S04]  /*339e0*/  LDL.LU.64 R180, [R1+0x1290] ;  /* 0x0012900001b47983 */ /* 0x000f680000300a00 */
[----:B------:R1:W-:Y:S04]  /*339f0*/  STL [R1+0x1228], R0 ;  /* 0x0012280001007387 */ /* 0x0003e80000100800 */
[----:B------:R1:W-:Y:S02]  /*33a00*/  STL [R1+0x1234], R186 ;  /* 0x001234ba01007387 */ /* 0x0003e40000100800 */
[----:B-1----:R-:W-:-:S02]  /*33a10*/  MOV R0, R187 ;  /* 0x000000bb00007202 */ /* 0x002fc40000000f00 */
[----:B------:R-:W5:Y:S04]  /*33a20*/  LDL.LU.64 R186, [R1+0xd0] ;  /* 0x0000d00001ba7983 */ /* 0x000f680000300a00 */
[----:B------:R3:W-:Y:S02]  /*33a30*/  STL [R1+0x1230], R0 ;  /* 0x0012300001007387 */ /* 0x0007e40000100800 */
[----:B---3--:R-:W-:Y:S02]  /*33a40*/  IMAD.MOV.U32 R0, RZ, RZ, R17 ;  /* 0x000000ffff007224 */ /* 0x008fe400078e0011 */
[----:B------:R1:W-:Y:S04]  /*33a50*/  STL [R1+0x123c], R16 ;  /* 0x00123c1001007387 */ /* 0x0003e80000100800 */
[----:B------:R-:W-:Y:S04]  /*33a60*/  STL [R1+0x1244], R18 ;  /* 0x0012441201007387 */ /* 0x000fe80000100800 */
[----:B------:R3:W-:Y:S04]  /*33a70*/  STL [R1+0x1238], R0 ;  /* 0x0012380001007387 */ /* 0x0007e80000100800 */
[----:B-1----:R-:W5:Y:S01]  /*33a80*/  LDL.LU.64 R16, [R1+0x12a8] ;  /* 0x0012a80001107983 */ /* 0x002f620000300a00 */
[----:B---3--:R-:W-:-:S05]  /*33a90*/  IMAD.MOV.U32 R0, RZ, RZ, R19 ;  /* 0x000000ffff007224 */ /* 0x008fca00078e0013 */
[----:B------:R1:W-:Y:S04]  /*33aa0*/  STL [R1+0x1240], R0 ;  /* 0x0012400001007387 */ /* 0x0003e80000100800 */
[----:B------:R3:W-:Y:S01]  /*33ab0*/  STL [R1+0x124c], R182 ;  /* 0x00124cb601007387 */ /* 0x0007e20000100800 */
[----:B-1----:R-:W-:-:S03]  /*33ac0*/  IMAD.MOV.U32 R0, RZ, RZ, R183 ;  /* 0x000000ffff007224 */ /* 0x002fc600078e00b7 */
[----:B---3--:R-:W5:Y:S04]  /*33ad0*/  LDL.LU.64 R182, [R1+0x12b0] ;  /* 0x0012b00001b67983 */ /* 0x008f680000300a00 */
[----:B------:R1:W-:Y:S04]  /*33ae0*/  STL [R1+0x1248], R0 ;  /* 0x0012480001007387 */ /* 0x0003e80000100800 */
[----:B------:R-:W-:Y:S01]  /*33af0*/  STL [R1+0x1254], R148 ;  /* 0x0012549401007387 */ /* 0x000fe20000100800 */
[----:B-1----:R-:W-:-:S03]  /*33b00*/  MOV R0, R149 ;  /* 0x0000009500007202 */ /* 0x002fc60000000f00 */
[----:B------:R-:W-:Y:S04]  /*33b10*/  STL [R1+0x125c], R68 ;  /* 0x00125c4401007387 */ /* 0x000fe80000100800 */
[----:B------:R1:W-:Y:S04]  /*33b20*/  STL [R1+0x1250], R0 ;  /* 0x0012500001007387 */ /* 0x0003e80000100800 */
[----:B------:R-:W5:Y:S04]  /*33b30*/  LDL.LU.64 R18, [R1+0x12b8] ;  /* 0x0012b80001127983 */ /* 0x000f680000300a00 */
[----:B------:R-:W-:Y:S04]  /*33b40*/  STL [R1+0x1258], R69 ;  /* 0x0012584501007387 */ /* 0x000fe80000100800 */
[----:B--2---:R2:W-:Y:S01]  /*33b50*/  STL [R1+0x1264], R184 ;  /* 0x001264b801007387 */ /* 0x0045e20000100800 */
[----:B-1----:R-:W-:-:S03]  /*33b60*/  IMAD.MOV.U32 R0, RZ, RZ, R185 ;  /* 0x000000ffff007224 */ /* 0x002fc600078e00b9 */
[----:B------:R-:W3:Y:S04]  /*33b70*/  LDL.LU.64 R148, [R1+0x12c0] ;  /* 0x0012c00001947983 */ /* 0x000ee80000300a00 */
[----:B----4-:R-:W-:Y:S04]  /*33b80*/  STL [R1+0x126c], R150 ;  /* 0x00126c9601007387 */ /* 0x010fe80000100800 */
[----:B------:R1:W-:Y:S04]  /*33b90*/  STL [R1+0x1260], R0 ;  /* 0x0012600001007387 */ /* 0x0003e80000100800 */
[----:B--2---:R-:W2:Y:S01]  /*33ba0*/  LDL.LU.64 R184, [R1+0x12c8] ;  /* 0x0012c80001b87983 */ /* 0x004ea20000300a00 */
[----:B-1----:R-:W-:-:S03]  /*33bb0*/  IMAD.MOV.U32 R0, RZ, RZ, R151 ;  /* 0x000000ffff007224 */ /* 0x002fc600078e0097 */
[----:B------:R-:W-:Y:S04]  /*33bc0*/  STL [R1+0x1274], R176 ;  /* 0x001274b001007387 */ /* 0x000fe80000100800 */
[----:B------:R1:W-:Y:S04]  /*33bd0*/  STL [R1+0x1268], R0 ;  /* 0x0012680001007387 */ /* 0x0003e80000100800 */
[----:B------:R-:W4:Y:S01]  /*33be0*/  LDL.LU.64 R150, [R1+0x12d0] ;  /* 0x0012d00001967983 */ /* 0x000f220000300a00 */
[----:B-1----:R-:W-:-:S03]  /*33bf0*/  IMAD.MOV.U32 R0, RZ, RZ, R177 ;  /* 0x000000ffff007224 */ /* 0x002fc600078e00b1 */
[----:B------:R-:W-:Y:S04]  /*33c00*/  STL [R1+0x127c], R14 ;  /* 0x00127c0e01007387 */ /* 0x000fe80000100800 */
[----:B------:R1:W-:Y:S04]  /*33c10*/  STL [R1+0x1270], R0 ;  /* 0x0012700001007387 */ /* 0x0003e80000100800 */
[----:B------:R-:W4:Y:S01]  /*33c20*/  LDL.LU.64 R176, [R1+0xf8] ;  /* 0x0000f80001b07983 */ /* 0x000f220000300a00 */
[----:B-1----:R-:W-:-:S03]  /*33c30*/  MOV R0, R15 ;  /* 0x0000000f00007202 */ /* 0x002fc60000000f00 */
[----:B-----5:R-:W-:Y:S04]  /*33c40*/  STL [R1+0x1284], R178 ;  /* 0x001284b201007387 */ /* 0x020fe80000100800 */
[----:B------:R1:W-:Y:S04]  /*33c50*/  STL [R1+0x1278], R0 ;  /* 0x0012780001007387 */ /* 0x0003e80000100800 */
[----:B------:R-:W-:Y:S01]  /*33c60*/  STL [R1+0x128c], R180 ;  /* 0x00128cb401007387 */ /* 0x000fe20000100800 */
[----:B-1----:R-:W-:-:S05]  /*33c70*/  IMAD.MOV.U32 R0, RZ, RZ, R179 ;  /* 0x000000ffff007224 */ /* 0x002fca00078e00b3 */
[----:B------:R1:W-:Y:S04]  /*33c80*/  STL [R1+0x1280], R0 ;  /* 0x0012800001007387 */ /* 0x0003e80000100800 */
[----:B------:R-:W5:Y:S01]  /*33c90*/  LDL.LU.64 R178, [R1+0x12e8] ;  /* 0x0012e80001b27983 */ /* 0x000f620000300a00 */
[----:B-1----:R-:W-:-:S05]  /*33ca0*/  IMAD.MOV.U32 R0, RZ, RZ, R181 ;  /* 0x000000ffff007224 */ /* 0x002fca00078e00b5 */
[----:B------:R1:W-:Y:S04]  /*33cb0*/  STL [R1+0x1288], R0 ;  /* 0x0012880001007387 */ /* 0x0003e80000100800 */
[----:B------:R-:W-:Y:S04]  /*33cc0*/  STL [R1+0x1294], R186 ;  /* 0x001294ba01007387 */ /* 0x000fe80000100800 */
[----:B------:R-:W5:Y:S01]  /*33cd0*/  LDL.LU.64 R180, [R1+0x12f0] ;  /* 0x0012f00001b47983 */ /* 0x000f620000300a00 */
[----:B-1----:R-:W-:-:S05]  /*33ce0*/  IMAD.MOV.U32 R0, RZ, RZ, R187 ;  /* 0x000000ffff007224 */ /* 0x002fca00078e00bb */
[----:B------:R1:W-:Y:S04]  /*33cf0*/  STL [R1+0x1290], R0 ;  /* 0x0012900001007387 */ /* 0x0003e80000100800 */
[----:B------:R-:W-:Y:S04]  /*33d00*/  STL [R1+0x129c], R72 ;  /* 0x00129c4801007387 */ /* 0x000fe80000100800 */
[----:B------:R-:W-:Y:S04]  /*33d10*/  STL [R1+0x1298], R73 ;  /* 0x0012984901007387 */ /* 0x000fe80000100800 */
[----:B------:R1:W-:Y:S02]  /*33d20*/  STL [R1+0x12a4], R16 ;  /* 0x0012a41001007387 */ /* 0x0003e40000100800 */
[----:B-1----:R-:W-:-:S02]  /*33d30*/  MOV R0, R17 ;  /* 0x0000001100007202 */ /* 0x002fc40000000f00 */
[----:B------:R-:W5:Y:S04]  /*33d40*/  LDL.LU.64 R186, [R1+0x12f8] ;  /* 0x0012f80001ba7983 */ /* 0x000f680000300a00 */
[----:B------:R-:W-:Y:S04]  /*33d50*/  STL [R1+0x12ac], R182 ;  /* 0x0012acb601007387 */ /* 0x000fe80000100800 */
[----:B------:R1:W-:Y:S04]  /*33d60*/  STL [R1+0x12a0], R0 ;  /* 0x0012a00001007387 */ /* 0x0003e80000100800 */
[----:B------:R-:W5:Y:S04]  /*33d70*/  LDL.LU.64 R12, [R1+0x1300] ;  /* 0x00130000010c7983 */ /* 0x000f680000300a00 */
[----:B------:R-:W5:Y:S01]  /*33d80*/  LDL.LU.64 R16, [R1+0x1308] ;  /* 0x0013080001107983 */ /* 0x000f620000300a00 */
[----:B-1----:R-:W-:-:S05]  /*33d90*/  IMAD.MOV.U32 R0, RZ, RZ, R183 ;  /* 0x000000ffff007224 */ /* 0x002fca00078e00b7 */
[----:B------:R1:W-:Y:S04]  /*33da0*/  STL [R1+0x12a8], R0 ;  /* 0x0012a80001007387 */ /* 0x0003e80000100800 */
[----:B------:R3:W-:Y:S04]  /*33db0*/  STL [R1+0x12b4], R18 ;  /* 0x0012b41201007387 */ /* 0x0007e80000100800 */
[----:B------:R-:W5:Y:S01]  /*33dc0*/  LDL.LU.64 R182, [R1+0x1310] ;  /* 0x0013100001b67983 */ /* 0x000f620000300a00 */
[----:B-1----:R-:W-:-:S03]  /*33dd0*/  IMAD.MOV.U32 R0, RZ, RZ, R19 ;  /* 0x000000ffff007224 */ /* 0x002fc600078e0013 */
[----:B---3--:R-:W-:Y:S04]  /*33de0*/  STL [R1+0x12bc], R148 ;  /* 0x0012bc9401007387 */ /* 0x008fe80000100800 */
[----:B------:R1:W-:Y:S04]  /*33df0*/  STL [R1+0x12b0], R0 ;  /* 0x0012b00001007387 */ /* 0x0003e80000100800 */
[----:B------:R-:W3:Y:S01]  /*33e00*/  LDL.LU.64 R18, [R1+0x120] ;  /* 0x0001200001127983 */ /* 0x000ee20000300a00 */
[----:B-1----:R-:W-:-:S03]  /*33e10*/  IMAD.MOV.U32 R0, RZ, RZ, R149 ;  /* 0x000000ffff007224 */ /* 0x002fc600078e0095 */
[----:B--2---:R-:W-:Y:S04]  /*33e20*/  STL [R1+0x12c4], R184 ;  /* 0x0012c4b801007387 */ /* 0x004fe80000100800 */
[----:B------:R1:W-:Y:S04]  /*33e30*/  STL [R1+0x12b8], R0 ;  /* 0x0012b80001007387 */ /* 0x0003e80000100800 */
[----:B------:R-:W2:Y:S01]  /*33e40*/  LDL.LU.64 R148, [R1+0xc8] ;  /* 0x0000c80001947983 */ /* 0x000ea20000300a00 */
[----:B-1----:R-:W-:-:S03]  /*33e50*/  MOV R0, R185 ;  /* 0x000000b900007202 */ /* 0x002fc60000000f00 */
[----:B----4-:R-:W-:Y:S04]  /*33e60*/  STL [R1+0x12cc], R150 ;  /* 0x0012cc9601007387 */ /* 0x010fe80000100800 */
[----:B------:R1:W-:Y:S04]  /*33e70*/  STL [R1+0x12c0], R0 ;  /* 0x0012c00001007387 */ /* 0x0003e80000100800 */
[----:B------:R-:W4:Y:S01]  /*33e80*/  LDL.LU.64 R184, [R1+0x1328] ;  /* 0x0013280001b87983 */ /* 0x000f220000300a00 */
[----:B-1----:R-:W-:-:S03]  /*33e90*/  IMAD.MOV.U32 R0, RZ, RZ, R151 ;  /* 0x000000ffff007224 */ /* 0x002fc600078e0097 */
[----:B------:R-:W-:Y:S04]  /*33ea0*/  STL [R1+0x12d4], R176 ;  /* 0x0012d4b001007387 */ /* 0x000fe80000100800 */
[----:B------:R1:W-:Y:S04]  /*33eb0*/  STL [R1+0x12c8], R0 ;  /* 0x0012c80001007387 */ /* 0x0003e80000100800 */
[----:B------:R-:W4:Y:S01]  /*33ec0*/  LDL.LU.64 R150, [R1+0x1330] ;  /* 0x0013300001967983 */ /* 0x000f220000300a00 */
[----:B-1----:R-:W-:-:S03]  /*33ed0*/  IMAD.MOV.U32 R0, RZ, RZ, R177 ;  /* 0x000000ffff007224 */ /* 0x002fc600078e00b1 */
[----:B------:R-:W-:Y:S04]  /*33ee0*/  STL [R1+0x12dc], R124 ;  /* 0x0012dc7c01007387 */ /* 0x000fe80000100800 */
[----:B------:R1:W-:Y:S04]  /*33ef0*/  STL [R1+0x12d0], R0 ;  /* 0x0012d00001007387 */ /* 0x0003e80000100800 */
[----:B------:R-:W4:Y:S04]  /*33f00*/  LDL.LU.64 R176, [R1+0x1338] ;  /* 0x0013380001b07983 */ /* 0x000f280000300a00 */
[----:B------:R-:W-:Y:S04]  /*33f10*/  STL [R1+0x12d8], R125 ;  /* 0x0012d87d01007387 */ /* 0x000fe80000100800 */
[----:B-----5:R5:W-:Y:S01]  /*33f20*/  STL [R1+0x12e4], R178 ;  /* 0x0012e4b201007387 */ /* 0x020be20000100800 */
[----:B-1----:R-:W-:-:S03]  /*33f30*/  IMAD.MOV.U32 R0, RZ, RZ, R179 ;  /* 0x000000ffff007224 */ /* 0x002fc600078e00b3 */
[----:B------:R-:W4:Y:S04]  /*33f40*/  LDL.LU.64 R14, [R1+0x1340] ;  /* 0x00134000010e7983 */ /* 0x000f280000300a00 */
[----:B------:R-:W-:Y:S04]  /*33f50*/  STL [R1+0x12ec], R180 ;  /* 0x0012ecb401007387 */ /* 0x000fe80000100800 */
[----:B------:R1:W-:Y:S04]  /*33f60*/  STL [R1+0x12e0], R0 ;  /* 0x0012e00001007387 */ /* 0x0003e80000100800 */
[----:B-----5:R-:W5:Y:S01]  /*33f70*/  LDL.LU.64 R178, [R1+0x1348] ;  /* 0x0013480001b27983 */ /* 0x020f620000300a00 */
[----:B-1----:R-:W-:-:S03]  /*33f80*/  MOV R0, R181 ;  /* 0x000000b500007202 */ /* 0x002fc60000000f00 */
[----:B------:R-:W5:Y:S04]  /*33f90*/  LDL.LU.64 R180, [R1+0x1350] ;  /* 0x0013500001b47983 */ /* 0x000f680000300a00 */
[----:B------:R1:W-:Y:S02]  /*33fa0*/  STL [R1+0x12e8], R0 ;  /* 0x0012e80001007387 */ /* 0x0003e40000100800 */
[----:B-1----:R-:W-:Y:S02]  /*33fb0*/  IMAD.MOV.U32 R0, RZ, RZ, R187 ;  /* 0x000000ffff007224 */ /* 0x002fe400078e00bb */
[----:B------:R1:W-:Y:S04]  /*33fc0*/  STL [R1+0x12f4], R186 ;  /* 0x0012f4ba01007387 */ /* 0x0003e80000100800 */
[----:B-1----:R-:W5:Y:S04]  /*33fd0*/  LDL.LU.64 R186, [R1+0x1358] ;  /* 0x0013580001ba7983 */ /* 0x002f680000300a00 */
[----:B------:R1:W-:Y:S02]  /*33fe0*/  STL [R1+0x12f0], R0 ;  /* 0x0012f00001007387 */ /* 0x0003e40000100800 */
[----:B-1----:R-:W-:-:S02]  /*33ff0*/  IMAD.MOV.U32 R0, RZ, RZ, R13 ;  /* 0x000000ffff007224 */ /* 0x002fc400078e000d */
[----:B------:R-:W-:Y:S04]  /*34000*/  STL [R1+0x12fc], R12 ;  /* 0x0012fc0c01007387 */ /* 0x000fe80000100800 */
[----:B------:R-:W-:Y:S04]  /*34010*/  STL [R1+0x1304], R16 ;  /* 0x0013041001007387 */ /* 0x000fe80000100800 */
[----:B------:R1:W-:Y:S02]  /*34020*/  STL [R1+0x12f8], R0 ;  /* 0x0012f80001007387 */ /* 0x0003e40000100800 */
[----:B-1----:R-:W-:-:S02]  /*34030*/  IMAD.MOV.U32 R0, RZ, RZ, R17 ;  /* 0x000000ffff007224 */ /* 0x002fc400078e0011 */
[----:B------:R-:W-:Y:S04]  /*34040*/  STL [R1+0x130c], R182 ;  /* 0x00130cb601007387 */ /* 0x000fe80000100800 */
[----:B------:R1:W-:Y:S04]  /*34050*/  STL [R1+0x1300], R0 ;  /* 0x0013000001007387 */ /* 0x0003e80000100800 */
[----:B------:R-:W5:Y:S01]  /*34060*/  LDL.LU.64 R16, [R1+0x1368] ;  /* 0x0013680001107983 */ /* 0x000f620000300a00 */
[----:B-1----:R-:W-:-:S03]  /*34070*/  MOV R0, R183 ;  /* 0x000000b700007202 */ /* 0x002fc60000000f00 */
[----:B---3--:R-:W-:Y:S04]  /*34080*/  STL [R1+0x1314], R18 ;  /* 0x0013141201007387 */ /* 0x008fe80000100800 */
[----:B------:R1:W-:Y:S04]  /*34090*/  STL [R1+0x1308], R0 ;  /* 0x0013080001007387 */ /* 0x0003e80000100800 */
[----:B------:R-:W3:Y:S01]  /*340a0*/  LDL.LU.64 R182, [R1+0x1370] ;  /* 0x0013700001b67983 */ /* 0x000ee20000300a00 */
[----:B-1----:R-:W-:-:S03]  /*340b0*/  IMAD.MOV.U32 R0, RZ, RZ, R19 ;  /* 0x000000ffff007224 */ /* 0x002fc600078e0013 */
[----:B--2---:R-:W-:Y:S04]  /*340c0*/  STL [R1+0x131c], R148 ;  /* 0x00131c9401007387 */ /* 0x004fe80000100800 */
[----:B------:R1:W-:Y:S04]  /*340d0*/  STL [R1+0x1310], R0 ;  /* 0x0013100001007387 */ /* 0x0003e80000100800 */
[----:B------:R-:W2:Y:S01]  /*340e0*/  LDL.LU.64 R18, [R1+0x1378] ;  /* 0x0013780001127983 */ /* 0x000ea20000300a00 */
[----:B-1----:R-:W-:-:S03]  /*340f0*/  IMAD.MOV.U32 R0, RZ, RZ, R149 ;  /* 0x000000ffff007224 */ /* 0x002fc600078e0095 */
[----:B----4-:R-:W-:Y:S04]  /*34100*/  STL [R1+0x1324], R184 ;  /* 0x001324b801007387 */ /* 0x010fe80000100800 */
[----:B------:R1:W-:Y:S04]  /*34110*/  STL [R1+0x1318], R0 ;  /* 0x0013180001007387 */ /* 0x0003e80000100800 */
[----:B------:R-:W4:Y:S01]  /*34120*/  LDL.LU.64 R148, [R1+0x1380] ;  /* 0x0013800001947983 */ /* 0x000f220000300a00 */
[----:B-1----:R-:W-:-:S03]  /*34130*/  IMAD.MOV.U32 R0, RZ, RZ, R185 ;  /* 0x000000ffff007224 */ /* 0x002fc600078e00b9 */
[----:B------:R-:W-:Y:S04]  /*34140*/  STL [R1+0x132c], R150 ;  /* 0x00132c9601007387 */ /* 0x000fe80000100800 */
[----:B------:R1:W-:Y:S04]  /*34150*/  STL [R1+0x1320], R0 ;  /* 0x0013200001007387 */ /* 0x0003e80000100800 */
[----:B------:R-:W4:Y:S01]  /*34160*/  LDL.LU.64 R184, [R1+0x1388] ;  /* 0x0013880001b87983 */ /* 0x000f220000300a00 */
[----:B-1----:R-:W-:-:S03]  /*34170*/  MOV R0, R151 ;  /* 0x0000009700007202 */ /* 0x002fc60000000f00 */
[----:B------:R-:W-:Y:S04]  /*34180*/  STL [R1+0x1334], R176 ;  /* 0x001334b001007387 */ /* 0x000fe80000100800 */
[----:B------:R1:W-:Y:S04]  /*34190*/  STL [R1+0x1328], R0 ;  /* 0x0013280001007387 */ /* 0x0003e80000100800 */
[----:B------:R-:W4:Y:S01]  /*341a0*/  LDL.LU.64 R150, [R1+0x1390] ;  /* 0x0013900001967983 */ /* 0x000f220000300a00 */
[----:B-1----:R-:W-:-:S03]  /*341b0*/  IMAD.MOV.U32 R0, RZ, RZ, R177 ;  /* 0x000000ffff007224 */ /* 0x002fc600078e00b1 */
[----:B------:R-:W-:Y:S04]  /*341c0*/  STL [R1+0x133c], R14 ;  /* 0x00133c0e01007387 */ /* 0x000fe80000100800 */
[----:B------:R1:W-:Y:S04]  /*341d0*/  STL [R1+0x1330], R0 ;  /* 0x0013300001007387 */ /* 0x0003e80000100800 */
[----:B------:R-:W4:Y:S01]  /*341e0*/  LDL.LU.64 R176, [R1+0x1398] ;  /* 0x0013980001b07983 */ /* 0x000f220000300a00 */
[----:B-1----:R-:W-:-:S03]  /*341f0*/  IMAD.MOV.U32 R0, RZ, RZ, R15 ;  /* 0x000000ffff007224 */ /* 0x002fc600078e000f */
[----:B-----5:R-:W-:Y:S04]  /*34200*/  STL [R1+0x1344], R178 ;  /* 0x001344b201007387 */ /* 0x020fe80000100800 */
[----:B------:R1:W-:Y:S04]  /*34210*/  STL [R1+0x1338], R0 ;  /* 0x0013380001007387 */ /* 0x0003e80000100800 */
[----:B------:R-:W-:Y:S01]  /*34220*/  STL [R1+0x134c], R180 ;  /* 0x00134cb401007387 */ /* 0x000fe20000100800 */
[----:B-1----:R-:W-:-:S05]  /*34230*/  IMAD.MOV.U32 R0, RZ, RZ, R179 ;  /* 0x000000ffff007224 */ /* 0x002fca00078e00b3 */
[----:B------:R1:W-:Y:S04]  /*34240*/  STL [R1+0x1340], R0 ;  /* 0x0013400001007387 */ /* 0x0003e80000100800 */
[----:B------:R-:W5:Y:S01]  /*34250*/  LDL.LU.64 R178, [R1+0x13a8] ;  /* 0x0013a80001b27983 */ /* 0x000f620000300a00 */
[----:B-1----:R-:W-:-:S05]  /*34260*/  MOV R0, R181 ;  /* 0x000000b500007202 */ /* 0x002fca0000000f00 */
[----:B------:R1:W-:Y:S04]  /*34270*/  STL [R1+0x1348], R0 ;  /* 0x0013480001007387 */ /* 0x0003e80000100800 */
[----:B------:R1:W-:Y:S02]  /*34280*/  STL [R1+0x1354], R186 ;  /* 0x001354ba01007387 */ /* 0x0003e40000100800 */
[----:B-1----:R-:W-:Y:S02]  /*34290*/  IMAD.MOV.U32 R0, RZ, RZ, R187 ;  /* 0x000000ffff007224 */ /* 0x002fe400078e00bb */
[----:B------:R-:W5:Y:S04]  /*342a0*/  LDL.LU.64 R180, [R1+0x13b0] ;  /* 0x0013b00001b47983 */ /* 0x000f680000300a00 */
[----:B------:R1:W-:Y:S04]  /*342b0*/  STL [R1+0x1350], R0 ;  /* 0x0013500001007387 */ /* 0x0003e80000100800 */
[----:B------:R-:W-:Y:S04]  /*342c0*/  STL [R1+0x135c], R200 ;  /* 0x00135cc801007387 */ /* 0x000fe80000100800 */
[----:B------:R-:W-:Y:S04]  /*342d0*/  STL [R1+0x1358], R201 ;  /* 0x001358c901007387 */ /* 0x000fe80000100800 */
[----:B------:R-:W5:Y:S04]  /*342e0*/  LDL.LU.64 R186, [R1+0x13b8] ;  /* 0x0013b80001ba7983 */ /* 0x000f680000300a00 */
[----:B------:R-:W-:Y:S01]  /*342f0*/  STL [R1+0x1364], R16 ;  /* 0x0013641001007387 */ /* 0x000fe20000100800 */
[----:B-1----:R-:W-:-:S03]  /*34300*/  IMAD.MOV.U32 R0, RZ, RZ, R17 ;  /* 0x000000ffff007224 */ /* 0x002fc600078e0011 */
[----:B------:R-:W5:Y:S04]  /*34310*/  LDL.LU.64 R14, [R1+0x13c0] ;  /* 0x0013c000010e7983 */ /* 0x000f680000300a00 */
[----:B------:R1:W-:Y:S04]  /*34320*/  STL [R1+0x1360], R0 ;  /* 0x0013600001007387 */ /* 0x0003e80000100800 */
[----:B---3--:R3:W-:Y:S01]  /*34330*/  STL [R1+0x136c], R182 ;  /* 0x00136cb601007387 */ /* 0x0087e20000100800 */
[----:B-1----:R-:W-:-:S03]  /*34340*/  IMAD.MOV.U32 R0, RZ, RZ, R183 ;  /* 0x000000ffff007224 */ /* 0x002fc600078e00b7 */
[----:B---3--:R-:W3:Y:S04]  /*34350*/  LDL.LU.64 R182, [R1+0x13c8] ;  /* 0x0013c80001b67983 */ /* 0x008ee80000300a00 */
[----:B------:R1:W-:Y:S04]  /*34360*/  STL [R1+0x1368], R0 ;  /* 0x0013680001007387 */ /* 0x0003e80000100800 */
[----:B--2---:R2:W-:Y:S04]  /*34370*/  STL [R1+0x1374], R18 ;  /* 0x0013741201007387 */ /* 0x0045e80000100800 */
[----:B------:R-:W3:Y:S01]  /*34380*/  LDL.LU.64 R16, [R1+0x13d0] ;  /* 0x0013d00001107983 */ /* 0x000ee20000300a00 */
[----:B-1----:R-:W-:-:S05]  /*34390*/  MOV R0, R19 ;  /* 0x0000001300007202 */ /* 0x002fca0000000f00 */
[----:B------:R1:W-:Y:S04]  /*343a0*/  STL [R1+0x1370], R0 ;  /* 0x0013700001007387 */ /* 0x0003e80000100800 */
[----:B----4-:R-:W-:Y:S04]  /*343b0*/  STL [R1+0x137c], R148 ;  /* 0x00137c9401007387 */ /* 0x010fe80000100800 */
[----:B--2---:R-:W2:Y:S01]  /*343c0*/  LDL.LU.64 R18, [R1+0x13d8] ;  /* 0x0013d80001127983 */ /* 0x004ea20000300a00 */
[----:B-1----:R-:W-:-:S05]  /*343d0*/  IMAD.MOV.U32 R0, RZ, RZ, R149 ;  /* 0x000000ffff007224 */ /* 0x002fca00078e0095 */
[----:B------:R1:W-:Y:S04]  /*343e0*/  STL [R1+0x1378], R0 ;  /* 0x0013780001007387 */ /* 0x0003e80000100800 */
[----:B------:R4:W-:Y:S01]  /*343f0*/  STL [R1+0x1384], R184 ;  /* 0x001384b801007387 */ /* 0x0009e20000100800 */
[----:B-1----:R-:W-:-:S03]  /*34400*/  IMAD.MOV.U32 R0, RZ, RZ, R185 ;  /* 0x000000ffff007224 */ /* 0x002fc600078e00b9 */
[----:B----4-:R-:W4:Y:S04]  /*34410*/  LDL.LU.64 R184, [R1+0x13e0] ;  /* 0x0013e00001b87983 */ /* 0x010f280000300a00 */
[----:B------:R1:W-:Y:S04]  /*34420*/  STL [R1+0x1380], R0 ;  /* 0x0013800001007387 */ /* 0x0003e80000100800 */
[----:B------:R1:W-:Y:S04]  /*34430*/  STL [R1+0x138c], R150 ;  /* 0x00138c9601007387 */ /* 0x0003e80000100800 */
[----:B------:R-:W4:Y:S01]  /*34440*/  LDL.LU.64 R148, [R1+0x13e8] ;  /* 0x0013e80001947983 */ /* 0x000f220000300a00 */
[----:B-1----:R-:W-:-:S05]  /*34450*/  IMAD.MOV.U32 R0, RZ, RZ, R151 ;  /* 0x000000ffff007224 */ /* 0x002fca00078e0097 */
[----:B------:R1:W-:Y:S04]  /*34460*/  STL [R1+0x1388], R0 ;  /* 0x0013880001007387 */ /* 0x0003e80000100800 */
[----:B------:R1:W-:Y:S04]  /*34470*/  STL [R1+0x1394], R176 ;  /* 0x001394b001007387 */ /* 0x0003e80000100800 */
[----:B------:R-:W4:Y:S01]  /*34480*/  LDL.LU.64 R150, [R1+0x13f0] ;  /* 0x0013f00001967983 */ /* 0x000f220000300a00 */
[----:B-1----:R-:W-:-:S05]  /*34490*/  MOV R0, R177 ;  /* 0x000000b100007202 */ /* 0x002fca0000000f00 */
[----:B------:R1:W-:Y:S04]  /*344a0*/  STL [R1+0x1390], R0 ;  /* 0x0013900001007387 */ /* 0x0003e80000100800 */
[----:B------:R-:W-:Y:S04]  /*344b0*/  STL [R1+0x139c], R202 ;  /* 0x00139cca01007387 */ /* 0x000fe80000100800 */
[----:B------:R-:W-:Y:S04]  /*344c0*/  STL [R1+0x1398], R203 ;  /* 0x001398cb01007387 */ /* 0x000fe80000100800 */
[----:B------:R-:W4:Y:S04]  /*344d0*/  LDL.LU.64 R176, [R1+0x13f8] ;  /* 0x0013f80001b07983 */ /* 0x000f280000300a00 */
        /* <DEDUP_REMOVED lines=16> */
[----:B---3--:R3:W-:Y:S01]  /*345e0*/  STL [R1+0x13c4], R182 ;  /* 0x0013c4b601007387 */ /* 0x0087e20000100800 */
[----:B-1----:R-:W-:-:S03]  /*345f0*/  IMAD.MOV.U32 R0, RZ, RZ, R183 ;  /* 0x000000ffff007224 */ /* 0x002fc600078e00b7 */
[----:B---3--:R-:W3:Y:S04]  /*34600*/  LDL.LU.64 R182, [R1+0x1420] ;  /* 0x0014200001b67983 */ /* 0x008ee80000300a00 */
[----:B------:R1:W-:Y:S04]  /*34610*/  STL [R1+0x13c0], R0 ;  /* 0x0013c00001007387 */ /* 0x0003e80000100800 */
[----:B------:R2:W-:Y:S01]  /*34620*/  STL [R1+0x13cc], R16 ;  /* 0x0013cc1001007387 */ /* 0x0005e20000100800 */
[----:B-1----:R-:W-:-:S03]  /*34630*/  IMAD.MOV.U32 R0, RZ, RZ, R17 ;  /* 0x000000ffff007224 */ /* 0x002fc600078e0011 */
[----:B--2---:R-:W2:Y:S04]  /*34640*/  LDL.LU.64 R16, [R1+0x1428] ;  /* 0x0014280001107983 */ /* 0x004ea80000300a00 */
[----:B------:R1:W-:Y:S04]  /*34650*/  STL [R1+0x13c8], R0 ;  /* 0x0013c80001007387 */ /* 0x0003e80000100800 */
[----:B------:R1:W-:Y:S02]  /*34660*/  STL [R1+0x13d4], R18 ;  /* 0x0013d41201007387 */ /* 0x0003e40000100800 */
[----:B-1----:R-:W-:-:S02]  /*34670*/  IMAD.MOV.U32 R0, RZ, RZ, R19 ;  /* 0x000000ffff007224 */ /* 0x002fc400078e0013 */
[----:B------:R-:W2:Y:S04]  /*34680*/  LDL.LU.64 R18, [R1+0x1430] ;  /* 0x0014300001127983 */ /* 0x000ea80000300a00 */
[----:B------:R1:W-:Y:S04]  /*34690*/  STL [R1+0x13d0], R0 ;  /* 0x0013d00001007387 */ /* 0x0003e80000100800 */
[----:B----4-:R4:W-:Y:S01]  /*346a0*/  STL [R1+0x13dc], R184 ;  /* 0x0013dcb801007387 */ /* 0x0109e20000100800 */
[----:B-1----:R-:W-:-:S03]  /*346b0*/  MOV R0, R185 ;  /* 0x000000b900007202 */ /* 0x002fc60000000f00 */
[----:B----4-:R-:W4:Y:S04]  /*346c0*/  LDL.LU.64 R184, [R1+0x1438] ;  /* 0x0014380001b87983 */ /* 0x010f280000300a00 */
[----:B------:R1:W-:Y:S04]  /*346d0*/  STL [R1+0x13d8], R0 ;  /* 0x0013d80001007387 */ /* 0x0003e80000100800 */
[----:B------:R1:W-:Y:S02]  /*346e0*/  STL [R1+0x13e4], R148 ;  /* 0x0013e49401007387 */ /* 0x0003e40000100800 */
[----:B-1----:R-:W-:-:S02]  /*346f0*/  IMAD.MOV.U32 R0, RZ, RZ, R149 ;  /* 0x000000ffff007224 */ /* 0x002fc400078e0095 */
[----:B------:R-:W4:Y:S04]  /*34700*/  LDL.LU.64 R148, [R1+0x1440] ;  /* 0x0014400001947983 */ /* 0x000f280000300a00 */
        /* <DEDUP_REMOVED lines=25> */
[----:B---3--:R3:W-:Y:S01]  /*348a0*/  STL [R1+0x141c], R182 ;  /* 0x00141cb601007387 */ /* 0x0087e20000100800 */
[----:B-1----:R-:W-:-:S03]  /*348b0*/  MOV R0, R183 ;  /* 0x000000b700007202 */ /* 0x002fc60000000f00 */
[----:B---3--:R-:W3:Y:S04]  /*348c0*/  LDL.LU.64 R182, [R1+0x1478] ;  /* 0x0014780001b67983 */ /* 0x008ee80000300a00 */
[----:B------:R1:W-:Y:S04]  /*348d0*/  STL [R1+0x1418], R0 ;  /* 0x0014180001007387 */ /* 0x0003e80000100800 */
[----:B--2---:R2:W-:Y:S01]  /*348e0*/  STL [R1+0x1424], R16 ;  /* 0x0014241001007387 */ /* 0x0045e20000100800 */
        /* <DEDUP_REMOVED lines=8> */
[----:B-1----:R-:W-:-:S03]  /*34970*/  IMAD.MOV.U32 R0, RZ, RZ, R185 ;  /* 0x000000ffff007224 */ /* 0x002fc600078e00b9 */
[----:B----4-:R-:W4:Y:S04]  /*34980*/  LDL.LU.64 R184, [R1+0x1490] ;  /* 0x0014900001b87983 */ /* 0x010f280000300a00 */
[----:B------:R1:W-:Y:S04]  /*34990*/  STL [R1+0x1430], R0 ;  /* 0x0014300001007387 */ /* 0x0003e80000100800 */
[----:B------:R1:W-:Y:S02]  /*349a0*/  STL [R1+0x143c], R148 ;  /* 0x00143c9401007387 */ /* 0x0003e40000100800 */
[----:B-1----:R-:W-:-:S02]  /*349b0*/  MOV R0, R149 ;  /* 0x0000009500007202 */ /* 0x002fc40000000f00 */
        /* <DEDUP_REMOVED lines=27> */
[----:B-1----:R-:W-:-:S03]  /*34b70*/  IMAD.MOV.U32 R0, RZ, RZ, R183 ;  /* 0x000000ffff007224 */ /* 0x002fc600078e00b7 */
[----:B---3--:R-:W3:Y:S04]  /*34b80*/  LDL.LU.64 R182, [R1+0x14d0] ;  /* 0x0014d00001b67983 */ /* 0x008ee80000300a00 */
[----:B------:R1:W-:Y:S04]  /*34b90*/  STL [R1+0x1470], R0 ;  /* 0x0014700001007387 */ /* 0x0003e80000100800 */
[----:B--2---:R2:W-:Y:S01]  /*34ba0*/  STL [R1+0x147c], R16 ;  /* 0x00147c1001007387 */ /* 0x0045e20000100800 */
[----:B-1----:R-:W-:-:S03]  /*34bb0*/  MOV R0, R17 ;  /* 0x0000001100007202 */ /* 0x002fc60000000f00 */
        /* <DEDUP_REMOVED lines=11> */
[----:B-1----:R-:W-:-:S02]  /*34c70*/  IMAD.MOV.U32 R0, RZ, RZ, R149 ;  /* 0x000000ffff007224 */ /* 0x002fc400078e0095 */
[----:B------:R-:W4:Y:S04]  /*34c80*/  LDL.LU.64 R148, [R1+0x14f0] ;  /* 0x0014f00001947983 */ /* 0x000f280000300a00 */
        /* <DEDUP_REMOVED lines=30> */
[----:B-1----:R-:W-:-:S03]  /*34e70*/  IMAD.MOV.U32 R0, RZ, RZ, R17 ;  /* 0x000000ffff007224 */ /* 0x002fc600078e0011 */
[----:B--2---:R-:W2:Y:S04]  /*34e80*/  LDL.LU.64 R16, [R1+0x1530] ;  /* 0x0015300001107983 */ /* 0x004ea80000300a00 */
[----:B------:R1:W-:Y:S04]  /*34e90*/  STL [R1+0x14d0], R0 ;  /* 0x0014d00001007387 */ /* 0x0003e80000100800 */
[----:B------:R-:W-:Y:S04]  /*34ea0*/  STL [R1+0x14dc], R18 ;  /* 0x0014dc1201007387 */ /* 0x000fe80000100800 */
[----:B------:R-:W2:Y:S01]  /*34eb0*/  LDL.LU.64 R12, [R1+0x1538] ;  /* 0x00153800010c7983 */ /* 0x000ea20000300a00 */
[----:B-1----:R-:W-:-:S05]  /*34ec0*/  MOV R0, R19 ;  /* 0x0000001300007202 */ /* 0x002fca0000000f00 */
[----:B------:R1:W-:Y:S04]  /*34ed0*/  STL [R1+0x14d8], R0 ;  /* 0x0014d80001007387 */ /* 0x0003e80000100800 */
[----:B----4-:R4:W-:Y:S01]  /*34ee0*/  STL [R1+0x14e4], R184 ;  /* 0x0014e4b801007387 */ /* 0x0109e20000100800 */
[----:B-1----:R-:W-:-:S03]  /*34ef0*/  IMAD.MOV.U32 R0, RZ, RZ, R185 ;  /* 0x000000ffff007224 */ /* 0x002fc600078e00b9 */
[----:B----4-:R-:W4:Y:S04]  /*34f00*/  LDL.LU.64 R184, [R1+0x1540] ;  /* 0x0015400001b87983 */ /* 0x010f280000300a00 */
[----:B------:R1:W-:Y:S04]  /*34f10*/  STL [R1+0x14e0], R0 ;  /* 0x0014e00001007387 */ /* 0x0003e80000100800 */
[----:B------:R-:W-:Y:S04]  /*34f20*/  STL [R1+0x14ec], R148 ;  /* 0x0014ec9401007387 */ /* 0x000fe80000100800 */
[----:B------:R-:W4:Y:S01]  /*34f30*/  LDL.LU.64 R18, [R1+0x1548] ;  /* 0x0015480001127983 */ /* 0x000f220000300a00 */
[----:B-1----:R-:W-:-:S05]  /*34f40*/  IMAD.MOV.U32 R0, RZ, RZ, R149 ;  /* 0x000000ffff007224 */ /* 0x002fca00078e0095 */
[----:B------:R1:W-:Y:S02]  /*34f50*/  STL [R1+0x14e8], R0 ;  /* 0x0014e80001007387 */ /* 0x0003e40000100800 */
[----:B-1----:R-:W-:Y:S02]  /*34f60*/  IMAD.MOV.U32 R0, RZ, RZ, R151 ;  /* 0x000000ffff007224 */ /* 0x002fe400078e0097 */
[----:B------:R-:W-:Y:S04]  /*34f70*/  STL [R1+0x14f4], R150 ;  /* 0x0014f49601007387 */ /* 0x000fe80000100800 */
[----:B------:R-:W4:Y:S04]  /*34f80*/  LDL.LU.64 R148, [R1+0x1550] ;  /* 0x0015500001947983 */ /* 0x000f280000300a00 */
[----:B------:R1:W-:Y:S02]  /*34f90*/  STL [R1+0x14f0], R0 ;  /* 0x0014f00001007387 */ /* 0x0003e40000100800 */
[----:B-1----:R-:W-:-:S02]  /*34fa0*/  MOV R0, R177 ;  /* 0x000000b100007202 */ /* 0x002fc40000000f00 */
[----:B------:R-:W-:Y:S04]  /*34fb0*/  STL [R1+0x14fc], R176 ;  /* 0x0014fcb001007387 */ /* 0x000fe80000100800 */
[----:B------:R-:W4:Y:S04]  /*34fc0*/  LDL.LU.64 R150, [R1+0x1558] ;  /* 0x0015580001967983 */ /* 0x000f280000300a00 */
[----:B------:R1:W-:Y:S04]  /*34fd0*/  STL [R1+0x14f8], R0 ;  /* 0x0014f80001007387 */ /* 0x0003e80000100800 */
[----:B-----5:R5:W-:Y:S01]  /*34fe0*/  STL [R1+0x1504], R178 ;  /* 0x001504b201007387 */ /* 0x020be20000100800 */
[----:B-1----:R-:W-:-:S03]  /*34ff0*/  IMAD.MOV.U32 R0, RZ, RZ, R179 ;  /* 0x000000ffff007224 */ /* 0x002fc600078e00b3 */
[----:B------:R-:W4:Y:S04]  /*35000*/  LDL.LU.64 R176, [R1+0x1560] ;  /* 0x0015600001b07983 */ /* 0x000f280000300a00 */
[----:B------:R-:W-:Y:S04]  /*35010*/  STL [R1+0x150c], R180 ;  /* 0x00150cb401007387 */ /* 0x000fe80000100800 */
[----:B------:R1:W-:Y:S04]  /*35020*/  STL [R1+0x1500], R0 ;  /* 0x0015000001007387 */ /* 0x0003e80000100800 */
[----:B-----5:R-:W5:Y:S01]  /*35030*/  LDL.LU.64 R178, [R1+0x1568] ;  /* 0x0015680001b27983 */ /* 0x020f620000300a00 */
[----:B-1----:R-:W-:-:S03]  /*35040*/  IMAD.MOV.U32 R0, RZ, RZ, R181 ;  /* 0x000000ffff007224 */ /* 0x002fc600078e00b5 */
[----:B------:R-:W-:Y:S04]  /*35050*/  STL [R1+0x1514], R186 ;  /* 0x001514ba01007387 */ /* 0x000fe80000100800 */
[----:B------:R1:W-:Y:S04]  /*35060*/  STL [R1+0x1508], R0 ;  /* 0x0015080001007387 */ /* 0x0003e80000100800 */
[----:B------:R-:W5:Y:S01]  /*35070*/  LDL.LU.64 R180, [R1+0x1570] ;  /* 0x0015700001b47983 */ /* 0x000f620000300a00 */
[----:B-1----:R-:W-:-:S03]  /*35080*/  IMAD.MOV.U32 R0, RZ, RZ, R187 ;  /* 0x000000ffff007224 */ /* 0x002fc600078e00bb */
        /* <DEDUP_REMOVED lines=12> */
[----:B------:R-:W-:Y:S04]  /*35150*/  STL [R1+0x1534], R12 ;  /* 0x0015340c01007387 */ /* 0x000fe80000100800 */
[----:B------:R1:W-:Y:S04]  /*35160*/  STL [R1+0x1528], R0 ;  /* 0x0015280001007387 */ /* 0x0003e80000100800 */
[----:B------:R-:W2:Y:S01]  /*35170*/  LDL.LU.64 R16, [R1+0x1590] ;  /* 0x0015900001107983 */ /* 0x000ea20000300a00 */
[----:B-1----:R-:W-:-:S03]  /*35180*/  IMAD.MOV.U32 R0, RZ, RZ, R13 ;  /* 0x000000ffff007224 */ /* 0x002fc600078e000d */
[----:B----4-:R-:W-:Y:S04]  /*35190*/  STL [R1+0x153c], R184 ;  /* 0x00153cb801007387 */ /* 0x010fe80000100800 */
[----:B------:R1:W-:Y:S02]  /*351a0*/  STL [R1+0x1530], R0 ;  /* 0x0015300001007387 */ /* 0x0003e40000100800 */
[----:B-1----:R-:W-:Y:S02]  /*351b0*/  MOV R0, R185 ;  /* 0x000000b900007202 */ /* 0x002fe40000000f00 */
        /* <DEDUP_REMOVED lines=12> */
[----:B------:R-:W-:Y:S04]  /*35280*/  STL [R1+0x155c], R176 ;  /* 0x00155cb001007387 */ /* 0x000fe80000100800 */
[----:B------:R1:W-:Y:S04]  /*35290*/  STL [R1+0x1550], R0 ;  /* 0x0015500001007387 */ /* 0x0003e80000100800 */
[----:B------:R-:W4:Y:S01]  /*352a0*/  LDL.LU.64 R150, [R1+0x15b0] ;  /* 0x0015b00001967983 */ /* 0x000f220000300a00 */
[----:B-1----:R-:W-:-:S03]  /*352b0*/  MOV R0, R177 ;  /* 0x000000b100007202 */ /* 0x002fc60000000f00 */
[----:B-----5:R-:W-:Y:S04]  /*352c0*/  STL [R1+0x1564], R178 ;  /* 0x001564b201007387 */ /* 0x020fe80000100800 */
[----:B------:R1:W-:Y:S04]  /*352d0*/  STL [R1+0x1558], R0 ;  /* 0x0015580001007387 */ /* 0x0003e80000100800 */
[----:B------:R-:W5:Y:S01]  /*352e0*/  LDL.LU.64 R176, [R1+0x15b8] ;  /* 0x0015b80001b07983 */ /* 0x000f620000300a00 */
[----:B-1----:R-:W-:-:S05]  /*352f0*/  IMAD.MOV.U32 R0, RZ, RZ, R179 ;  /* 0x000000ffff007224 */ /* 0x002fca00078e00b3 */
[----:B------:R1:W-:Y:S04]  /*35300*/  STL [R1+0x1560], R0 ;  /* 0x0015600001007387 */ /* 0x0003e80000100800 */
[----:B------:R1:W-:Y:S04]  /*35310*/  STL [R1+0x156c], R180 ;  /* 0x00156cb401007387 */ /* 0x0003e80000100800 */
[----:B------:R-:W5:Y:S01]  /*35320*/  LDL.LU.64 R178, [R1+0x15c0] ;  /* 0x0015c00001b27983 */ /* 0x000f620000300a00 */
[----:B-1----:R-:W-:-:S03]  /*35330*/  IMAD.MOV.U32 R0, RZ, RZ, R181 ;  /* 0x000000ffff007224 */ /* 0x002fc600078e00b5 */
[----:B------:R-:W-:Y:S04]  /*35340*/  STL [R1+0x1574], R186 ;  /* 0x001574ba01007387 */ /* 0x000fe80000100800 */
[----:B------:R1:W-:Y:S04]  /*35350*/  STL [R1+0x1568], R0 ;  /* 0x0015680001007387 */ /* 0x0003e80000100800 */
[----:B------:R-:W5:Y:S01]  /*35360*/  LDL.LU.64 R180, [R1+0x15c8] ;  /* 0x0015c80001b47983 */ /* 0x000f620000300a00 */
[----:B-1----:R-:W-:-:S03]  /*35370*/  IMAD.MOV.U32 R0, RZ, RZ, R187 ;  /* 0x000000ffff007224 */ /* 0x002fc600078e00bb */
[----:B---3--:R-:W-:Y:S04]  /*35380*/  STL [R1+0x157c], R14 ;  /* 0x00157c0e01007387 */ /* 0x008fe80000100800 */
[----:B------:R1:W-:Y:S04]  /*35390*/  STL [R1+0x1570], R0 ;  /* 0x0015700001007387 */ /* 0x0003e80000100800 */
[----:B------:R-:W3:Y:S01]  /*353a0*/  LDL.LU.64 R186, [R1+0x15d0] ;  /* 0x0015d00001ba7983 */ /* 0x000ee20000300a00 */
[----:B-1----:R-:W-:-:S03]  /*353b0*/  MOV R0, R15 ;  /* 0x0000000f00007202 */ /* 0x002fc60000000f00 */
[----:B--2---:R-:W-:Y:S04]  /*353c0*/  STL [R1+0x1584], R182 ;  /* 0x001584b601007387 */ /* 0x004fe80000100800 */
[----:B------:R1:W-:Y:S04]  /*353d0*/  STL [R1+0x1578], R0 ;  /* 0x0015780001007387 */ /* 0x0003e80000100800 */
[----:B------:R-:W2:Y:S01]  /*353e0*/  LDL.LU.64 R146, [R1+0x15d8] ;  /* 0x0015d80001927983 */ /* 0x000ea20000300a00 */
[----:B-1----:R-:W-:-:S05]  /*353f0*/  IMAD.MOV.U32 R0, RZ, RZ, R183 ;  /* 0x000000ffff007224 */ /* 0x002fca00078e00b7 */
[----:B------:R1:W-:Y:S04]  /*35400*/  STL [R1+0x1580], R0 ;  /* 0x0015800001007387 */ /* 0x0003e80000100800 */
[----:B------:R-:W-:Y:S04]  /*35410*/  STL [R1+0x158c], R16 ;  /* 0x00158c1001007387 */ /* 0x000fe80000100800 */
[----:B------:R-:W2:Y:S01]  /*35420*/  LDL.LU.64 R182, [R1+0x15e0] ;  /* 0x0015e00001b67983 */ /* 0x000ea20000300a00 */
[----:B-1----:R-:W-:-:S03]  /*35430*/  IMAD.MOV.U32 R0, RZ, RZ, R17 ;  /* 0x000000ffff007224 */ /* 0x002fc600078e0011 */
[----:B------:R-:W2:Y:S04]  /*35440*/  LDL.LU.64 R12, [R1+0x15e8] ;  /* 0x0015e800010c7983 */ /* 0x000ea80000300a00 */
[----:B------:R1:W-:Y:S04]  /*35450*/  STL [R1+0x1588], R0 ;  /* 0x0015880001007387 */ /* 0x0003e80000100800 */
[----:B----4-:R4:W-:Y:S01]  /*35460*/  STL [R1+0x1594], R184 ;  /* 0x001594b801007387 */ /* 0x0109e20000100800 */
[----:B-1----:R-:W-:-:S03]  /*35470*/  IMAD.MOV.U32 R0, RZ, RZ, R185 ;  /* 0x000000ffff007224 */ /* 0x002fc600078e00b9 */
[----:B----4-:R-:W4:Y:S04]  /*35480*/  LDL.LU.64 R184, [R1+0x15f0] ;  /* 0x0015f00001b87983 */ /* 0x010f280000300a00 */
[----:B------:R1:W-:Y:S04]  /*35490*/  STL [R1+0x1590], R0 ;  /* 0x0015900001007387 */ /* 0x0003e80000100800 */
[----:B------:R1:W-:Y:S04]  /*354a0*/  STL [R1+0x159c], R18 ;  /* 0x00159c1201007387 */ /* 0x0003e80000100800 */
[----:B------:R-:W4:Y:S01]  /*354b0*/  LDL.LU.64 R14, [R1+0x15f8] ;  /* 0x0015f800010e7983 */ /* 0x000f220000300a00 */
[----:B-1----:R-:W-:-:S03]  /*354c0*/  MOV R0, R19 ;  /* 0x0000001300007202 */ /* 0x002fc60000000f00 */
[----:B------:R-:W-:Y:S04]  /*354d0*/  STL [R1+0x15a4], R148 ;  /* 0x0015a49401007387 */ /* 0x000fe80000100800 */
[----:B------:R1:W-:Y:S04]  /*354e0*/  STL [R1+0x1598], R0 ;  /* 0x0015980001007387 */ /* 0x0003e80000100800 */
[----:B------:R-:W4:Y:S04]  /*354f0*/  LDL.LU.64 R16, [R1+0x1600] ;  /* 0x0016000001107983 */ /* 0x000f280000300a00 */
[----:B------:R-:W4:Y:S01]  /*35500*/  LDL.LU.64 R18, [R1+0x1608] ;  /* 0x0016080001127983 */ /* 0x000f220000300a00 */
[----:B-1----:R-:W-:-:S05]  /*35510*/  IMAD.MOV.U32 R0, RZ, RZ, R149 ;  /* 0x000000ffff007224 */ /* 0x002fca00078e0095 */
[----:B------:R1:W-:Y:S04]  /*35520*/  STL [R1+0x15a0], R0 ;  /* 0x0015a00001007387 */ /* 0x0003e80000100800 */
[----:B------:R1:W-:Y:S04]  /*35530*/  STL [R1+0x15ac], R150 ;  /* 0x0015ac9601007387 */ /* 0x0003e80000100800 */
[----:B------:R-:W4:Y:S01]  /*35540*/  LDL.LU.64 R148, [R1+0x1610] ;  /* 0x0016100001947983 */ /* 0x000f220000300a00 */
[----:B-1----:R-:W-:-:S03]  /*35550*/  IMAD.MOV.U32 R0, RZ, RZ, R151 ;  /* 0x000000ffff007224 */ /* 0x002fc600078e0097 */
[----:B------:R-:W4:Y:S04]  /*35560*/  LDL.LU.64 R150, [R1+0x1618] ;  /* 0x0016180001967983 */ /* 0x000f280000300a00 */
[----:B------:R5:W-:Y:S02]  /*35570*/  STL [R1+0x15a8], R0 ;  /* 0x0015a80001007387 */ /* 0x000be40000100800 */
[----:B-----5:R-:W-:Y:S02]  /*35580*/  IMAD.MOV.U32 R0, RZ, RZ, R177 ;  /* 0x000000ffff007224 */ /* 0x020fe400078e00b1 */
[----:B------:R1:W-:Y:S04]  /*35590*/  STL [R1+0x15b4], R176 ;  /* 0x0015b4b001007387 */ /* 0x0003e80000100800 */
[----:B------:R-:W-:Y:S04]  /*355a0*/  STL [R1+0x15bc], R178 ;  /* 0x0015bcb201007387 */ /* 0x000fe80000100800 */
[----:B------:R5:W-:Y:S04]  /*355b0*/  STL [R1+0x15b0], R0 ;  /* 0x0015b00001007387 */ /* 0x000be80000100800 */
[----:B-1----:R-:W4:Y:S01]  /*355c0*/  LDL.LU.64 R176, [R1+0x1628] ;  /* 0x0016280001b07983 */ /* 0x002f220000300a00 */
[----:B-----5:R-:W-:-:S05]  /*355d0*/  MOV R0, R179 ;  /* 0x000000b300007202 */ /* 0x020fca0000000f00 */
[----:B------:R1:W-:Y:S04]  /*355e0*/  STL [R1+0x15b8], R0 ;  /* 0x0015b80001007387 */ /* 0x0003e80000100800 */
[----:B------:R5:W-:Y:S04]  /*355f0*/  STL [R1+0x15c4], R180 ;  /* 0x0015c4b401007387 */ /* 0x000be80000100800 */
[----:B------:R-:W4:Y:S01]  /*35600*/  LDL.LU.64 R178, [R1+0x1630] ;  /* 0x0016300001b27983 */ /* 0x000f220000300a00 */
[----:B-1----:R-:W-:-:S03]  /*35610*/  IMAD.MOV.U32 R0, RZ, RZ, R181 ;  /* 0x000000ffff007224 */ /* 0x002fc600078e00b5 */
[----:B---3--:R-:W-:Y:S04]  /*35620*/  STL [R1+0x15cc], R186 ;  /* 0x0015ccba01007387 */ /* 0x008fe80000100800 */
[----:B------:R1:W-:Y:S04]  /*35630*/  STL [R1+0x15c0], R0 ;  /* 0x0015c00001007387 */ /* 0x0003e80000100800 */
[----:B-----5:R-:W3:Y:S01]  /*35640*/  LDL.LU.64 R180, [R1+0x1638] ;  /* 0x0016380001b47983 */ /* 0x020ee20000300a00 */
[----:B-1----:R-:W-:-:S03]  /*35650*/  IMAD.MOV.U32 R0, RZ, RZ, R187 ;  /* 0x000000ffff007224 */ /* 0x002fc600078e00bb */
[----:B------:R-:W5:Y:S04]  /*35660*/  LDL.LU.64 R186, [R1+0x1640] ;  /* 0x0016400001ba7983 */ /* 0x000f680000300a00 */
[----:B------:R1:W-:Y:S04]  /*35670*/  STL [R1+0x15c8], R0 ;  /* 0x0015c80001007387 */ /* 0x0003e80000100800 */
[----:B--2---:R-:W-:Y:S01]  /*35680*/  STL [R1+0x15d4], R146 ;  /* 0x0015d49201007387 */ /* 0x004fe20000100800 */
[----:B-1----:R-:W-:-:S03]  /*35690*/  IMAD.MOV.U32 R0, RZ, RZ, R147 ;  /* 0x000000ffff007224 */ /* 0x002fc600078e0093 */
[----:B------:R-:W-:Y:S04]  /*356a0*/  STL [R1+0x15dc], R182 ;  /* 0x0015dcb601007387 */ /* 0x000fe80000100800 */
[----:B------:R1:W-:Y:S04]  /*356b0*/  STL [R1+0x15d0], R0 ;  /* 0x0015d00001007387 */ /* 0x0003e80000100800 */
[----:B------:R-:W-:Y:S01]  /*356c0*/  STL [R1+0x15e4], R12 ;  /* 0x0015e40c01007387 */ /* 0x000fe20000100800 */
[----:B-1----:R-:W-:-:S05]  /*356d0*/  MOV R0, R183 ;  /* 0x000000b700007202 */ /* 0x002fca0000000f00 */
[----:B------:R1:W-:Y:S04]  /*356e0*/  STL [R1+0x15d8], R0 ;  /* 0x0015d80001007387 */ /* 0x0003e80000100800 */
[----:B------:R-:W2:Y:S01]  /*356f0*/  LDL.LU.64 R182, [R1+0x1648] ;  /* 0x0016480001b67983 */ /* 0x000ea20000300a00 */
[----:B-1----:R-:W-:-:S03]  /*35700*/  IMAD.MOV.U32 R0, RZ, RZ, R13 ;  /* 0x000000ffff007224 */ /* 0x002fc600078e000d */
[----:B----4-:R-:W-:Y:S04]  /*35710*/  STL [R1+0x15ec], R184 ;  /* 0x0015ecb801007387 */ /* 0x010fe80000100800 */
[----:B------:R1:W-:Y:S02]  /*35720*/  STL [R1+0x15e0], R0 ;  /* 0x0015e00001007387 */ /* 0x0003e40000100800 */
[----:B-1----:R-:W-:Y:S02]  /*35730*/  IMAD.MOV.U32 R0, RZ, RZ, R185 ;  /* 0x000000ffff007224 */ /* 0x002fe400078e00b9 */
[----:B------:R-:W-:Y:S04]  /*35740*/  STL [R1+0x15f4], R14 ;  /* 0x0015f40e01007387 */ /* 0x000fe80000100800 */
[----:B------:R1:W-:Y:S04]  /*35750*/  STL [R1+0x15e8], R0 ;  /* 0x0015e80001007387 */ /* 0x0003e80000100800 */
[----:B------:R-:W4:Y:S01]  /*35760*/  LDL.64 R184, [R1+0x1a70] ;  /* 0x001a700001b87983 */ /* 0x000f220000100a00 */
[----:B-1----:R-:W-:-:S03]  /*35770*/  IMAD.MOV.U32 R0, RZ, RZ, R15 ;  /* 0x000000ffff007224 */ /* 0x002fc600078e000f */
[----:B------:R-:W-:Y:S04]  /*35780*/  STL [R1+0x15fc], R16 ;  /* 0x0015fc1001007387 */ /* 0x000fe80000100800 */
[----:B------:R1:W-:Y:S04]  /*35790*/  STL [R1+0x15f0], R0 ;  /* 0x0015f00001007387 */ /* 0x0003e80000100800 */
[----:B------:R-:W-:Y:S01]  /*357a0*/  STL [R1+0x1604], R18 ;  /* 0x0016041201007387 */ /* 0x000fe20000100800 */
[----:B-1----:R-:W-:-:S05]  /*357b0*/  MOV R0, R17 ;  /* 0x0000001100007202 */ /* 0x002fca0000000f00 */
[----:B------:R1:W-:Y:S04]  /*357c0*/  STL [R1+0x15f8], R0 ;  /* 0x0015f80001007387 */ /* 0x0003e80000100800 */
[----:B------:R-:W-:Y:S01]  /*357d0*/  STL [R1+0x160c], R148 ;  /* 0x00160c9401007387 */ /* 0x000fe20000100800 */
[----:B-1----:R-:W-:-:S03]  /*357e0*/  IMAD.MOV.U32 R0, RZ, RZ, R19 ;  /* 0x000000ffff007224 */ /* 0x002fc600078e0013 */
[----:B------:R-:W1:Y:S04]  /*357f0*/  S2R R252, SR_TID.X ;  /* 0x0000000000fc7919 */ /* 0x000e680000002100 */
        /* <DEDUP_REMOVED lines=8> */
[----:B-1----:R-:W-:-:S03]  /*35880*/  MOV R0, R177 ;  /* 0x000000b100007202 */ /* 0x002fc60000000f00 */
[----:B------:R-:W-:Y:S01]  /*35890*/  STL [R1+0x1624], R176 ;  /* 0x001624b001007387 */ /* 0x000fe20000100800 */
[----:B------:R-:W-:-:S03]  /*358a0*/  IMAD.MOV.U32 R4, RZ, RZ, R179 ;  /* 0x000000ffff047224 */ /* 0x000fc600078e00b3 */
[----:B------:R-:W-:Y:S04]  /*358b0*/  STL [R1+0x162c], R178 ;  /* 0x00162cb201007387 */ /* 0x000fe80000100800 */
[----:B------:R1:W-:Y:S02]  /*358c0*/  STL [R1+0x1620], R0 ;  /* 0x0016200001007387 */ /* 0x0003e40000100800 */
[----:B-1----:R-:W-:-:S05]  /*358d0*/  LOP3.LUT R0, R252, 0x7, RZ, 0xc0, !PT ;  /* 0x00000007fc007812 */ /* 0x002fca00078ec0ff */
[----:B------:R-:W-:Y:S01]  /*358e0*/  IMAD R0, R0, 0x210, RZ ;  /* 0x0000021000007824 */ /* 0x000fe200078e02ff */
[----:B---3--:R-:W-:Y:S04]  /*358f0*/  STL [R1+0x1634], R180 ;  /* 0x001634b401007387 */ /* 0x008fe80000100800 */
[----:B------:R1:W-:Y:S01]  /*35900*/  STL [R1+0x1628], R4 ;  /* 0x0016280401007387 */ /* 0x0003e20000100800 */
[----:B-----5:R-:W-:-:S03]  /*35910*/  MOV R5, R187 ;  /* 0x000000bb00057202 */ /* 0x020fc60000000f00 */
[----:B------:R-:W-:Y:S01]  /*35920*/  STL [R1+0x163c], R186 ;  /* 0x00163cba01007387 */ /* 0x000fe20000100800 */
[----:B-1----:R-:W-:-:S05]  /*35930*/  IMAD.MOV.U32 R4, RZ, RZ, R181 ;  /* 0x000000ffff047224 */ /* 0x002fca00078e00b5 */
[----:B------:R1:W-:Y:S04]  /*35940*/  STL [R1+0x1630], R4 ;  /* 0x0016300401007387 */ /* 0x0003e80000100800 */
[----:B------:R2:W-:Y:S01]  /*35950*/  STL [R1+0x1638], R5 ;  /* 0x0016380501007387 */ /* 0x0005e20000100800 */
[----:B-1----:R-:W-:-:S05]  /*35960*/  IMAD.SHL.U32 R4, R252, 0x2, RZ ;  /* 0x00000002fc047824 */ /* 0x002fca00078e00ff */
[----:B------:R-:W-:Y:S01]  /*35970*/  LOP3.LUT R0, R0, 0x30, R4, 0x78, !PT ;  /* 0x0000003000007812 */ /* 0x000fe200078e7804 */
[----:B------:R-:W-:-:S05]  /*35980*/  IMAD.SHL.U32 R4, R252, 0x80, RZ ;  /* 0x00000080fc047824 */ /* 0x000fca00078e00ff */
[----:B------:R-:W-:Y:S01]  /*35990*/  LOP3.LUT R20, R0, 0x1000, R4, 0xf8, !PT ;  /* 0x0000100000147812 */ /* 0x000fe200078ef804 */
[----:B--2---:R-:W-:Y:S01]  /*359a0*/  IMAD.MOV.U32 R5, RZ, RZ, R183 ;  /* 0x000000ffff057224 */ /* 0x004fe200078e00b7 */
[----:B------:R-:W-:Y:S04]  /*359b0*/  STL [R1+0x1644], R182 ;  /* 0x001644b601007387 */ /* 0x000fe80000100800 */
[----:B------:R4:W-:Y:S02]  /*359c0*/  STL [R1+0x1640], R5 ;  /* 0x0016400501007387 */ /* 0x0009e40000100800 */
[----:B----4-:R-:W-:Y:S02]  /*359d0*/  MOV R5, R185 ;  /* 0x000000b900057202 */ /* 0x010fe40000000f00 */
[----:B------:R-:W-:Y:S04]  /*359e0*/  STL [R1+0x164c], R184 ;  /* 0x00164cb801007387 */ /* 0x000fe80000100800 */
[----:B------:R1:W-:Y:S04]  /*359f0*/  STL [R1+0x1648], R5 ;  /* 0x0016480501007387 */ /* 0x0003e80000100800 */
[----:B-1----:R-:W2:Y:S04]  /*35a00*/  LDL.LU.64 R4, [R1+0x1a88] ;  /* 0x001a880001047983 */ /* 0x002ea80000300a00 */
[----:B------:R-:W-:Y:S04]  /*35a10*/  STL.64 [R1+0xb28], R230 ;  /* 0x000b28e601007387 */ /* 0x000fe80000100a00 */
[----:B--2---:R1:W-:Y:S04]  /*35a20*/  STL.64 [R1+0xb30], R4 ;  /* 0x000b300401007387 */ /* 0x0043e80000100a00 */
[----:B------:R-:W2:Y:S04]  /*35a30*/  LDL.LU.64 R6, [R1+0x1b20] ;  /* 0x001b200001067983 */ /* 0x000ea80000300a00 */
[----:B------:R-:W-:Y:S04]  /*35a40*/  STL [R1+0x1a6c], R20 ;  /* 0x001a6c1401007387 */ /* 0x000fe80000100800 */
[----:B-1----:R-:W3:Y:S04]  /*35a50*/  LDL.LU.64 R4, [R1+0x1b08] ;  /* 0x001b080001047983 */ /* 0x002ee80000300a00 */
[----:B--2---:R1:W-:Y:S04]  /*35a60*/  STL.64 [R1+0xaf0], R6 ;  /* 0x000af00601007387 */ /* 0x0043e80000100a00 */
[----:B-1----:R-:W2:Y:S04]  /*35a70*/  LDL.LU.64 R6, [R1+0x1af0] ;  /* 0x001af00001067983 */ /* 0x002ea80000300a00 */
[----:B---3--:R1:W-:Y:S04]  /*35a80*/  STL.64 [R1+0xae8], R4 ;  /* 0x000ae80401007387 */ /* 0x0083e80000100a00 */
        /* <DEDUP_REMOVED lines=8> */
[----:B-1----:R-:W3:Y:S04]  /*35b10*/  LDL.64 R4, [R1+0x1a78] ;  /* 0x001a780001047983 */ /* 0x002ee80000100a00 */
        /* <DEDUP_REMOVED lines=29> */
[----:B-1----:R-:W2:Y:S01]  /*35cf0*/  LDL.LU.64 R6, [R1+0x1aa0] ;  /* 0x001aa00001067983 */ /* 0x002ea20000300a00 */
[----:B------:R-:W-:-:S03]  /*35d00*/  SHF.R.S32.HI R0, RZ, 0x1f, R2 ;  /* 0x0000001fff007819 */ /* 0x000fc60000011402 */
[----:B---3--:R1:W-:Y:S01]  /*35d10*/  STL.64 [R1+0xa68], R4 ;  /* 0x000a680401007387 */ /* 0x0083e20000100a00 */
[----:B------:R-:W-:Y:S02]  /*35d20*/  SHF.L.U64.HI R0, R2, 0x2, R0 ;  /* 0x0000000202007819 */ /* 0x000fe40000010200 */
[----:B-1----:R-:W-:Y:S01]  /*35d30*/  SHF.R.S32.HI R4, RZ, 0x1f, R3 ;  /* 0x0000001fff047819 */ /* 0x002fe20000011403 */
[----:B------:R-:W-:-:S03]  /*35d40*/  IMAD.MOV.U32 R5, RZ, RZ, 0x2 ;  /* 0x00000002ff057424 */ /* 0x000fc600078e00ff */
[----:B------:R-:W-:Y:S01]  /*35d50*/  SHF.L.U64.HI R2, R3, 0x2, R4 ;  /* 0x0000000203027819 */ /* 0x000fe20000010204 */
[----:B------:R-:W-:Y:S01]  /*35d60*/  IMAD.MOV.U32 R4, RZ, RZ, -0x1 ;  /* 0xffffffffff047424 */ /* 0x000fe200078e00ff */
[----:B--2---:R-:W-:Y:S04]  /*35d70*/  STL.64 [R1+0xb00], R6 ;  /* 0x000b000601007387 */ /* 0x004fe80000100a00 */
[----:B------:R-:W-:Y:S04]  /*35d80*/  STL.64 [R1+0xaf8], R238 ;  /* 0x000af8ee01007387 */ /* 0x000fe80000100a00 */
[----:B------:R-:W-:Y:S04]  /*35d90*/  STL [R1+0xa60], RZ ;  /* 0x000a60ff01007387 */ /* 0x000fe80000100800 */
[----:B------:R-:W-:Y:S04]  /*35da0*/  STL [R1+0xa48], R5 ;  /* 0x000a480501007387 */ /* 0x000fe80000100800 */
[----:B------:R-:W-:Y:S04]  /*35db0*/  STL [R1+0x20], RZ ;  /* 0x000020ff01007387 */ /* 0x000fe80000100800 */
[----:B------:R1:W-:Y:S04]  /*35dc0*/  STL [R1+0xa44], R4 ;  /* 0x000a440401007387 */ /* 0x0003e80000100800 */
        /* <DEDUP_REMOVED lines=324> */
[----:B------:R-:W-:-:S03]  /*37210*/  LOP3.LUT R3, R252, 0x3, RZ, 0xc0, !PT ;  /* 0x00000003fc037812 */ /* 0x000fc600078ec0ff */
[----:B------:R2:W-:Y:S04]  /*37220*/  STL [R1+0x304], RZ ;  /* 0x000304ff01007387 */ /* 0x0005e80000100800 */
[----:B------:R2:W-:Y:S04]  /*37230*/  STL [R1+0x308], RZ ;  /* 0x000308ff01007387 */ /* 0x0005e80000100800 */
[----:B------:R2:W-:Y:S04]  /*37240*/  STL [R1+0x30c], RZ ;  /* 0x00030cff01007387 */ /* 0x0005e80000100800 */
[----:B------:R2:W-:Y:S04]  /*37250*/  STL [R1+0x2e0], RZ ;  /* 0x0002e0ff01007387 */ /* 0x0005e80000100800 */
[----:B------:R2:W-:Y:S01]  /*37260*/  STL [R1+0x2e4], RZ ;  /* 0x0002e4ff01007387 */ /* 0x0005e20000100800 */
[----:B------:R-:W-:-:S03]  /*37270*/  IMAD R3, R3, 0x420, RZ ;  /* 0x0000042003037824 */ /* 0x000fc600078e02ff */
[----:B------:R2:W-:Y:S04]  /*37280*/  STL [R1+0x2e8], RZ ;  /* 0x0002e8ff01007387 */ /* 0x0005e80000100800 */
[----:B------:R2:W-:Y:S04]  /*37290*/  STL [R1+0x2ec], RZ ;  /* 0x0002ecff01007387 */ /* 0x0005e80000100800 */
[----:B------:R2:W-:Y:S04]  /*372a0*/  STL [R1+0x2b0], RZ ;  /* 0x0002b0ff01007387 */ /* 0x0005e80000100800 */
[----:B------:R2:W-:Y:S04]  /*372b0*/  STL [R1+0x2b4], RZ ;  /* 0x0002b4ff01007387 */ /* 0x0005e80000100800 */
[----:B------:R2:W-:Y:S01]  /*372c0*/  STL [R1+0x2b8], RZ ;  /* 0x0002b8ff01007387 */ /* 0x0005e20000100800 */
[----:B------:R-:W-:-:S03]  /*372d0*/  LOP3.LUT R21, R3, 0x5c, R252, 0x78, !PT ;  /* 0x0000005c03157812 */ /* 0x000fc600078e78fc */
[----:B------:R2:W-:Y:S01]  /*372e0*/  STL [R1+0x2bc], RZ ;  /* 0x0002bcff01007387 */ /* 0x0005e20000100800 */
[----:B------:R-:W-:-:S03]  /*372f0*/  LOP3.LUT R3, R20, 0x40, RZ, 0x3c, !PT ;  /* 0x0000004014037812 */ /* 0x000fc600078e3cff */
        /* <DEDUP_REMOVED lines=9> */
[----:B------:R2:W-:Y:S01]  /*37390*/  STL [R1+0x1a78], R3 ;  /* 0x001a780301007387 */ /* 0x0005e20000100800 */
[----:B------:R-:W-:-:S04]  /*373a0*/  IADD3 R187, R187, c[0x0][0x180], RZ ;  /* 0x00006000bbbb7a10 */ /* 0x000fc80007ffe0ff */
[----:B------:R-:W-:-:S04]  /*373b0*/  SHF.R.S32.HI R12, RZ, 0x1f, R187 ;  /* 0x0000001fff0c7819 */ /* 0x000fc800000114bb */
[----:B------:R-:W-:-:S04]  /*373c0*/  LEA.HI R12, R12, R187, RZ, 0x7 ;  /* 0x000000bb0c0c7211 */ /* 0x000fc800078f38ff */
[----:B------:R-:W-:Y:S01]  /*373d0*/  SHF.R.S32.HI R22, RZ, 0x7, R12 ;  /* 0x00000007ff167819 */ /* 0x000fe2000001140c */
        /* <DEDUP_REMOVED lines=84> */
[----:B------:R-:W-:-:S02]  /*37920*/  IADD3 R22, R22, -0x3, RZ ;  /* 0xfffffffd16167810 */ /* 0x000fc40007ffe0ff */
[----:B--2---:R-:W-:Y:S02]  /*37930*/  LOP3.LUT R21, R21, 0x20, RZ, 0x3c, !PT ;  /* 0x0000002015157812 */ /* 0x004fe400078e3cff */
.L_x_1:
[----:B------:R-:W2:Y:S01]  /*37940*/  LDL.LU R3, [R1+0xa44] ;  /* 0x000a440001037983 */ /* 0x000ea20000300800 */
[----:B------:R-:W-:-:S04]  /*37950*/  DEPBAR.LE SB0, 0x4 ;  /* 0x000081000000791a */ /* 0x000fc80000000000 */
[----:B------:R-:W3:Y:S04]  /*37960*/  LDL R20, [R1+0x1a6c] ;  /* 0x001a6c0001147983 */ /* 0x000ee80000100800 */
[----:B------:R1:W-:Y:S04]  /*37970*/  STL [R1+0x1fd8], R0 ;  /* 0x001fd80001007387 */ /* 0x0003e80000100800 */
[----:B------:R-:W-:Y:S04]  /*37980*/  STL [R1+0x1f60], R2 ;  /* 0x001f600201007387 */ /* 0x000fe80000100800 */
[----:B------:R-:W4:Y:S02]  /*37990*/  S2R R23, SR_TID.X ;  /* 0x0000000000177919 */ /* 0x000f240000002100 */
[----:B----4-:R-:W-:-:S02]  /*379a0*/  LOP3.LUT R21, R23, 0x3, RZ, 0xc0, !PT ;  /* 0x0000000317157812 */ /* 0x010fc400078ec0ff */
[----:B------:R-:W-:-:S03]  /*379b0*/  LOP3.LUT R22, R23, 0x3, RZ, 0xc0, !PT ;  /* 0x0000000317167812 */ /* 0x000fc600078ec0ff */
[----:B------:R-:W-:Y:S02]  /*379c0*/  IMAD R21, R21, 0x420, RZ ;  /* 0x0000042015157824 */ /* 0x000fe400078e02ff */
[----:B------:R-:W-:-:S03]  /*379d0*/  IMAD R22, R22, 0x420, RZ ;  /* 0x0000042016167824 */ /* 0x000fc600078e02ff */
[--C-:B------:R-:W-:Y:S02]  /*379e0*/  LOP3.LUT R21, R21, 0x5c, R23.reuse, 0x78, !PT ;  /* 0x0000005c15157812 */ /* 0x100fe400078e7817 */
[----:B------:R-:W-:Y:S02]  /*379f0*/  LOP3.LUT R22, R22, 0x5c, R23, 0x78, !PT ;  /* 0x0000005c16167812 */ /* 0x000fe400078e7817 */
[----:B------:R-:W-:Y:S01]  /*37a00*/  LOP3.LUT R21, R21, 0x20, RZ, 0x3c, !PT ;  /* 0x0000002015157812 */ /* 0x000fe200078e3cff */
[----:B------:R-:W-:Y:S01]  /*37a10*/  BAR.SYNC.DEFER_BLOCKING 0x0 ;  /* 0x0000000000007b1d */ /* 0x000fe20000010000 */
[----:B--2---:R-:W-:-:S04]  /*37a20*/  IADD3 R3, R3, 0x1, RZ ;  /* 0x0000000103037810 */ /* 0x004fc80007ffe0ff */
[----:B------:R-:W-:-:S04]  /*37a30*/  ISETP.GT.AND P0, PT, R3, 0x2, PT ;  /* 0x000000020300780c */ /* 0x000fc80003f04270 */
[----:B-1----:R-:W-:-:S04]  /*37a40*/  SEL R0, R3, RZ, !P0 ;  /* 0x000000ff03007207 */ /* 0x002fc80004000000 */
[C---:B------:R-:W-:Y:S01]  /*37a50*/  LEA R3, R0.reuse, R21, 0x11 ;  /* 0x0000001500037211 */ /* 0x040fe200078e88ff */
[----:B------:R3:W-:Y:S01]  /*37a60*/  STL [R1+0xa44], R0 ;  /* 0x000a440001007387 */ /* 0x0007e20000100800 */
[----:B------:R-:W-:-:S03]  /*37a70*/  IMAD R252, R0, 0x20000, R22 ;  /* 0x0002000000fc7824 */ /* 0x000fc600078e0216 */
[----:B------:R-:W2:Y:S04]  /*37a80*/  LDL.LU.64 R40, [R1+0x20] ;  /* 0x0000200001287983 */ /* 0x000ea80000300a00 */
[----:B------:R-:W2:Y:S01]  /*37a90*/  LDL.LU.64 R42, [R1+0x28] ;  /* 0x00002800012a7983 */ /* 0x000ea20000300a00 */
[----:B---3--:R-:W-:-:S03]  /*37aa0*/  IMAD R0, R0, 0x20000, R20 ;  /* 0x0002000000007824 */ /* 0x008fc600078e0214 */
[----:B------:R-:W3:Y:S04]  /*37ab0*/  LDL.LU.64 R36, [R1+0x10] ;  /* 0x0000100001247983 */ /* 0x000ee80000300a00 */
[----:B------:R-:W3:Y:S04]  /*37ac0*/  LDL.LU.64 R38, [R1+0x18] ;  /* 0x0000180001267983 */ /* 0x000ee80000300a00 */
[----:B------:R-:W-:Y:S04]  /*37ad0*/  LDS R84, [R252] ;  /* 0x00000000fc547984 */ /* 0x000fe80000000800 */
[----:B------:R-:W-:Y:S04]  /*37ae0*/  LDS R86, [R252+0x1000] ;  /* 0x00100000fc567984 */ /* 0x000fe80000000800 */
[----:B------:R-:W-:Y:S04]  /*37af0*/  LDS R85, [R3] ;  /* 0x0000000003557984 */ /* 0x000fe80000000800 */
[----:B------:R-:W-:Y:S04]  /*37b00*/  LDS R87, [R3+0x1000] ;  /* 0x0010000003577984 */ /* 0x000fe80000000800 */
[----:B------:R-:W-:Y:S04]  /*37b10*/  LDSM.16.M88.4 R24, [R0+0x60000] ;  /* 0x060000000018783b */ /* 0x000fe80000000200 */
[----:B------:R-:W-:Y:S04]  /*37b20*/  LDS R124, [R252+0x80] ;  /* 0x00008000fc7c7984 */ /* 0x000fe80000000800 */
[----:B------:R-:W-:Y:S04]  /*37b30*/  LDS R126, [R252+0x1080] ;  /* 0x00108000fc7e7984 */ /* 0x000fe80000000800 */
[----:B------:R-:W-:Y:S04]  /*37b40*/  LDS R125, [R3+0x80] ;  /* 0x00008000037d7984 */ /* 0x000fe80000000800 */
[----:B------:R-:W1:Y:S04]  /*37b50*/  LDS R127, [R3+0x1080] ;  /* 0x00108000037f7984 */ /* 0x000e680000000800 */
[----:B------:R-:W-:Y:S04]  /*37b60*/  LDSM.16.M88.4 R20, [R0+0x62000] ;  /* 0x062000000014783b */ /* 0x000fe80000000200 */
[----:B------:R-:W-:Y:S04]  /*37b70*/  LDS R164, [R252+0x100] ;  /* 0x00010000fca47984 */ /* 0x000fe80000000800 */
[----:B------:R-:W-:Y:S04]  /*37b80*/  LDS R166, [R252+0x1100] ;  /* 0x00110000fca67984 */ /* 0x000fe80000000800 */
[----:B------:R-:W-:Y:S04]  /*37b90*/  LDS R165, [R3+0x100] ;  /* 0x0001000003a57984 */ /* 0x000fe80000000800 */
[----:B------:R-:W4:Y:S04]  /*37ba0*/  LDS R167, [R3+0x1100] ;  /* 0x0011000003a77984 */ /* 0x000f280000000800 */
[----:B------:R-:W-:Y:S04]  /*37bb0*/  LDS R200, [R252+0x180] ;  /* 0x00018000fcc87984 */ /* 0x000fe80000000800 */
        /* <DEDUP_REMOVED lines=18> */
[----:B------:R-:W4:Y:S01]  /*37ce0*/  LDS R35, [R3+0x1380] ;  /* 0x0013800003237984 */ /* 0x000f220000000800 */
[-C--:B-1---5:R-:W-:Y:S03]  /*37cf0*/  HMMA.1688.F32.TF32 R48, R124, R24.reuse, R244 ;  /* 0x000000187c30723c */ /* 0x0a2fe600000810f4 */
[----:B------:R-:W-:Y:S04]  /*37d00*/  STL [R1+0x9c0], R0 ;  /* 0x0009c00001007387 */ /* 0x000fe80000100800 */
[----:B------:R-:W-:Y:S01]  /*37d10*/  STL [R1+0x38b0], R26 ;  /* 0x0038b01a01007387 */ /* 0x000fe20000100800 */
[-C--:B----4-:R-:W-:Y:S03]  /*37d20*/  HMMA.1688.F32.TF32 R44, R164, R24.reuse, R204 ;  /* 0x00000018a42c723c */ /* 0x090fe600000810cc */
[----:B------:R-:W-:Y:S04]  /*37d30*/  STL [R1+0x38ac], R27 ;  /* 0x0038ac1b01007387 */ /* 0x000fe80000100800 */
[----:B------:R-:W-:Y:S04]  /*37d40*/  STL [R1+0x38a4], R22 ;  /* 0x0038a41601007387 */ /* 0x000fe80000100800 */
[----:B------:R-:W-:Y:S04]  /*37d50*/  STL [R1+0x38a0], R23 ;  /* 0x0038a01701007387 */ /* 0x000fe80000100800 */
[----:B------:R-:W-:Y:S04]  /*37d60*/  LDSM.16.M88.4 R72, [R0+0x6c000] ;  /* 0x06c000000048783b */ /* 0x000fe80000000200 */
[----:B------:R-:W-:Y:S04]  /*37d70*/  LDSM.16.M88.4 R68, [R0+0x6e000] ;  /* 0x06e000000044783b */ /* 0x000fe80000000200 */
[----:B------:R-:W-:Y:S04]  /*37d80*/  LDSM.16.M88.4 R64, [R0+0x70000] ;  /* 0x070000000040783b */ /* 0x000fe80000000200 */
[----:B------:R-:W-:Y:S01]  /*37d90*/  LDSM.16.M88.4 R60, [R0+0x72000] ;  /* 0x07200000003c783b */ /* 0x000fe20000000200 */
[-C--:B------:R-:W-:Y:S03]  /*37da0*/  HMMA.1688.F32.TF32 R12, R32, R24.reuse, R12 ;  /* 0x00000018200c723c */ /* 0x080fe6000008100c */
[----:B------:R-:W-:Y:S04]  /*37db0*/  LDSM.16.M88.4 R52, [R0+0x76000] ;  /* 0x076000000034783b */ /* 0x000fe80000000200 */
[----:B------:R-:W-:Y:S01]  /*37dc0*/  LDSM.16.M88.4 R56, [R0+0x74000] ;  /* 0x074000000038783b */ /* 0x000fe20000000200 */
[-C--:B--2---:R-:W-:Y:S11]  /*37dd0*/  HMMA.1688.F32.TF32 R40, R84, R24.reuse, R40 ;  /* 0x000000185428723c */ /* 0x084ff60000081028 */
[----:B------:R-:W-:Y:S11]  /*37de0*/  @!UPT UIADD3 URZ, URZ, URZ, URZ ;  /* 0x0000003f3f3ff290 */ /* 0x000ff6000fffe03f */
[----:B------:R-:W-:Y:S01]  /*37df0*/  @!UPT UIADD3 URZ, URZ, URZ, URZ ;  /* 0x0000003f3f3ff290 */ /* 0x000fe2000fffe03f */
[----:B------:R-:W-:Y:S04]  /*37e00*/  STL.64 [R1+0x3a0], R40 ;  /* 0x0003a02801007387 */ /* 0x000fe80000100a00 */
[----:B------:R1:W-:Y:S02]  /*37e10*/  STL.64 [R1+0x3a8], R42 ;  /* 0x0003a82a01007387 */ /* 0x0003e40000100a00 */
[-C--:B-1----:R-:W-:Y:S02]  /*37e20*/  HMMA.1688.F32.TF32 R40, R200, R24.reuse, R232 ;  /* 0x00000018c828723c */ /* 0x082fe400000810e8 */
[----:B------:R-:W-:Y:S04]  /*37e30*/  STL.64 [R1+0x390], R48 ;  /* 0x0003903001007387 */ /* 0x000fe80000100a00 */
[----:B------:R1:W-:Y:S04]  /*37e40*/  STL.64 [R1+0x398], R50 ;  /* 0x0003983201007387 */ /* 0x0003e80000100a00 */
[----:B------:R-:W-:Y:S04]  /*37e50*/  STL.64 [R1+0x380], R44 ;  /* 0x0003802c01007387 */ /* 0x000fe80000100a00 */
[----:B------:R2:W-:Y:S01]  /*37e60*/  STL.64 [R1+0x388], R46 ;  /* 0x0003882e01007387 */ /* 0x0005e20000100a00 */
[-C--:B-1----:R-:W-:Y:S08]  /*37e70*/  HMMA.1688.F32.TF32 R48, R228, R24.reuse, R168 ;  /* 0x00000018e430723c */ /* 0x082ff000000810a8 */
[----:B------:R-:W-:Y:S01]  /*37e80*/  STL.64 [R1+0x440], R40 ;  /* 0x0004402801007387 */ /* 0x000fe20000100a00 */
[-C--:B--2---:R-:W-:Y:S03]  /*37e90*/  HMMA.1688.F32.TF32 R44, R236, R24.reuse, R156 ;  /* 0x00000018ec2c723c */ /* 0x084fe6000008109c */
[----:B------:R1:W-:Y:S05]  /*37ea0*/  STL.64 [R1+0x448], R42 ;  /* 0x0004482a01007387 */ /* 0x0003ea0000100a00 */
[----:B-1----:R-:W-:Y:S08]  /*37eb0*/  HMMA.1688.F32.TF32 R40, R28, R24, R8 ;  /* 0x000000181c28723c */ /* 0x002ff00000081008 */
[-C--:B---3--:R-:W-:Y:S01]  /*37ec0*/  HMMA.1688.F32.TF32 R8, R84, R20.reuse, R36 ;  /* 0x000000145408723c */ /* 0x088fe20000081024 */
[----:B------:R-:W-:Y:S04]  /*37ed0*/  STL.64 [R1+0x450], R48 ;  /* 0x0004503001007387 */ /* 0x000fe80000100a00 */
[----:B------:R-:W-:Y:S04]  /*37ee0*/  STL.64 [R1+0x458], R50 ;  /* 0x0004583201007387 */ /* 0x000fe80000100a00 */
[----:B------:R-:W-:Y:S04]  /*37ef0*/  STL.64 [R1+0x530], R44 ;  /* 0x0005302c01007387 */ /* 0x000fe80000100a00 */
[----:B------:R-:W-:Y:S04]  /*37f00*/  STL.64 [R1+0x538], R46 ;  /* 0x0005382e01007387 */ /* 0x000fe80000100a00 */
[----:B------:R1:W-:Y:S04]  /*37f10*/  STL.64 [R1+0x670], R40 ;  /* 0x0006702801007387 */ /* 0x0003e80000100a00 */
[----:B------:R2:W-:Y:S04]  /*37f20*/  STL.64 [R1+0x678], R42 ;  /* 0x0006782a01007387 */ /* 0x0005e80000100a00 */
[----:B-1----:R-:W3:Y:S04]  /*37f30*/  LDL.LU.64 R40, [R1+0x560] ;  /* 0x0005600001287983 */ /* 0x002ee80000300a00 */
[----:B------:R-:W-:Y:S04]  /*37f40*/  STL.64 [R1+0x750], R12 ;  /* 0x0007500c01007387 */ /* 0x000fe80000100a00 */
[----:B------:R1:W-:Y:S04]  /*37f50*/  STL.64 [R1+0x758], R14 ;  /* 0x0007580e01007387 */ /* 0x0003e80000100a00 */
[----:B--2---:R-:W3:Y:S04]  /*37f60*/  LDL.LU.64 R42, [R1+0x568] ;  /* 0x00056800012a7983 */ /* 0x004ee80000300a00 */
[----:B------:R-:W-:Y:S04]  /*37f70*/  STL.64 [R1+0x2d0], R8 ;  /* 0x0002d00801007387 */ /* 0x000fe80000100a00 */
[----:B------:R2:W-:Y:S04]  /*37f80*/  STL.64 [R1+0x2d8], R10 ;  /* 0x0002d80a01007387 */ /* 0x0005e80000100a00 */
[----:B------:R-:W4:Y:S04]  /*37f90*/  LDL.LU.64 R36, [R1] ;  /* 0x0000000001247983 */ /* 0x000f280000300a00 */
[----:B------:R-:W4:Y:S01]  /*37fa0*/  LDL.LU.64 R38, [R1+0x8] ;  /* 0x0000080001267983 */ /* 0x000f220000300a00 */
[-C--:B-1----:R-:W-:Y:S03]  /*37fb0*/  HMMA.1688.F32.TF32 R12, R124, R20.reuse, R240 ;  /* 0x000000147c0c723c */ /* 0x082fe600000810f0 */
[----:B------:R-:W4:Y:S11]  /*37fc0*/  LDL.LU.64 R24, [R1+0x5a0] ;  /* 0x0005a00001187983 */ /* 0x000f360000300a00 */
[----:B------:R-:W-:Y:S09]  /*37fd0*/  @!UPT UIADD3 URZ, URZ, URZ, URZ ;  /* 0x0000003f3f3ff290 */ /* 0x000ff2000fffe03f */
[----:B------:R-:W-:Y:S04]  /*37fe0*/  STL.64 [R1+0x2c0], R12 ;  /* 0x0002c00c01007387 */ /* 0x000fe80000100a00 */
[----:B------:R-:W-:Y:S04]  /*37ff0*/  STL.64 [R1+0x2c8], R14 ;  /* 0x0002c80e01007387 */ /* 0x000fe80000100a00 */
[----:B------:R-:W4:Y:S01]  /*38000*/  LDL.LU.64 R26, [R1+0x5a8] ;  /* 0x0005a800011a7983 */ /* 0x000f220000300a00 */
[-C--:B--2---:R-:W-:Y:S11]  /*38010*/  HMMA.1688.F32.TF32 R8, R164, R20.reuse, R208 ;  /* 0x00000014a408723c */ /* 0x084ff600000810d0 */
[----:B------:R-:W-:Y:S11]  /*38020*/  @!UPT UIADD3 URZ, URZ, URZ, URZ ;  /* 0x0000003f3f3ff290 */ /* 0x000ff6000fffe03f */
[----:B------:R-:W-:Y:S01]  /*38030*/  @!UPT UIADD3 URZ, URZ, URZ, URZ ;  /* 0x0000003f3f3ff290 */ /* 0x000fe2000fffe03f */
[----:B------:R-:W-:Y:S04]  /*38040*/  STL.64 [R1+0x2f0], R8 ;  /* 0x0002f00801007387 */ /* 0x000fe80000100a00 */
[----:B------:R1:W-:Y:S02]  /*38050*/  STL.64 [R1+0x2f8], R10 ;  /* 0x0002f80a01007387 */ /* 0x0003e40000100a00 */
[-C--:B-1----:R-:W-:Y:S08]  /*38060*/  HMMA.1688.F32.TF32 R8, R200, R20.reuse, R172 ;  /* 0x00000014c808723c */ /* 0x082ff000000810ac */
[-C--:B------:R-:W-:Y:S08]  /*38070*/  HMMA.1688.F32.TF32 R44, R228, R20.reuse, R160 ;  /* 0x00000014e42c723c */ /* 0x080ff000000810a0 */
[-C--:B------:R-:W-:Y:S07]  /*38080*/  HMMA.1688.F32.TF32 R12, R236, R20.reuse, R152 ;  /* 0x00000014ec0c723c */ /* 0x080fee0000081098 */
[----:B------:R-:W-:Y:S04]  /*38090*/  STL.64 [R1+0x320], R8 ;  /* 0x0003200801007387 */ /* 0x000fe80000100a00 */
[----:B------:R1:W-:Y:S02]  /*380a0*/  STL.64 [R1+0x328], R10 ;  /* 0x0003280a01007387 */ /* 0x0003e40000100a00 */
[-C--:B-1----:R-:W-:Y:S08]  /*380b0*/  HMMA.1688.F32.TF32 R8, R28, R20.reuse, R4 ;  /* 0x000000141c08723c */ /* 0x082ff00000081004 */
[----:B------:R-:W-:Y:S01]  /*380c0*/  HMMA.1688.F32.TF32 R4, R32, R20, R16 ;  /* 0x000000142004723c */ /* 0x000fe20000081010 */
[----:B------:R-:W1:Y:S04]  /*380d0*/  LDSM.16.M88.4 R16, [R0+0x64000] ;  /* 0x064000000010783b */ /* 0x000e680000000200 */
[----:B------:R-:W-:Y:S04]  /*380e0*/  STL.64 [R1+0x420], R44 ;  /* 0x0004202c01007387 */ /* 0x000fe80000100a00 */
[----:B------:R-:W-:Y:S04]  /*380f0*/  STL.64 [R1+0x428], R46 ;  /* 0x0004282e01007387 */ /* 0x000fe80000100a00 */
[----:B------:R-:W-:Y:S04]  /*38100*/  STL.64 [R1+0x470], R12 ;  /* 0x0004700c01007387 */ /* 0x000fe80000100a00 */
[----:B------:R-:W-:Y:S04]  /*38110*/  STL.64 [R1+0x478], R14 ;  /* 0x0004780e01007387 */ /* 0x000fe80000100a00 */
[----:B------:R-:W2:Y:S04]  /*38120*/  LDSM.16.M88.4 R12, [R0+0x66000] ;  /* 0x06600000000c783b */ /* 0x000ea80000000200 */
[----:B------:R-:W-:Y:S04]  /*38130*/  STL.64 [R1+0x600], R8 ;  /* 0x0006000801007387 */ /* 0x000fe80000100a00 */
[----:B------:R-:W-:Y:S04]  /*38140*/  STL.64 [R1+0x608], R10 ;  /* 0x0006080a01007387 */ /* 0x000fe80000100a00 */
[----:B------:R-:W-:Y:S04]  /*38150*/  LDSM.16.M88.4 R8, [R0+0x6a000] ;  /* 0x06a000000008783b */ /* 0x000fe80000000200 */
[----:B-1----:R-:W-:Y:S04]  /*38160*/  STL [R1+0x38b4], R18 ;  /* 0x0038b41201007387 */ /* 0x002fe80000100800 */
[----:B------:R-:W-:Y:S04]  /*38170*/  STL.64 [R1+0x740], R4 ;  /* 0x0007400401007387 */ /* 0x000fe80000100a00 */
[----:B------:R-:W-:Y:S04]  /*38180*/  STL.64 [R1+0x748], R6 ;  /* 0x0007480601007387 */ /* 0x000fe80000100a00 */
[----:B------:R-:W-:Y:S01]  /*38190*/  STL [R1+0x38a8], R19 ;  /* 0x0038a81301007387 */ /* 0x000fe20000100800 */
[-C--:B------:R-:W-:Y:S03]  /*381a0*/  HMMA.1688.F32.TF32 R48, R164, R16.reuse, R212 ;  /* 0x00000010a430723c */ /* 0x080fe600000810d4 */
[----:B------:R-:W1:Y:S04]  /*381b0*/  LDSM.16.M88.4 R4, [R0+0x68000] ;  /* 0x068000000004783b */ /* 0x000e680000000200 */
[----:B--2---:R-:W-:Y:S04]  /*381c0*/  STL [R1+0x38bc], R14 ;  /* 0x0038bc0e01007387 */ /* 0x004fe80000100800 */
[----:B------:R-:W-:Y:S01]  /*381d0*/  STL [R1+0x38b8], R15 ;  /* 0x0038b80f01007387 */ /* 0x000fe20000100800 */
[-C--:B---3--:R-:W-:Y:S03]  /*381e0*/  HMMA.1688.F32.TF32 R44, R84, R16.reuse, R40 ;  /* 0x00000010542c723c */ /* 0x088fe60000081028 */
[----:B------:R-:W1:Y:S05]  /*381f0*/  LDL.LU.64 R40, [R1+0x660] ;  /* 0x0006600001287983 */ /* 0x000e6a0000300a00 */
[-C--:B----4-:R-:W-:Y:S11]  /*38200*/  HMMA.1688.F32.TF32 R20, R124, R16.reuse, R36 ;  /* 0x000000107c14723c */ /* 0x090ff60000081024 */
[----:B------:R-:W-:Y:S04]  /*38210*/  @!UPT UIADD3 URZ, URZ, URZ, URZ ;  /* 0x0000003f3f3ff290 */ /* 0x000fe8000fffe03f */
[----:B------:R-:W-:Y:S04]  /*38220*/  STL.64 [R1+0x240], R44 ;  /* 0x0002402c01007387 */ /* 0x000fe80000100a00 */
[----:B------:R-:W-:Y:S04]  /*38230*/  STL.64 [R1+0x248], R46 ;  /* 0x0002482e01007387 */ /* 0x000fe80000100a00 */
[----:B------:R-:W1:Y:S04]  /*38240*/  LDL.LU.64 R42, [R1+0x668] ;  /* 0x00066800012a7983 */ /* 0x000e680000300a00 */
[----:B------:R2:W-:Y:S04]  /*38250*/  STL.64 [R1+0x230], R20 ;  /* 0x0002301401007387 */ /* 0x0005e80000100a00 */
[----:B------:R3:W-:Y:S04]  /*38260*/  STL.64 [R1+0x238], R22 ;  /* 0x0002381601007387 */ /* 0x0007e80000100a00 */
[----:B--2---:R-:W2:Y:S04]  /*38270*/  LDL.LU.64 R20, [R1+0x550] ;  /* 0x0005500001147983 */ /* 0x004ea80000300a00 */
[----:B---3--:R-:W2:Y:S01]  /*38280*/  LDL.LU.64 R22, [R1+0x558] ;  /* 0x0005580001167983 */ /* 0x008ea20000300a00 */
[-C--:B------:R-:W-:Y:S08]  /*38290*/  HMMA.1688.F32.TF32 R36, R200, R16.reuse, R76 ;  /* 0x00000010c824723c */ /* 0x080ff0000008104c */
[-C--:B------:R-:W-:Y:S01]  /*382a0*/  HMMA.1688.F32.TF32 R44, R228, R16.reuse, R96 ;  /* 0x00000010e42c723c */ /* 0x080fe20000081060 */
[----:B------:R-:W-:Y:S04]  /*382b0*/  STL.64 [R1+0x250], R48 ;  /* 0x0002503001007387 */ /* 0x000fe80000100a00 */
[----:B------:R3:W-:Y:S10]  /*382c0*/  STL.64 [R1+0x258], R50 ;  /* 0x0002583201007387 */ /* 0x0007f40000100a00 */
[----:B------:R-:W-:Y:S01]  /*382d0*/  STL.64 [R1+0x280], R36 ;  /* 0x0002802401007387 */ /* 0x000fe20000100a00 */
[-C--:B---3--:R-:W-:Y:S03]  /*382e0*/  HMMA.1688.F32.TF32 R48, R236, R16.reuse, R112 ;  /* 0x00000010ec30723c */ /* 0x088fe60000081070 */
[----:B------:R3:W-:Y:S04]  /*382f0*/  STL.64 [R1+0x288], R38 ;  /* 0x0002882601007387 */ /* 0x0007e80000100a00 */
[----:B------:R-:W-:Y:S04]  /*38300*/  STL.64 [R1+0x310], R44 ;  /* 0x0003102c01007387 */ /* 0x000fe80000100a00 */
[----:B------:R4:W-:Y:S01]  /*38310*/  STL.64 [R1+0x318], R46 ;  /* 0x0003182e01007387 */ /* 0x0009e20000100a00 */
[-C--:B---3--:R-:W-:Y:S08]  /*38320*/  HMMA.1688.F32.TF32 R36, R28, R16.reuse, R132 ;  /* 0x000000101c24723c */ /* 0x088ff00000081084 */
[----:B----4-:R-:W-:Y:S08]  /*38330*/  HMMA.1688.F32.TF32 R44, R32, R16, R148 ;  /* 0x00000010202c723c */ /* 0x010ff00000081094 */
[-C--:B------:R-:W-:Y:S01]  /*38340*/  HMMA.1688.F32.TF32 R16, R84, R12.reuse, R24 ;  /* 0x0000000c5410723c */ /* 0x080fe20000081018 */
[----:B------:R-:W-:Y:S04]  /*38350*/  STL.64 [R1+0x430], R48 ;  /* 0x0004303001007387 */ /* 0x000fe80000100a00 */
[----:B------:R-:W-:Y:S04]  /*38360*/  STL.64 [R1+0x438], R50 ;  /* 0x0004383201007387 */ /* 0x000fe80000100a00 */
[----:B------:R3:W-:Y:S04]  /*38370*/  STL.64 [R1+0x540], R36 ;  /* 0x0005402401007387 */ /* 0x0007e80000100a00 */
[----:B------:R4:W-:Y:S04]  /*38380*/  STL.64 [R1+0x548], R38 ;  /* 0x0005482601007387 */ /* 0x0009e80000100a00 */
[----:B---3--:R-:W3:Y:S04]  /*38390*/  LDL.LU.64 R36, [R1+0x720] ;  /* 0x0007200001247983 */ /* 0x008ee80000300a00 */
[----:B------:R-:W-:Y:S04]  /*383a0*/  STL.64 [R1+0x6a0], R44 ;  /* 0x0006a02c01007387 */ /* 0x000fe80000100a00 */
[----:B------:R4:W-:Y:S04]  /*383b0*/  STL.64 [R1+0x6a8], R46 ;  /* 0x0006a82e01007387 */ /* 0x0009e80000100a00 */
[----:B----4-:R-:W3:Y:S04]  /*383c0*/  LDL.LU.64 R38, [R1+0x728] ;  /* 0x0007280001267983 */ /* 0x010ee80000300a00 */
[----:B------:R-:W-:Y:S04]  /*383d0*/  STL.64 [R1+0x1b0], R16 ;  /* 0x0001b01001007387 */ /* 0x000fe80000100a00 */
[----:B------:R4:W-:Y:S04]  /*383e0*/  STL.64 [R1+0x1b8], R18 ;  /* 0x0001b81201007387 */ /* 0x0009e80000100a00 */
[----:B------:R-:W3:Y:S04]  /*383f0*/  LDL.LU.64 R24, [R1+0x590] ;  /* 0x0005900001187983 */ /* 0x000ee80000300a00 */
[----:B------:R-:W3:Y:S01]  /*38400*/  LDL.LU.64 R26, [R1+0x598] ;  /* 0x00059800011a7983 */ /* 0x000ee20000300a00 */
[-C--:B------:R-:W-:Y:S08]  /*38410*/  HMMA.1688.F32.TF32 R44, R124, R12.reuse, R248 ;  /* 0x0000000c7c2c723c */ /* 0x080ff000000810f8 */
[-C--:B----4-:R-:W-:Y:S08]  /*38420*/  HMMA.1688.F32.TF32 R16, R164, R12.reuse, R216 ;  /* 0x0000000ca410723c */ /* 0x090ff000000810d8 */
[-C--:B------:R-:W-:Y:S07]  /*38430*/  HMMA.1688.F32.TF32 R48, R200, R12.reuse, R80 ;  /* 0x0000000cc830723c */ /* 0x080fee0000081050 */
[----:B------:R-:W-:Y:S04]  /*38440*/  STL.64 [R1+0x1a0], R44 ;  /* 0x0001a02c01007387 */ /* 0x000fe80000100a00 */
[----:B------:R4:W-:Y:S04]  /*38450*/  STL.64 [R1+0x1a8], R46 ;  /* 0x0001a82e01007387 */ /* 0x0009e80000100a00 */
[----:B------:R-:W-:Y:S04]  /*38460*/  STL.64 [R1+0x1c0], R16 ;  /* 0x0001c01001007387 */ /* 0x000fe80000100a00 */
[----:B------:R4:W-:Y:S02]  /*38470*/  STL.64 [R1+0x1c8], R18 ;  /* 0x0001c81201007387 */ /* 0x0009e40000100a00 */
[-C--:B----4-:R-:W-:Y:S08]  /*38480*/  HMMA.1688.F32.TF32 R44, R228, R12.reuse, R100 ;  /* 0x0000000ce42c723c */ /* 0x090ff00000081064 */
[-C--:B------:R-:W-:Y:S01]  /*38490*/  HMMA.1688.F32.TF32 R16, R236, R12.reuse, R116 ;  /* 0x0000000cec10723c */ /* 0x080fe20000081074 */
[----:B------:R-:W-:Y:S04]  /*384a0*/  STL.64 [R1+0x1d0], R48 ;  /* 0x0001d03001007387 */ /* 0x000fe80000100a00 */
[----:B------:R4:W-:Y:S10]  /*384b0*/  STL.64 [R1+0x1d8], R50 ;  /* 0x0001d83201007387 */ /* 0x0009f40000100a00 */
[----:B------:R-:W-:Y:S01]  /*384c0*/  STL.64 [R1+0x270], R44 ;  /* 0x0002702c01007387 */ /* 0x000fe20000100a00 */
[-C--:B----4-:R-:W-:Y:S03]  /*384d0*/  HMMA.1688.F32.TF32 R48, R28, R12.reuse, R136 ;  /* 0x0000000c1c30723c */ /* 0x090fe60000081088 */
[----:B------:R4:W-:Y:S04]  /*384e0*/  STL.64 [R1+0x278], R46 ;  /* 0x0002782e01007387 */ /* 0x0009e80000100a00 */
[----:B------:R-:W-:Y:S04]  /*384f0*/  STL.64 [R1+0x340], R16 ;  /* 0x0003401001007387 */ /* 0x000fe80000100a00 */
[----:B------:R1:W-:Y:S01]  /*38500*/  STL.64 [R1+0x348], R18 ;  /* 0x0003481201007387 */ /* 0x0003e20000100a00 */
[----:B----4-:R-:W-:Y:S11]  /*38510*/  HMMA.1688.F32.TF32 R44, R32, R12, R176 ;  /* 0x0000000c202c723c */ /* 0x010ff600000810b0 */
[----:B------:R-:W-:Y:S04]  /*38520*/  STL.64 [R1+0x490], R48 ;  /* 0x0004903001007387 */ /* 0x000fe80000100a00 */
[----:B------:R-:W-:Y:S04]  /*38530*/  STL.64 [R1+0x498], R50 ;  /* 0x0004983201007387 */ /* 0x000fe80000100a00 */
[----:B------:R-:W4:Y:S04]  /*38540*/  LDSM.16.M88.4 R48, [R0+0x78000] ;  /* 0x078000000030783b */ /* 0x000f280000000200 */
[----:B------:R-:W-:Y:S04]  /*38550*/  STL.64 [R1+0x620], R44 ;  /* 0x0006202c01007387 */ /* 0x000fe80000100a00 */
[----:B------:R-:W-:Y:S04]  /*38560*/  STL.64 [R1+0x628], R46 ;  /* 0x0006282e01007387 */ /* 0x000fe80000100a00 */
[----:B------:R-:W1:Y:S02]  /*38570*/  LDSM.16.M88.4 R44, [R0+0x7a000] ;  /* 0x07a00000002c783b */ /* 0x000e640000000200 */
[-C--:B-1----:R-:W-:Y:S02]  /*38580*/  HMMA.1688.F32.TF32 R16, R84, R4.reuse, R40 ;  /* 0x000000045410723c */ /* 0x082fe40000081028 */
[----:B------:R-:W1:Y:S06]  /*38590*/  LDSM.16.M88.4 R40, [R0+0x7c000] ;  /* 0x07c000000028783b */ /* 0x000e6c0000000200 */
[-C--:B--2---:R-:W-:Y:S11]  /*385a0*/  HMMA.1688.F32.TF32 R12, R124, R4.reuse, R20 ;  /* 0x000000047c0c723c */ /* 0x084ff60000081014 */
[----:B------:R-:W-:Y:S04]  /*385b0*/  @!UPT UIADD3 URZ, URZ, URZ, URZ ;  /* 0x0000003f3f3ff290 */ /* 0x000fe8000fffe03f */
[----:B------:R-:W-:Y:S04]  /*385c0*/  STL.64 [R1+0xf0], R16 ;  /* 0x0000f01001007387 */ /* 0x000fe80000100a00 */
[----:B------:R2:W-:Y:S01]  /*385d0*/  STL.64 [R1+0xf8], R18 ;  /* 0x0000f81201007387 */ /* 0x0005e20000100a00 */
[-C--:B------:R-:W-:Y:S08]  /*385e0*/  HMMA.1688.F32.TF32 R20, R164, R4.reuse, R220 ;  /* 0x00000004a414723c */ /* 0x080ff000000810dc */
[-C--:B--2---:R-:W-:Y:S01]  /*385f0*/  HMMA.1688.F32.TF32 R16, R200, R4.reuse, R88 ;  /* 0x00000004c810723c */ /* 0x084fe20000081058 */
[----:B------:R-:W-:Y:S04]  /*38600*/  STL.64 [R1+0x100], R12 ;  /* 0x0001000c01007387 */ /* 0x000fe80000100a00 */
[----:B------:R2:W-:Y:S03]  /*38610*/  STL.64 [R1+0x108], R14 ;  /* 0x0001080e01007387 */ /* 0x0005e60000100a00 */
[-C--:B--2---:R-:W-:Y:S07]  /*38620*/  HMMA.1688.F32.TF32 R12, R228, R4.reuse, R104 ;  /* 0x00000004e40c723c */ /* 0x084fee0000081068 */
[----:B------:R-:W-:Y:S04]  /*38630*/  STL.64 [R1+0x130], R20 ;  /* 0x0001301401007387 */ /* 0x000fe80000100a00 */
[----:B------:R2:W-:Y:S04]  /*38640*/  STL.64 [R1+0x138], R22 ;  /* 0x0001381601007387 */ /* 0x0005e80000100a00 */
[----:B------:R-:W-:Y:S04]  /*38650*/  STL.64 [R1+0x190], R16 ;  /* 0x0001901001007387 */ /* 0x000fe80000100a00 */
[----:B------:R1:W-:Y:S01]  /*38660*/  STL.64 [R1+0x198], R18 ;  /* 0x0001981201007387 */ /* 0x0003e20000100a00 */
[-C--:B--2---:R-:W-:Y:S03]  /*38670*/  HMMA.1688.F32.TF32 R20, R236, R4.reuse, R120 ;  /* 0x00000004ec14723c */ /* 0x084fe60000081078 */
[----:B------:R-:W-:Y:S05]  /*38680*/  STL.64 [R1+0x210], R12 ;  /* 0x0002100c01007387 */ /* 0x000fea0000100a00 */
[-C--:B-1----:R-:W-:Y:S01]  /*38690*/  HMMA.1688.F32.TF32 R16, R28, R4.reuse, R140 ;  /* 0x000000041c10723c */ /* 0x082fe2000008108c */
[----:B------:R1:W-:Y:S07]  /*386a0*/  STL.64 [R1+0x218], R14 ;  /* 0x0002180e01007387 */ /* 0x0003ee0000100a00 */
[----:B-1----:R-:W-:Y:S07]  /*386b0*/  HMMA.1688.F32.TF32 R12, R32, R4, R180 ;  /* 0x00000004200c723c */ /* 0x002fee00000810b4 */
[----:B------:R-:W-:Y:S04]  /*386c0*/  STL.64 [R1+0x2a0], R20 ;  /* 0x0002a01401007387 */ /* 0x000fe80000100a00 */
[----:B------:R-:W-:Y:S04]  /*386d0*/  STL.64 [R1+0x2a8], R22 ;  /* 0x0002a81601007387 */ /* 0x000fe80000100a00 */
[----:B------:R1:W-:Y:S04]  /*386e0*/  STL.64 [R1+0x460], R16 ;  /* 0x0004601001007387 */ /* 0x0003e80000100a00 */
[----:B------:R-:W-:Y:S05]  /*386f0*/  STL.64 [R1+0x468], R18 ;  /* 0x0004681201007387 */ /* 0x000fea0000100a00 */
[----:B-1----:R-:W-:Y:S01]  /*38700*/  MOV R16, R14 ;  /* 0x0000000e00107202 */ /* 0x002fe20000000f00 */
[----:B------:R-:W-:-:S02]  /*38710*/  IMAD.MOV.U32 R20, RZ, RZ, R12 ;  /* 0x000000ffff147224 */ /* 0x000fc400078e000c */
[----:B------:R-:W-:Y:S02]  /*38720*/  IMAD.MOV.U32 R17, RZ, RZ, R13 ;  /* 0x000000ffff117224 */ /* 0x000fe400078e000d */
[----:B------:R-:W-:Y:S01]  /*38730*/  IMAD.MOV.U32 R13, RZ, RZ, R15 ;  /* 0x000000ffff0d7224 */ /* 0x000fe200078e000f */
[----:B------:R-:W-:Y:S04]  /*38740*/  STL [R1+0x36f4], R16 ;  /* 0x0036f41001007387 */ /* 0x000fe80000100800 */
[----:B------:R3:W-:Y:S04]  /*38750*/  STL [R1+0x36f0], R20 ;  /* 0x0036f01401007387 */ /* 0x0007e80000100800 */
[----:B------:R1:W-:Y:S01]  /*38760*/  STL [R1+0x36ec], R17 ;  /* 0x0036ec1101007387 */ /* 0x0003e20000100800 */
[-C--:B---3--:R-:W-:Y:S03]  /*38770*/  HMMA.1688.F32.TF32 R20, R84, R8.reuse, R36 ;  /* 0x000000085414723c */ /* 0x088fe60000081024 */
[----:B------:R2:W-:Y:S04]  /*38780*/  STL [R1+0x36e8], R13 ;  /* 0x0036e80d01007387 */ /* 0x0005e80000100800 */
[----:B------:R-:W3:Y:S01]  /*38790*/  LDSM.16.M88.4 R36, [R0+0x7e000] ;  /* 0x07e000000024783b */ /* 0x000ee20000000200 */
[-C--:B-1----:R-:W-:Y:S08]  /*387a0*/  HMMA.1688.F32.TF32 R16, R124, R8.reuse, R24 ;  /* 0x000000087c10723c */ /* 0x082ff00000081018 */
[----:B--2---:R-:W-:Y:S07]  /*387b0*/  HMMA.1688.F32.TF32 R12, R164, R8, R224 ;  /* 0x00000008a40c723c */ /* 0x004fee00000810e0 */
[----:B------:R-:W-:Y:S04]  /*387c0*/  STL.64 [R1+0x90], R20 ;  /* 0x0000901401007387 */ /* 0x000fe80000100a00 */
[----:B------:R-:W-:Y:S04]  /*387d0*/  STL.64 [R1+0x98], R22 ;  /* 0x0000981601007387 */ /* 0x000fe80000100a00 */
[----:B------:R1:W-:Y:S04]  /*387e0*/  STL.64 [R1+0xb0], R16 ;  /* 0x0000b01001007387 */ /* 0x0003e80000100a00 */
[----:B------:R2:W-:Y:S04]  /*387f0*/  STL.64 [R1+0xb8], R18 ;  /* 0x0000b81201007387 */ /* 0x0005e80000100a00 */
[----:B------:R3:W-:Y:S04]  /*38800*/  STL.64 [R1+0xa0], R12 ;  /* 0x0000a00c01007387 */ /* 0x0007e80000100a00 */
[----:B-1----:R-:W4:Y:S04]  /*38810*/  LDL.LU.64 R16, [R1+0x920] ;  /* 0x0009200001107983 */ /* 0x002f280000300a00 */
[----:B--2---:R-:W4:Y:S01]  /*38820*/  LDL.LU.64 R18, [R1+0x928] ;  /* 0x0009280001127983 */ /* 0x004f220000300a00 */
[----:B------:R-:W-:-:S02]  /*38830*/  IMAD.MOV.U32 R5, RZ, RZ, R14 ;  /* 0x000000ffff057224 */ /* 0x000fc400078e000e */
[----:B------:R-:W-:Y:S01]  /*38840*/  IMAD.MOV.U32 R4, RZ, RZ, R15 ;  /* 0x000000ffff047224 */ /* 0x000fe200078e000f */
[----:B---3--:R-:W2:Y:S01]  /*38850*/  LDL.LU.64 R12, [R1+0x910] ;  /* 0x00091000010c7983 */ /* 0x008ea20000300a00 */
[-C--:B------:R-:W-:Y:S03]  /*38860*/  HMMA.1688.F32.TF32 R20, R200, R8.reuse, R92 ;  /* 0x00000008c814723c */ /* 0x080fe6000008105c */
[----:B------:R-:W2:Y:S04]  /*38870*/  LDL.LU.64 R14, [R1+0x918] ;  /* 0x00091800010e7983 */ /* 0x000ea80000300a00 */
[----:B------:R-:W-:Y:S04]  /*38880*/  STL.64 [R1+0x3868], R6 ;  /* 0x0038680601007387 */ /* 0x000fe80000100a00 */
[----:B------:R1:W-:Y:S02]  /*38890*/  STL.64 [R1+0x3860], R4 ;  /* 0x0038600401007387 */ /* 0x0003e40000100a00 */
[-C--:B-1----:R-:W-:Y:S10]  /*388a0*/  HMMA.1688.F32.TF32 R4, R228, R8.reuse, R108 ;  /* 0x00000008e404723c */ /* 0x082ff4000008106c */
[----:B------:R-:W-:Y:S04]  /*388b0*/  STL.64 [R1+0xc0], R20 ;  /* 0x0000c01401007387 */ /* 0x000fe80000100a00 */
[----:B------:R1:W-:Y:S01]  /*388c0*/  STL.64 [R1+0xc8], R22 ;  /* 0x0000c81601007387 */ /* 0x0003e20000100a00 */
[-C--:B------:R-:W-:Y:S08]  /*388d0*/  HMMA.1688.F32.TF32 R24, R236, R8.reuse, R128 ;  /* 0x00000008ec18723c */ /* 0x080ff00000081080 */
[-C--:B-1----:R-:W-:Y:S01]  /*388e0*/  HMMA.1688.F32.TF32 R20, R28, R8.reuse, R144 ;  /* 0x000000081c14723c */ /* 0x082fe20000081090 */
[----:B------:R-:W-:Y:S04]  /*388f0*/  STL.64 [R1+0x180], R4 ;  /* 0x0001800401007387 */ /* 0x000fe80000100a00 */
[----:B------:R1:W-:Y:S03]  /*38900*/  STL.64 [R1+0x188], R6 ;  /* 0x0001880601007387 */ /* 0x0003e60000100a00 */
[----:B-1----:R-:W-:Y:S07]  /*38910*/  HMMA.1688.F32.TF32 R4, R32, R8, R184 ;  /* 0x000000082004723c */ /* 0x002fee00000810b8 */
[----:B------:R1:W-:Y:S04]  /*38920*/  STL.64 [R1+0x220], R24 ;  /* 0x0002201801007387 */ /* 0x0003e80000100a00 */
[----:B------:R-:W-:Y:S04]  /*38930*/  STL.64 [R1+0x228], R26 ;  /* 0x0002281a01007387 */ /* 0x000fe80000100a00 */
[----:B------:R3:W-:Y:S04]  /*38940*/  STL.64 [R1+0x410], R20 ;  /* 0x0004101401007387 */ /* 0x0007e80000100a00 */
[----:B------:R-:W-:Y:S04]  /*38950*/  STL.64 [R1+0x418], R22 ;  /* 0x0004181601007387 */ /* 0x000fe80000100a00 */
[----:B------:R3:W-:Y:S01]  /*38960*/  STL [R1+0x610], R4 ;  /* 0x0006100401007387 */ /* 0x0007e20000100800 */
[----:B-1----:R-:W-:Y:S01]  /*38970*/  MOV R25, R5 ;  /* 0x0000000500197202 */ /* 0x002fe20000000f00 */
[----:B------:R-:W-:-:S02]  /*38980*/  IMAD.MOV.U32 R24, RZ, RZ, R6 ;  /* 0x000000ffff187224 */ /* 0x000fc400078e0006 */
[----:B---3--:R-:W-:Y:S01]  /*38990*/  IMAD.MOV.U32 R21, RZ, RZ, R7 ;  /* 0x000000ffff157224 */ /* 0x008fe200078e0007 */
[----:B------:R-:W3:Y:S04]  /*389a0*/  LDL.LU.64 R4, [R1+0x900] ;  /* 0x0009000001047983 */ /* 0x000ee80000300a00 */
[----:B------:R-:W3:Y:S04]  /*389b0*/  LDL.LU.64 R6, [R1+0x908] ;  /* 0x0009080001067983 */ /* 0x000ee80000300a00 */
[----:B------:R-:W3:Y:S04]  /*389c0*/  LDL.LU.64 R108, [R1+0x8f0] ;  /* 0x0008f000016c7983 */ /* 0x000ee80000300a00 */
[----:B------:R-:W3:Y:S04]  /*389d0*/  LDL.LU.64 R110, [R1+0x8f8] ;  /* 0x0008f800016e7983 */ /* 0x000ee80000300a00 */
[----:B------:R-:W-:Y:S04]  /*389e0*/  STL.64 [R1+0x3858], R10 ;  /* 0x0038580a01007387 */ /* 0x000fe80000100a00 */
[----:B------:R1:W-:Y:S04]  /*389f0*/  STL [R1+0x3700], R21 ;  /* 0x0037001501007387 */ /* 0x0003e80000100800 */
[----:B------:R-:W-:Y:S04]  /*38a00*/  STL [R1+0x36fc], R24 ;  /* 0x0036fc1801007387 */ /* 0x000fe80000100800 */
[----:B------:R-:W-:Y:S04]  /*38a10*/  STL [R1+0x36f8], R25 ;  /* 0x0036f81901007387 */ /* 0x000fe80000100800 */
[----:B-1----:R-:W3:Y:S04]  /*38a20*/  LDL.LU.64 R20, [R1+0x8e0] ;  /* 0x0008e00001147983 */ /* 0x002ee80000300a00 */
[----:B------:R-:W3:Y:S01]  /*38a30*/  LDL.LU.64 R22, [R1+0x8e8] ;  /* 0x0008e80001167983 */ /* 0x000ee20000300a00 */
[C---:B----4-:R-:W-:Y:S11]  /*38a40*/  HMMA.1688.F32.TF32 R16, R84.reuse, R72, R16 ;  /* 0x000000485410723c */ /* 0x050ff60000081010 */
[----:B------:R-:W-:Y:S11]  /*38a50*/  @!UPT UIADD3 URZ, URZ, URZ, URZ ;  /* 0x0000003f3f3ff290 */ /* 0x000ff6000fffe03f */
[----:B------:R-:W-:Y:S01]  /*38a60*/  @!UPT UIADD3 URZ, URZ, URZ, URZ ;  /* 0x0000003f3f3ff290 */ /* 0x000fe2000fffe03f */
[----:B------:R-:W-:Y:S04]  /*38a70*/  STL.64 [R1+0x60], R16 ;  /* 0x0000601001007387 */ /* 0x000fe80000100a00 */
[----:B------:R1:W-:Y:S04]  /*38a80*/  STL.64 [R1+0x68], R18 ;  /* 0x0000681201007387 */ /* 0x0003e80000100a00 */
[----:B------:R-:W4:Y:S04]  /*38a90*/  LDL.LU.64 R104, [R1+0x8d0] ;  /* 0x0008d00001687983 */ /* 0x000f280000300a00 */
        /* <DEDUP_REMOVED lines=10> */
[----:B------:R-:W4:Y:S01]  /*38b40*/  LDL.LU.64 R90, [R1+0x888] ;  /* 0x00088800015a7983 */ /* 0x000f220000300a00 */
[C---:B--2---:R-:W-:Y:S03]  /*38b50*/  HMMA.1688.F32.TF32 R8, R84.reuse, R68, R12 ;  /* 0x000000445408723c */ /* 0x044fe6000008100c */
[----:B------:R-:W2:Y:S04]  /*38b60*/  LDL.LU.64 R92, [R1+0x870] ;  /* 0x00087000015c7983 */ /* 0x000ea80000300a00 */
[----:B------:R-:W2:Y:S11]  /*38b70*/  LDL.LU.64 R94, [R1+0x878] ;  /* 0x00087800015e7983 */ /* 0x000eb60000300a00 */
[----:B------:R-:W-:Y:S06]  /*38b80*/  @!UPT UIADD3 URZ, URZ, URZ, URZ ;  /* 0x0000003f3f3ff290 */ /* 0x000fec000fffe03f */
[----:B------:R-:W-:Y:S01]  /*38b90*/  IMAD.MOV.U32 R14, RZ, RZ, R8 ;  /* 0x000000ffff0e7224 */ /* 0x000fe200078e0008 */
[----:B------:R-:W-:Y:S01]  /*38ba0*/  MOV R15, R9 ;  /* 0x00000009000f7202 */ /* 0x000fe20000000f00 */
[----:B-1----:R-:W-:Y:S02]  /*38bb0*/  IMAD.MOV.U32 R18, RZ, RZ, R10 ;  /* 0x000000ffff127224 */ /* 0x002fe400078e000a */
[----:B------:R-:W-:Y:S02]  /*38bc0*/  IMAD.MOV.U32 R26, RZ, RZ, R11 ;  /* 0x000000ffff1a7224 */ /* 0x000fe400078e000b */
[C---:B---3--:R-:W-:Y:S08]  /*38bd0*/  HMMA.1688.F32.TF32 R8, R84.reuse, R64, R4 ;  /* 0x000000405408723c */ /* 0x048ff00000081004 */
[----:B------:R-:W-:Y:S11]  /*38be0*/  HMMA.1688.F32.TF32 R108, R84, R60, R108 ;  /* 0x0000003c546c723c */ /* 0x000ff6000008106c */
[----:B------:R-:W-:Y:S05]  /*38bf0*/  @!UPT UIADD3 URZ, URZ, URZ, URZ ;  /* 0x0000003f3f3ff290 */ /* 0x000fea000fffe03f */
[----:B------:R-:W-:Y:S01]  /*38c00*/  IMAD.MOV.U32 R7, RZ, RZ, R8 ;  /* 0x000000ffff077224 */ /* 0x000fe200078e0008 */
[----:B------:R-:W-:Y:S01]  /*38c10*/  MOV R6, R9 ;  /* 0x0000000900067202 */ /* 0x000fe20000000f00 */
[----:B------:R-:W-:Y:S02]  /*38c20*/  IMAD.MOV.U32 R5, RZ, RZ, R10 ;  /* 0x000000ffff057224 */ /* 0x000fe400078e000a */
[----:B------:R-:W-:-:S04]  /*38c30*/  IMAD.MOV.U32 R4, RZ, RZ, R11 ;  /* 0x000000ffff047224 */ /* 0x000fc800078e000b */
[----:B------:R-:W-:Y:S01]  /*38c40*/  IMAD.MOV.U32 R11, RZ, RZ, R108 ;  /* 0x000000ffff0b7224 */ /* 0x000fe200078e006c */
[----:B------:R-:W-:Y:S01]  /*38c50*/  MOV R10, R109 ;  /* 0x0000006d000a7202 */ /* 0x000fe20000000f00 */
[----:B------:R-:W-:Y:S02]  /*38c60*/  IMAD.MOV.U32 R9, RZ, RZ, R110 ;  /* 0x000000ffff097224 */ /* 0x000fe400078e006e */
[----:B------:R-:W-:Y:S02]  /*38c70*/  IMAD.MOV.U32 R8, RZ, RZ, R111 ;  /* 0x000000ffff087224 */ /* 0x000fe400078e006f */
[C---:B------:R-:W-:Y:S11]  /*38c80*/  HMMA.1688.F32.TF32 R108, R84.reuse, R56, R20 ;  /* 0x00000038546c723c */ /* 0x040ff60000081014 */
[----:B------:R-:W-:Y:S11]  /*38c90*/  @!UPT UIADD3 URZ, URZ, URZ, URZ ;  /* 0x0000003f3f3ff290 */ /* 0x000ff6000fffe03f */
[----:B------:R-:W-:Y:S02]  /*38ca0*/  @!UPT UIADD3 URZ, URZ, URZ, URZ ;  /* 0x0000003f3f3ff290 */ /* 0x000fe4000fffe03f */
[----:B------:R-:W-:Y:S01]  /*38cb0*/  IMAD.MOV.U32 R27, RZ, RZ, R108 ;  /* 0x000000ffff1b7224 */ /* 0x000fe200078e006c */
[----:B------:R-:W-:Y:S01]  /*38cc0*/  MOV R19, R109 ;  /* 0x0000006d00137202 */ /* 0x000fe20000000f00 */
[----:B------:R-:W-:Y:S02]  /*38cd0*/  IMAD.MOV.U32 R22, RZ, RZ, R110 ;  /* 0x000000ffff167224 */ /* 0x000fe400078e006e */
[----:B------:R-:W-:Y:S01]  /*38ce0*/  IMAD.MOV.U32 R23, RZ, RZ, R111 ;  /* 0x000000ffff177224 */ /* 0x000fe200078e006f */
[C---:B----4-:R-:W-:Y:S08]  /*38cf0*/  HMMA.1688.F32.TF32 R248, R84.reuse, R52, R104 ;  /* 0x0000003454f8723c */ /* 0x050ff00000081068 */
[C---:B------:R-:W-:Y:S08]  /*38d00*/  HMMA.1688.F32.TF32 R244, R84.reuse, R48, R100 ;  /* 0x0000003054f4723c */ /* 0x040ff00000081064 */
[C---:B------:R-:W-:Y:S08]  /*38d10*/  HMMA.1688.F32.TF32 R76, R84.reuse, R44, R76 ;  /* 0x0000002c544c723c */ /* 0x040ff0000008104c */
[C---:B------:R-:W-:Y:S08]  /*38d20*/  HMMA.1688.F32.TF32 R80, R84.reuse, R40, R80 ;  /* 0x000000285450723c */ /* 0x040ff00000081050 */
[----:B------:R-:W-:Y:S08]  /*38d30*/  HMMA.1688.F32.TF32 R84, R84, R36, R96 ;  /* 0x000000245454723c */ /* 0x000ff00000081060 */
[C---:B------:R-:W-:Y:S01]  /*38d40*/  HMMA.1688.F32.TF32 R88, R124.reuse, R72, R88 ;  /* 0x000000487c58723c */ /* 0x040fe20000081058 */
[----:B------:R-:W-:Y:S04]  /*38d50*/  STL.64 [R1+0x3810], R250 ;  /* 0x003810fa01007387 */ /* 0x000fe80000100a00 */
        /* <DEDUP_REMOVED lines=10> */
[----:B------:R1:W-:Y:S04]  /*38e00*/  STL.64 [R1+0x3870], R88 ;  /* 0x0038705801007387 */ /* 0x0003e80000100a00 */
[----:B------:R-:W3:Y:S04]  /*38e10*/  LDL.LU.64 R96, [R1+0x860] ;  /* 0x0008600001607983 */ /* 0x000ee80000300a00 */
[----:B------:R-:W3:Y:S04]  /*38e20*/  LDL.LU.64 R98, [R1+0x868] ;  /* 0x0008680001627983 */ /* 0x000ee80000300a00 */
[----:B------:R-:W4:Y:S04]  /*38e30*/  LDL.LU.64 R100, [R1+0x850] ;  /* 0x0008500001647983 */ /* 0x000f280000300a00 */
[----:B------:R-:W4:Y:S04]  /*38e40*/  LDL.LU.64 R102, [R1+0x858] ;  /* 0x0008580001667983 */ /* 0x000f280000300a00 */
[----:B-1----:R-:W4:Y:S04]  /*38e50*/  LDL.LU.64 R88, [R1+0x840] ;  /* 0x0008400001587983 */ /* 0x002f280000300a00 */
        /* <DEDUP_REMOVED lines=29> */
[C---:B--2---:R-:W-:Y:S11]  /*39030*/  HMMA.1688.F32.TF32 R92, R124.reuse, R68, R92 ;  /* 0x000000447c5c723c */ /* 0x044ff6000008105c */
[----:B------:R-:W-:Y:S11]  /*39040*/  @!UPT UIADD3 URZ, URZ, URZ, URZ ;  /* 0x0000003f3f3ff290 */ /* 0x000ff6000fffe03f */
[----:B------:R-:W-:Y:S01]  /*39050*/  @!UPT UIADD3 URZ, URZ, URZ, URZ ;  /* 0x0000003f3f3ff290 */ /* 0x000fe2000fffe03f */
[----:B------:R-:W-:Y:S04]  /*39060*/  STL.64 [R1+0x3888], R94 ;  /* 0x0038885e01007387 */ /* 0x000fe80000100a00 */
[----:B------:R1:W-:Y:S04]  /*39070*/  STL.64 [R1+0x3880], R92 ;  /* 0x0038805c01007387 */ /* 0x0003e80000100a00 */
[----:B-1----:R-:W2:Y:S04]  /*39080*/  LDL.LU.64 R92, [R1+0x730] ;  /* 0x00073000015c7983 */ /* 0x002ea80000300a00 */
[----:B------:R-:W2:Y:S01]  /*39090*/  LDL.LU.64 R94, [R1+0x738] ;  /* 0x00073800015e7983 */ /* 0x000ea20000300a00 */
[C---:B---3--:R-:W-:Y:S08]  /*390a0*/  HMMA.1688.F32.TF32 R96, R124.reuse, R64, R96 ;  /* 0x000000407c60723c */ /* 0x048ff00000081060 */
[C---:B----4-:R-:W-:Y:S11]  /*390b0*/  HMMA.1688.F32.TF32 R104, R124.reuse, R56, R88 ;  /* 0x000000387c68723c */ /* 0x050ff60000081058 */
[----:B------:R-:W-:Y:S04]  /*390c0*/  @!UPT UIADD3 URZ, URZ, URZ, URZ ;  /* 0x0000003f3f3ff290 */ /* 0x000fe8000fffe03f */
[----:B------:R-:W-:Y:S04]  /*390d0*/  STL.64 [R1+0x3898], R98 ;  /* 0x0038986201007387 */ /* 0x000fe80000100a00 */
[----:B------:R1:W-:Y:S04]  /*390e0*/  STL.64 [R1+0x3890], R96 ;  /* 0x0038906001007387 */ /* 0x0003e80000100a00 */
[----:B------:R-:W3:Y:S04]  /*390f0*/  LDL.LU.64 R88, [R1+0x710] ;  /* 0x0007100001587983 */ /* 0x000ee80000300a00 */
[----:B------:R-:W3:Y:S01]  /*39100*/  LDL.LU.64 R90, [R1+0x718] ;  /* 0x00071800015a7983 */ /* 0x000ee20000300a00 */
[C---:B------:R-:W-:Y:S08]  /*39110*/  HMMA.1688.F32.TF32 R100, R124.reuse, R60, R100 ;  /* 0x0000003c7c64723c */ /* 0x040ff00000081064 */
[C---:B------:R-:W-:Y:S08]  /*39120*/  HMMA.1688.F32.TF32 R108, R124.reuse, R52, R108 ;  /* 0x000000347c6c723c */ /* 0x040ff0000008106c */
[C---:B------:R-:W-:Y:S08]  /*39130*/  HMMA.1688.F32.TF32 R112, R124.reuse, R48, R112 ;  /* 0x000000307c70723c */ /* 0x040ff00000081070 */
[C---:B------:R-:W-:Y:S08]  /*39140*/  HMMA.1688.F32.TF32 R116, R124.reuse, R44, R116 ;  /* 0x0000002c7c74723c */ /* 0x040ff00000081074 */
[C---:B------:R-:W-:Y:S08]  /*39150*/  HMMA.1688.F32.TF32 R120, R124.reuse, R40, R120 ;  /* 0x000000287c78723c */ /* 0x040ff00000081078 */
[----:B------:R-:W-:Y:S08]  /*39160*/  HMMA.1688.F32.TF32 R124, R124, R36, R128 ;  /* 0x000000247c7c723c */ /* 0x000ff00000081080 */
[C---:B------:R-:W-:Y:S01]  /*39170*/  HMMA.1688.F32.TF32 R128, R164.reuse, R72, R84 ;  /* 0x00000048a480723c */ /* 0x040fe20000081054 */
[----:B------:R-:W4:Y:S04]  /*39180*/  LDL.LU.64 R84, [R1+0x700] ;  /* 0x0007000001547983 */ /* 0x000f280000300a00 */
[----:B------:R-:W4:Y:S03]  /*39190*/  LDL.LU.64 R86, [R1+0x708] ;  /* 0x0007080001567983 */ /* 0x000f260000300a00 */
[C---:B------:R-:W-:Y:S01]  /*391a0*/  HMMA.1688.F32.TF32 R132, R164.reuse, R68, R80 ;  /* 0x00000044a484723c */ /* 0x040fe20000081050 */
[----:B------:R-:W4:Y:S04]  /*391b0*/  LDL.LU.64 R80, [R1+0x6f0] ;  /* 0x0006f00001507983 */ /* 0x000f280000300a00 */
[----:B------:R-:W4:Y:S03]  /*391c0*/  LDL.LU.64 R82, [R1+0x6f8] ;  /* 0x0006f80001527983 */ /* 0x000f260000300a00 */
[C---:B------:R-:W-:Y:S08]  /*391d0*/  HMMA.1688.F32.TF32 R136, R164.reuse, R64, R136 ;  /* 0x00000040a488723c */ /* 0x040ff00000081088 */
[C---:B------:R-:W-:Y:S11]  /*391e0*/  HMMA.1688.F32.TF32 R144, R164.reuse, R56, R144 ;  /* 0x00000038a490723c */ /* 0x040ff60000081090 */
[----:B------:R-:W-:Y:S04]  /*391f0*/  @!UPT UIADD3 URZ, URZ, URZ, URZ ;  /* 0x0000003f3f3ff290 */ /* 0x000fe8000fffe03f */
[----:B------:R1:W-:Y:S01]  /*39200*/  STL [R1+0x3804], R139 ;  /* 0x0038048b01007387 */ /* 0x0003e20000100800 */
[C---:B------:R-:W-:Y:S07]  /*39210*/  HMMA.1688.F32.TF32 R160, R164.reuse, R40, R76 ;  /* 0x00000028a4a0723c */ /* 0x040fee000008104c */
[----:B------:R1:W-:Y:S04]  /*39220*/  STL [R1+0x3800], R147 ;  /* 0x0038009301007387 */ /* 0x0003e80000100800 */
        /* <DEDUP_REMOVED lines=14> */
[C---:B------:R-:W-:Y:S03]  /*39310*/  HMMA.1688.F32.TF32 R140, R164.reuse, R60, R140 ;  /* 0x0000003ca48c723c */ /* 0x040fe6000008108c */
[----:B-1----:R-:W4:Y:S04]  /*39320*/  LDL.LU.64 R96, [R1+0x640] ;  /* 0x0006400001607983 */ /* 0x002f280000300a00 */
[----:B------:R-:W4:Y:S01]  /*39330*/  LDL.LU.64 R98, [R1+0x648] ;  /* 0x0006480001627983 */ /* 0x000f220000300a00 */
[C---:B------:R-:W-:Y:S08]  /*39340*/  HMMA.1688.F32.TF32 R148, R164.reuse, R52, R148 ;  /* 0x00000034a494723c */ /* 0x040ff00000081094 */
[C---:B------:R-:W-:Y:S08]  /*39350*/  HMMA.1688.F32.TF32 R152, R164.reuse, R48, R152 ;  /* 0x00000030a498723c */ /* 0x040ff00000081098 */
[C---:B------:R-:W-:Y:S08]  /*39360*/  HMMA.1688.F32.TF32 R156, R164.reuse, R44, R156 ;  /* 0x0000002ca49c723c */ /* 0x040ff0000008109c */
[----:B--2---:R-:W-:Y:S01]  /*39370*/  HMMA.1688.F32.TF32 R164, R164, R36, R92 ;  /* 0x00000024a4a4723c */ /* 0x004fe2000008105c */
[----:B------:R-:W2:Y:S04]  /*39380*/  LDL.LU.64 R92, [R1+0x630] ;  /* 0x00063000015c7983 */ /* 0x000ea80000300a00 */
[----:B------:R-:W2:Y:S03]  /*39390*/  LDL.LU.64 R94, [R1+0x638] ;  /* 0x00063800015e7983 */ /* 0x000ea60000300a00 */
[----:B---3--:R-:W-:Y:S11]  /*393a0*/  HMMA.1688.F32.TF32 R88, R200, R72, R88 ;  /* 0x00000048c858723c */ /* 0x008ff60000081058 */
[----:B------:R-:W-:Y:S11]  /*393b0*/  @!UPT UIADD3 URZ, URZ, URZ, URZ ;  /* 0x0000003f3f3ff290 */ /* 0x000ff6000fffe03f */
[----:B------:R-:W-:Y:S02]  /*393c0*/  @!UPT UIADD3 URZ, URZ, URZ, URZ ;  /* 0x0000003f3f3ff290 */ /* 0x000fe4000fffe03f */
[----:B------:R-:W-:Y:S01]  /*393d0*/  IMAD.MOV.U32 R139, RZ, RZ, R88 ;  /* 0x000000ffff8b7224 */ /* 0x000fe200078e0058 */
[----:B------:R-:W-:Y:S01]  /*393e0*/  MOV R147, R89 ;  /* 0x0000005900937202 */ /* 0x000fe20000000f00 */
[----:B------:R-:W-:Y:S01]  /*393f0*/  IMAD.MOV.U32 R2, RZ, RZ, R90 ;  /* 0x000000ffff027224 */ /* 0x000fe200078e005a */
[----:B------:R-:W3:Y:S01]  /*39400*/  LDL.LU.64 R88, [R1+0x5f0] ;  /* 0x0005f00001587983 */ /* 0x000ee20000300a00 */
[----:B------:R-:W-:-:S03]  /*39410*/  IMAD.MOV.U32 R0, RZ, RZ, R91 ;  /* 0x000000ffff007224 */ /* 0x000fc600078e005b */
[----:B------:R-:W3:Y:S01]  /*39420*/  LDL.LU.64 R90, [R1+0x5f8] ;  /* 0x0005f800015a7983 */ /* 0x000ee20000300a00 */
[C---:B----4-:R-:W-:Y:S03]  /*39430*/  HMMA.1688.F32.TF32 R168, R200.reuse, R68, R84 ;  /* 0x00000044c8a8723c */ /* 0x050fe60000081054 */
[----:B------:R-:W4:Y:S04]  /*39440*/  LDL.LU.64 R84, [R1+0x5e0] ;  /* 0x0005e00001547983 */ /* 0x000f280000300a00 */
[----:B------:R-:W4:Y:S01]  /*39450*/  LDL.LU.64 R86, [R1+0x5e8] ;  /* 0x0005e80001567983 */ /* 0x000f220000300a00 */
[C---:B------:R-:W-:Y:S03]  /*39460*/  HMMA.1688.F32.TF32 R172, R200.reuse, R64, R80 ;  /* 0x00000040c8ac723c */ /* 0x040fe60000081050 */
[----:B------:R-:W4:Y:S04]  /*39470*/  LDL.LU.64 R80, [R1+0x5d0] ;  /* 0x0005d00001507983 */ /* 0x000f280000300a00 */
[----:B------:R-:W4:Y:S01]  /*39480*/  LDL.LU.64 R82, [R1+0x5d8] ;  /* 0x0005d80001527983 */ /* 0x000f220000300a00 */
[C---:B------:R-:W-:Y:S03]  /*39490*/  HMMA.1688.F32.TF32 R176, R200.reuse, R60, R76 ;  /* 0x0000003cc8b0723c */ /* 0x040fe6000008104c */
[----:B------:R-:W4:Y:S04]  /*394a0*/  LDL.LU.64 R76, [R1+0x5c0] ;  /* 0x0005c000014c7983 */ /* 0x000f280000300a00 */
[----:B------:R-:W4:Y:S01]  /*394b0*/  LDL.LU.64 R78, [R1+0x5c8] ;  /* 0x0005c800014e7983 */ /* 0x000f220000300a00 */
[C---:B------:R-:W-:Y:S08]  /*394c0*/  HMMA.1688.F32.TF32 R180, R200.reuse, R56, R180 ;  /* 0x00000038c8b4723c */ /* 0x040ff000000810b4 */
[C---:B------:R-:W-:Y:S08]  /*394d0*/  HMMA.1688.F32.TF32 R184, R200.reuse, R52, R184 ;  /* 0x00000034c8b8723c */ /* 0x040ff000000810b8 */
[C---:B------:R-:W-:Y:S08]  /*394e0*/  HMMA.1688.F32.TF32 R188, R200.reuse, R48, R188 ;  /* 0x00000030c8bc723c */ /* 0x040ff000000810bc */
[C---:B------:R-:W-:Y:S08]  /*394f0*/  HMMA.1688.F32.TF32 R192, R200.reuse, R44, R192 ;  /* 0x0000002cc8c0723c */ /* 0x040ff000000810c0 */
[C---:B------:R-:W-:Y:S08]  /*39500*/  HMMA.1688.F32.TF32 R196, R200.reuse, R40, R196 ;  /* 0x00000028c8c4723c */ /* 0x040ff000000810c4 */
[----:B------:R-:W-:Y:S08]  /*39510*/  HMMA.1688.F32.TF32 R200, R200, R36, R216 ;  /* 0x00000024c8c8723c */ /* 0x000ff000000810d8 */
[C---:B------:R-:W-:Y:S08]  /*39520*/  HMMA.1688.F32.TF32 R216, R228.reuse, R72, R212 ;  /* 0x00000048e4d8723c */ /* 0x040ff000000810d4 */
[C---:B------:R-:W-:Y:S08]  /*39530*/  HMMA.1688.F32.TF32 R208, R228.reuse, R68, R208 ;  /* 0x00000044e4d0723c */ /* 0x040ff000000810d0 */
[C---:B------:R-:W-:Y:S07]  /*39540*/  HMMA.1688.F32.TF32 R212, R228.reuse, R64, R204 ;  /* 0x00000040e4d4723c */ /* 0x040fee00000810cc */
[----:B------:R-:W-:Y:S04]  /*39550*/  STL.64 [R1+0x80], R216 ;  /* 0x000080d801007387 */ /* 0x000fe80000100a00 */
[----:B------:R-:W-:Y:S04]  /*39560*/  STL.64 [R1+0x88], R218 ;  /* 0x000088da01007387 */ /* 0x000fe80000100a00 */
[----:B------:R-:W-:Y:S04]  /*39570*/  STL.64 [R1+0x70], R208 ;  /* 0x000070d001007387 */ /* 0x000fe80000100a00 */
[----:B------:R2:W-:Y:S04]  /*39580*/  STL.64 [R1+0x78], R210 ;  /* 0x000078d201007387 */ /* 0x0005e80000100a00 */
[----:B------:R-:W-:Y:S04]  /*39590*/  STL.64 [R1+0x40], R212 ;  /* 0x000040d401007387 */ /* 0x000fe80000100a00 */
[----:B------:R3:W-:Y:S01]  /*395a0*/  STL.64 [R1+0x48], R214 ;  /* 0x000048d601007387 */ /* 0x0007e20000100a00 */
[C---:B--2---:R-:W-:Y:S03]  /*395b0*/  HMMA.1688.F32.TF32 R208, R228.reuse, R56, R92 ;  /* 0x00000038e4d0723c */ /* 0x044fe6000008105c */
[----:B------:R-:W2:Y:S04]  /*395c0*/  LDL.LU.64 R92, [R1+0x5b0] ;  /* 0x0005b000015c7983 */ /* 0x000ea80000300a00 */
[----:B------:R-:W2:Y:S01]  /*395d0*/  LDL.LU.64 R94, [R1+0x5b8] ;  /* 0x0005b800015e7983 */ /* 0x000ea20000300a00 */
[C---:B------:R-:W-:Y:S08]  /*395e0*/  HMMA.1688.F32.TF32 R204, R228.reuse, R60, R96 ;  /* 0x0000003ce4cc723c */ /* 0x040ff00000081060 */
[C---:B---3--:R-:W-:Y:S01]  /*395f0*/  HMMA.1688.F32.TF32 R212, R228.reuse, R52, R88 ;  /* 0x00000034e4d4723c */ /* 0x048fe20000081058 */
[----:B------:R-:W3:Y:S04]  /*39600*/  LDL.LU.64 R88, [R1+0x580] ;  /* 0x0005800001587983 */ /* 0x000ee80000300a00 */
[----:B------:R-:W3:Y:S03]  /*39610*/  LDL.LU.64 R90, [R1+0x588] ;  /* 0x00058800015a7983 */ /* 0x000ee60000300a00 */
[C---:B----4-:R-:W-:Y:S01]  /*39620*/  HMMA.1688.F32.TF32 R220, R228.reuse, R44, R80 ;  /* 0x0000002ce4dc723c */ /* 0x050fe20000081050 */
[----:B------:R-:W4:Y:S04]  /*39630*/  LDL.LU.64 R80, [R1+0x570] ;  /* 0x0005700001507983 */ /* 0x000f280000300a00 */
[----:B------:R-:W4:Y:S03]  /*39640*/  LDL.LU.64 R82, [R1+0x578] ;  /* 0x0005780001527983 */ /* 0x000f260000300a00 */
[C---:B------:R-:W-:Y:S01]  /*39650*/  HMMA.1688.F32.TF32 R216, R228.reuse, R48, R84 ;  /* 0x00000030e4d8723c */ /* 0x040fe20000081054 */
        /* <DEDUP_REMOVED lines=11> */
[----:B------:R-:W4:Y:S04]  /*39710*/  LDL.LU.64 R76, [R1+0x4d0] ;  /* 0x0004d000014c7983 */ /* 0x000f280000300a00 */
[----:B------:R-:W4:Y:S01]  /*39720*/  LDL.LU.64 R78, [R1+0x4d8] ;  /* 0x0004d800014e7983 */ /* 0x000f220000300a00 */
[----:B--2---:R-:W-:Y:S03]  /*39730*/  HMMA.1688.F32.TF32 R228, R228, R36, R92 ;  /* 0x00000024e4e4723c */ /* 0x004fe6000008105c */
[----:B------:R-:W2:Y:S04]  /*39740*/  LDL.LU.64 R92, [R1+0x4c0] ;  /* 0x0004c000015c7983 */ /* 0x000ea80000300a00 */
[----:B------:R-:W2:Y:S01]  /*39750*/  LDL.LU.64 R94, [R1+0x4c8] ;  /* 0x0004c800015e7983 */ /* 0x000ea20000300a00 */
[C---:B---3--:R-:W-:Y:S03]  /*39760*/  HMMA.1688.F32.TF32 R248, R236.reuse, R72, R88 ;  /* 0x00000048ecf8723c */ /* 0x048fe60000081058 */
[----:B------:R-:W3:Y:S04]  /*39770*/  LDL.LU.64 R88, [R1+0x4b0] ;  /* 0x0004b00001587983 */ /* 0x000ee80000300a00 */
[----:B------:R-:W3:Y:S11]  /*39780*/  LDL.LU.64 R90, [R1+0x4b8] ;  /* 0x0004b800015a7983 */ /* 0x000ef60000300a00 */
[----:B------:R-:W-:Y:S05]  /*39790*/  @!UPT UIADD3 URZ, URZ, URZ, URZ ;  /* 0x0000003f3f3ff290 */ /* 0x000fea000fffe03f */
[----:B------:R-:W-:Y:S04]  /*397a0*/  STL.64 [R1+0x170], R248 ;  /* 0x000170f801007387 */ /* 0x000fe80000100a00 */
[----:B------:R4:W-:Y:S02]  /*397b0*/  STL.64 [R1+0x178], R250 ;  /* 0x000178fa01007387 */ /* 0x0009e40000100a00 */
[C---:B----4-:R-:W-:Y:S02]  /*397c0*/  HMMA.1688.F32.TF32 R248, R236.reuse, R68, R80 ;  /* 0x00000044ecf8723c */ /* 0x050fe40000081050 */
[----:B------:R-:W4:Y:S04]  /*397d0*/  LDL.LU.64 R80, [R1+0x200] ;  /* 0x0002000001507983 */ /* 0x000f280000300a00 */
[----:B------:R-:W4:Y:S11]  /*397e0*/  LDL.LU.64 R82, [R1+0x208] ;  /* 0x0002080001527983 */ /* 0x000f360000300a00 */
[----:B------:R-:W-:Y:S06]  /*397f0*/  @!UPT UIADD3 URZ, URZ, URZ, URZ ;  /* 0x0000003f3f3ff290 */ /* 0x000fec000fffe03f */
[----:B------:R-:W-:Y:S04]  /*39800*/  STL.64 [R1+0x160], R248 ;  /* 0x000160f801007387 */ /* 0x000fe80000100a00 */
[----:B------:R1:W-:Y:S02]  /*39810*/  STL.64 [R1+0x168], R250 ;  /* 0x000168fa01007387 */ /* 0x0003e40000100a00 */
[C---:B-1----:R-:W-:Y:S02]  /*39820*/  HMMA.1688.F32.TF32 R248, R236.reuse, R64, R84 ;  /* 0x00000040ecf8723c */ /* 0x042fe40000081054 */
[----:B------:R-:W2:Y:S04]  /*39830*/  LDL.LU.64 R84, [R1+0x1f0] ;  /* 0x0001f00001547983 */ /* 0x000ea80000300a00 */
[----:B------:R-:W2:Y:S11]  /*39840*/  LDL.LU.64 R86, [R1+0x1f8] ;  /* 0x0001f80001567983 */ /* 0x000eb60000300a00 */
[----:B------:R-:W-:Y:S06]  /*39850*/  @!UPT UIADD3 URZ, URZ, URZ, URZ ;  /* 0x0000003f3f3ff290 */ /* 0x000fec000fffe03f */
[----:B------:R-:W-:Y:S04]  /*39860*/  STL.64 [R1+0x150], R248 ;  /* 0x000150f801007387 */ /* 0x000fe80000100a00 */
[----:B------:R1:W-:Y:S02]  /*39870*/  STL.64 [R1+0x158], R250 ;  /* 0x000158fa01007387 */ /* 0x0003e40000100a00 */
[C---:B-1----:R-:W-:Y:S08]  /*39880*/  HMMA.1688.F32.TF32 R248, R236.reuse, R60, R244 ;  /* 0x0000003cecf8723c */ /* 0x042ff000000810f4 */
[C---:B------:R-:W-:Y:S08]  /*39890*/  HMMA.1688.F32.TF32 R244, R236.reuse, R56, R240 ;  /* 0x00000038ecf4723c */ /* 0x040ff000000810f0 */
[C---:B------:R-:W-:Y:S08]  /*398a0*/  HMMA.1688.F32.TF32 R240, R236.reuse, R52, R232 ;  /* 0x00000034ecf0723c */ /* 0x040ff000000810e8 */
[C---:B------:R-:W-:Y:S01]  /*398b0*/  HMMA.1688.F32.TF32 R232, R236.reuse, R48, R96 ;  /* 0x00000030ece8723c */ /* 0x040fe20000081060 */
[----:B------:R-:W-:Y:S04]  /*398c0*/  STL.64 [R1+0x140], R248 ;  /* 0x000140f801007387 */ /* 0x000fe80000100a00 */
[----:B------:R-:W-:Y:S04]  /*398d0*/  STL.64 [R1+0x148], R250 ;  /* 0x000148fa01007387 */ /* 0x000fe80000100a00 */
[----:B------:R-:W-:Y:S01]  /*398e0*/  STL.64 [R1+0x120], R244 ;  /* 0x000120f401007387 */ /* 0x000fe20000100a00 */
[----:B------:R-:W-:Y:S03]  /*398f0*/  HMMA.1688.F32.TF32 R96, R236, R44, R76 ;  /* 0x0000002cec60723c */ /* 0x000fe6000008104c */
[----:B------:R1:W-:Y:S04]  /*39900*/  STL.64 [R1+0x128], R246 ;  /* 0x000128f601007387 */ /* 0x0003e80000100a00 */
[----:B------:R-:W-:Y:S04]  /*39910*/  STL.64 [R1+0x110], R240 ;  /* 0x000110f001007387 */ /* 0x000fe80000100a00 */
[----:B------:R-:W-:Y:S04]  /*39920*/  STL.64 [R1+0x118], R242 ;  /* 0x000118f201007387 */ /* 0x000fe80000100a00 */
[----:B------:R-:W4:Y:S04]  /*39930*/  LDL.LU.64 R76, [R1+0x360] ;  /* 0x00036000014c7983 */ /* 0x000f280000300a00 */
[----:B------:R-:W-:Y:S04]  /*39940*/  STL.64 [R1+0xe0], R232 ;  /* 0x0000e0e801007387 */ /* 0x000fe80000100a00 */
[----:B------:R1:W-:Y:S04]  /*39950*/  STL.64 [R1+0xe8], R234 ;  /* 0x0000e8ea01007387 */ /* 0x0003e80000100a00 */
[----:B------:R-:W4:Y:S01]  /*39960*/  LDL.LU.64 R78, [R1+0x368] ;  /* 0x00036800014e7983 */ /* 0x000f220000300a00 */
[----:B--2---:R-:W-:Y:S01]  /*39970*/  HMMA.1688.F32.TF32 R84, R32, R72, R84 ;  /* 0x000000482054723c */ /* 0x004fe20000081054 */
[----:B-1----:R-:W-:Y:S01]  /*39980*/  MOV R247, R4 ;  /* 0x0000000400f77202 */ /* 0x002fe20000000f00 */
[----:B------:R-:W-:Y:S01]  /*39990*/  IMAD.MOV.U32 R246, RZ, RZ, R5 ;  /* 0x000000fffff67224 */ /* 0x000fe200078e0005 */
[----:B------:R-:W-:Y:S01]  /*399a0*/  MOV R251, R8 ;  /* 0x0000000800fb7202 */ /* 0x000fe20000000f00 */
[----:B------:R-:W-:Y:S01]  /*399b0*/  IMAD.MOV.U32 R245, RZ, RZ, R6 ;  /* 0x000000fffff57224 */ /* 0x000fe200078e0006 */
[----:B------:R-:W-:Y:S03]  /*399c0*/  LDS R240, [R252+0x2000] ;  /* 0x00200000fcf07984 */ /* 0x000fe60000000800 */
[----:B------:R-:W-:Y:S01]  /*399d0*/  HMMA.1688.F32.TF32 R232, R236, R40, R92 ;  /* 0x00000028ece8723c */ /* 0x000fe2000008105c */
[----:B------:R-:W-:Y:S01]  /*399e0*/  IMAD.MOV.U32 R244, RZ, RZ, R7 ;  /* 0x000000fffff47224 */ /* 0x000fe200078e0007 */
[----:B------:R-:W-:Y:S01]  /*399f0*/  LDS R242, [R252+0x3000] ;  /* 0x00300000fcf27984 */ /* 0x000fe20000000800 */
[----:B------:R-:W-:-:S02]  /*39a00*/  IMAD.MOV.U32 R250, RZ, RZ, R9 ;  /* 0x000000fffffa7224 */ /* 0x000fc400078e0009 */
[----:B------:R-:W-:Y:S01]  /*39a10*/  IMAD.MOV.U32 R249, RZ, RZ, R10 ;  /* 0x000000fffff97224 */ /* 0x000fe200078e000a */
[----:B------:R-:W-:Y:S02]  /*39a20*/  LDS R241, [R3+0x2000] ;  /* 0x0020000003f17984 */ /* 0x000fe40000000800 */
[----:B---3--:R-:W-:Y:S01]  /*39a30*/  HMMA.1688.F32.TF32 R236, R236, R36, R88 ;  /* 0x00000024ecec723c */ /* 0x008fe20000081058 */
[----:B------:R-:W-:Y:S01]  /*39a40*/  IMAD.MOV.U32 R248, RZ, RZ, R11 ;  /* 0x000000fffff87224 */ /* 0x000fe200078e000b */
[----:B------:R-:W1:Y:S06]  /*39a50*/  LDS R243, [R3+0x3000] ;  /* 0x0030000003f37984 */ /* 0x000e6c0000000800 */
[----:B----4-:R-:W-:Y:S01]  /*39a60*/  HMMA.1688.F32.TF32 R88, R28, R72, R80 ;  /* 0x000000481c58723c */ /* 0x010fe20000081050 */
[----:B------:R-:W-:Y:S04]  /*39a70*/  STL.64 [R1+0xd0], R96 ;  /* 0x0000d06001007387 */ /* 0x000fe80000100a00 */
[----:B------:R-:W-:Y:S04]  /*39a80*/  STL.64 [R1+0xd8], R98 ;  /* 0x0000d86201007387 */ /* 0x000fe80000100a00 */
[----:B------:R-:W-:Y:S04]  /*39a90*/  STL.64 [R1+0x3790], R234 ;  /* 0x003790ea01007387 */ /* 0x000fe80000100a00 */
[----:B------:R-:W-:Y:S04]  /*39aa0*/  STL.64 [R1+0x3788], R232 ;  /* 0x003788e801007387 */ /* 0x000fe80000100a00 */
[----:B------:R-:W-:Y:S04]  /*39ab0*/  STL.64 [R1+0x37a0], R238 ;  /* 0x0037a0ee01007387 */ /* 0x000fe80000100a00 */
[----:B------:R-:W-:Y:S04]  /*39ac0*/  STL.64 [R1+0x3798], R236 ;  /* 0x003798ec01007387 */ /* 0x000fe80000100a00 */
[----:B------:R-:W2:Y:S04]  /*39ad0*/  LDL.LU.64 R80, [R1+0x1e0] ;  /* 0x0001e00001507983 */ /* 0x000ea80000300a00 */
[----:B------:R-:W2:Y:S01]  /*39ae0*/  LDL.LU.64 R82, [R1+0x1e8] ;  /* 0x0001e80001527983 */ /* 0x000ea20000300a00 */
[----:B------:R-:W-:Y:S01]  /*39af0*/  IMAD.MOV.U32 R20, RZ, RZ, R84 ;  /* 0x000000ffff147224 */ /* 0x000fe200078e0054 */
[----:B------:R-:W-:-:S02]  /*39b00*/  MOV R17, R85 ;  /* 0x0000005500117202 */ /* 0x000fc40000000f00 */
[----:B------:R-:W-:Y:S01]  /*39b10*/  STL.64 [R1+0x200], R88 ;  /* 0x0002005801007387 */ /* 0x000fe20000100a00 */
[----:B------:R-:W-:-:S03]  /*39b20*/  IMAD.MOV.U32 R13, RZ, RZ, R86 ;  /* 0x000000ffff0d7224 */ /* 0x000fc600078e0056 */
[----:B------:R-:W-:Y:S04]  /*39b30*/  STL.64 [R1+0x208], R90 ;  /* 0x0002085a01007387 */ /* 0x000fe80000100a00 */
[----:B------:R3:W-:Y:S04]  /*39b40*/  STL [R1+0x56c], R87 ;  /* 0x00056c5701007387 */ /* 0x0007e80000100800 */
[----:B------:R-:W4:Y:S04]  /*39b50*/  LDL.LU.64 R84, [R1+0x4a0] ;  /* 0x0004a00001547983 */ /* 0x000f280000300a00 */
[----:B---3--:R-:W4:Y:S01]  /*39b60*/  LDL.LU.64 R86, [R1+0x4a8] ;  /* 0x0004a80001567983 */ /* 0x008f220000300a00 */
[-C--:B------:R-:W-:Y:S03]  /*39b70*/  HMMA.1688.F32.TF32 R76, R28, R68.reuse, R76 ;  /* 0x000000441c4c723c */ /* 0x080fe6000008104c */
[----:B------:R-:W-:Y:S04]  /*39b80*/  STL [R1+0x370c], R13 ;  /* 0x00370c0d01007387 */ /* 0x000fe80000100800 */
[----:B------:R-:W-:Y:S04]  /*39b90*/  STL [R1+0x3708], R20 ;  /* 0x0037081401007387 */ /* 0x000fe80000100800 */
[----:B------:R-:W-:Y:S11]  /*39ba0*/  STL [R1+0x3704], R17 ;  /* 0x0037041101007387 */ /* 0x000ff60000100800 */
[----:B------:R-:W-:Y:S02]  /*39bb0*/  @!UPT UIADD3 URZ, URZ, URZ, URZ ;  /* 0x0000003f3f3ff290 */ /* 0x000fe4000fffe03f */
[----:B------:R-:W-:Y:S01]  /*39bc0*/  IMAD.MOV.U32 R235, RZ, RZ, R76 ;  /* 0x000000ffffeb7224 */ /* 0x000fe200078e004c */
[----:B------:R-:W-:Y:S01]  /*39bd0*/  MOV R233, R78 ;  /* 0x0000004e00e97202 */ /* 0x000fe20000000f00 */
[----:B------:R-:W-:Y:S02]  /*39be0*/  IMAD.MOV.U32 R234, RZ, RZ, R77 ;  /* 0x000000ffffea7224 */ /* 0x000fe400078e004d */
[----:B------:R-:W-:Y:S01]  /*39bf0*/  IMAD.MOV.U32 R232, RZ, RZ, R79 ;  /* 0x000000ffffe87224 */ /* 0x000fe200078e004f */
[----:B------:R-:W3:Y:S04]  /*39c00*/  LDL.LU.64 R76, [R1+0x480] ;  /* 0x00048000014c7983 */ /* 0x000ee80000300a00 */
[----:B------:R-:W3:Y:S04]  /*39c10*/  LDL.LU.64 R78, [R1+0x488] ;  /* 0x00048800014e7983 */ /* 0x000ee80000300a00 */
[----:B------:R-:W-:Y:S04]  /*39c20*/  STL [R1+0x37c4], R232 ;  /* 0x0037c4e801007387 */ /* 0x000fe80000100800 */
[----:B------:R-:W-:Y:S04]  /*39c30*/  STL [R1+0x37c0], R234 ;  /* 0x0037c0ea01007387 */ /* 0x000fe80000100800 */
[----:B------:R1:W-:Y:S04]  /*39c40*/  STL [R1+0x37bc], R235 ;  /* 0x0037bceb01007387 */ /* 0x0003e80000100800 */
[----:B------:R1:W-:Y:S01]  /*39c50*/  STL [R1+0x37b8], R233 ;  /* 0x0037b8e901007387 */ /* 0x0003e20000100800 */
[----:B--2---:R-:W-:Y:S08]  /*39c60*/  HMMA.1688.F32.TF32 R80, R32, R68, R80 ;  /* 0x000000442050723c */ /* 0x004ff00000081050 */
[----:B----4-:R-:W-:Y:S11]  /*39c70*/  HMMA.1688.F32.TF32 R84, R28, R64, R84 ;  /* 0x000000401c54723c */ /* 0x010ff60000081054 */
[----:B------:R-:W-:Y:S05]  /*39c80*/  @!UPT UIADD3 URZ, URZ, URZ, URZ ;  /* 0x0000003f3f3ff290 */ /* 0x000fea000fffe03f */
[----:B------:R-:W-:Y:S02]  /*39c90*/  IMAD.MOV.U32 R16, RZ, RZ, R83 ;  /* 0x000000ffff107224 */ /* 0x000fe400078e0053 */
[----:B------:R-:W-:Y:S01]  /*39ca0*/  IMAD.MOV.U32 R21, RZ, RZ, R80 ;  /* 0x000000ffff157224 */ /* 0x000fe200078e0050 */
[----:B------:R-:W-:Y:S01]  /*39cb0*/  MOV R25, R82 ;  /* 0x0000005200197202 */ /* 0x000fe20000000f00 */
[----:B------:R-:W-:Y:S02]  /*39cc0*/  IMAD.MOV.U32 R24, RZ, RZ, R81 ;  /* 0x000000ffff187224 */ /* 0x000fe400078e0051 */
[----:B------:R-:W2:Y:S04]  /*39cd0*/  LDL.LU.64 R80, [R1+0x3b0] ;  /* 0x0003b00001507983 */ /* 0x000ea80000300a00 */
[----:B------:R-:W2:Y:S04]  /*39ce0*/  LDL.LU.64 R82, [R1+0x3b8] ;  /* 0x0003b80001527983 */ /* 0x000ea80000300a00 */
[----:B------:R-:W-:Y:S04]  /*39cf0*/  STL [R1+0x371c], R16 ;  /* 0x00371c1001007387 */ /* 0x000fe80000100800 */
[----:B------:R-:W-:Y:S04]  /*39d00*/  STL [R1+0x3718], R21 ;  /* 0x0037181501007387 */ /* 0x000fe80000100800 */
[----:B------:R-:W-:Y:S01]  /*39d10*/  STL [R1+0x3714], R24 ;  /* 0x0037141801007387 */ /* 0x000fe20000100800 */
[----:B------:R-:W-:Y:S01]  /*39d20*/  IMAD.MOV.U32 R236, RZ, RZ, R87 ;  /* 0x000000ffffec7224 */ /* 0x000fe200078e0057 */
[----:B------:R-:W-:Y:S01]  /*39d30*/  MOV R237, R86 ;  /* 0x0000005600ed7202 */ /* 0x000fe20000000f00 */
[----:B------:R-:W-:Y:S01]  /*39d40*/  IMAD.MOV.U32 R239, RZ, RZ, R84 ;  /* 0x000000ffffef7224 */ /* 0x000fe200078e0054 */
[----:B------:R-:W-:Y:S01]  /*39d50*/  STL [R1+0x3710], R25 ;  /* 0x0037101901007387 */ /* 0x000fe20000100800 */
[----:B------:R-:W-:-:S03]  /*39d60*/  IMAD.MOV.U32 R238, RZ, RZ, R85 ;  /* 0x000000ffffee7224 */ /* 0x000fc600078e0055 */
[----:B------:R-:W4:Y:S04]  /*39d70*/  LDL.LU.64 R84, [R1+0x3c0] ;  /* 0x0003c00001547983 */ /* 0x000f280000300a00 */
[----:B------:R-:W4:Y:S01]  /*39d80*/  LDL.LU.64 R86, [R1+0x3c8] ;  /* 0x0003c80001567983 */ /* 0x000f220000300a00 */
[----:B---3--:R-:W-:Y:S03]  /*39d90*/  HMMA.1688.F32.TF32 R76, R28, R60, R76 ;  /* 0x0000003c1c4c723c */ /* 0x008fe6000008104c */
[----:B------:R-:W-:Y:S04]  /*39da0*/  STL [R1+0x37d4], R236 ;  /* 0x0037d4ec01007387 */ /* 0x000fe80000100800 */
[----:B------:R-:W-:Y:S04]  /*39db0*/  STL [R1+0x37d0], R237 ;  /* 0x0037d0ed01007387 */ /* 0x000fe80000100800 */
[----:B------:R-:W-:Y:S04]  /*39dc0*/  STL [R1+0x37cc], R238 ;  /* 0x0037ccee01007387 */ /* 0x000fe80000100800 */
[----:B------:R-:W-:Y:S08]  /*39dd0*/  STL [R1+0x37c8], R239 ;  /* 0x0037c8ef01007387 */ /* 0x000ff00000100800 */
[----:B------:R3:W-:Y:S01]  /*39de0*/  STL.64 [R1+0x368], R78 ;  /* 0x0003684e01007387 */ /* 0x0007e20000100a00 */
[----:B-1----:R-:W-:-:S02]  /*39df0*/  IMAD.MOV.U32 R235, RZ, RZ, R76 ;  /* 0x000000ffffeb7224 */ /* 0x002fc400078e004c */
[----:B------:R-:W-:Y:S02]  /*39e00*/  IMAD.MOV.U32 R233, RZ, RZ, R77 ;  /* 0x000000ffffe97224 */ /* 0x000fe400078e004d */
[----:B------:R-:W4:Y:S04]  /*39e10*/  LDL.LU.64 R76, [R1+0x3d0] ;  /* 0x0003d000014c7983 */ /* 0x000f280000300a00 */
[----:B---3--:R-:W3:Y:S04]  /*39e20*/  LDL.LU.64 R78, [R1+0x3d8] ;  /* 0x0003d800014e7983 */ /* 0x008ee80000300a00 */
[----:B------:R-:W-:Y:S04]  /*39e30*/  STL [R1+0x37dc], R233 ;  /* 0x0037dce901007387 */ /* 0x000fe80000100800 */
[----:B------:R-:W-:Y:S01]  /*39e40*/  STL [R1+0x37d8], R235 ;  /* 0x0037d8eb01007387 */ /* 0x000fe20000100800 */
[C---:B--2---:R-:W-:Y:S03]  /*39e50*/  HMMA.1688.F32.TF32 R88, R28.reuse, R56, R80 ;  /* 0x000000381c58723c */ /* 0x044fe60000081050 */
[----:B------:R-:W2:Y:S04]  /*39e60*/  LDL.LU.64 R80, [R1+0x3e0] ;  /* 0x0003e00001507983 */ /* 0x000ea80000300a00 */
[----:B------:R-:W2:Y:S01]  /*39e70*/  LDL.LU.64 R82, [R1+0x3e8] ;  /* 0x0003e80001527983 */ /* 0x000ea20000300a00 */
[----:B----4-:R-:W-:Y:S11]  /*39e80*/  HMMA.1688.F32.TF32 R84, R28, R52, R84 ;  /* 0x000000341c54723c */ /* 0x010ff60000081054 */
[----:B------:R-:W-:Y:S04]  /*39e90*/  @!UPT UIADD3 URZ, URZ, URZ, URZ ;  /* 0x0000003f3f3ff290 */ /* 0x000fe8000fffe03f */
[----:B------:R1:W-:Y:S04]  /*39ea0*/  STL.64 [R1+0x3b0], R88 ;  /* 0x0003b05801007387 */ /* 0x0003e80000100a00 */
[----:B------:R4:W-:Y:S04]  /*39eb0*/  STL.64 [R1+0x3b8], R90 ;  /* 0x0003b85a01007387 */ /* 0x0009e80000100a00 */
[----:B-1----:R-:W2:Y:S04]  /*39ec0*/  LDL.LU.64 R88, [R1+0x400] ;  /* 0x0004000001587983 */ /* 0x002ea80000300a00 */
[----:B----4-:R-:W4:Y:S01]  /*39ed0*/  LDL.LU.64 R90, [R1+0x408] ;  /* 0x00040800015a7983 */ /* 0x010f220000300a00 */
[----:B------:R-:W-:Y:S01]  /*39ee0*/  IMAD.MOV.U32 R234, RZ, RZ, R87 ;  /* 0x000000ffffea7224 */ /* 0x000fe200078e0057 */
[----:B------:R-:W-:Y:S01]  /*39ef0*/  MOV R238, R84 ;  /* 0x0000005400ee7202 */ /* 0x000fe20000000f00 */
[----:B------:R-:W-:-:S02]  /*39f00*/  IMAD.MOV.U32 R232, RZ, RZ, R86 ;  /* 0x000000ffffe87224 */ /* 0x000fc400078e0056 */
[----:B------:R-:W-:Y:S01]  /*39f10*/  IMAD.MOV.U32 R239, RZ, RZ, R85 ;  /* 0x000000ffffef7224 */ /* 0x000fe200078e0055 */
[----:B------:R1:W-:Y:S01]  /*39f20*/  STL [R1+0x37ec], R234 ;  /* 0x0037ecea01007387 */ /* 0x0003e20000100800 */
[----:B---3--:R-:W-:Y:S03]  /*39f30*/  HMMA.1688.F32.TF32 R76, R28, R48, R76 ;  /* 0x000000301c4c723c */ /* 0x008fe6000008104c */
[----:B------:R3:W-:Y:S04]  /*39f40*/  STL [R1+0x37e8], R232 ;  /* 0x0037e8e801007387 */ /* 0x0007e80000100800 */
[----:B------:R1:W-:Y:S04]  /*39f50*/  STL [R1+0x37e4], R238 ;  /* 0x0037e4ee01007387 */ /* 0x0003e80000100800 */
[----:B------:R1:W-:Y:S11]  /*39f60*/  STL [R1+0x37e0], R239 ;  /* 0x0037e0ef01007387 */ /* 0x0003f60000100800 */
[----:B------:R-:W-:Y:S02]  /*39f70*/  @!UPT UIADD3 URZ, URZ, URZ, URZ ;  /* 0x0000003f3f3ff290 */ /* 0x000fe4000fffe03f */
[----:B------:R-:W-:Y:S01]  /*39f80*/  MOV R233, R76 ;  /* 0x0000004c00e97202 */ /* 0x000fe20000000f00 */
[----:B------:R-:W-:Y:S02]  /*39f90*/  IMAD.MOV.U32 R235, RZ, RZ, R77 ;  /* 0x000000ffffeb7224 */ /* 0x000fe400078e004d */
[----:B------:R-:W-:Y:S01]  /*39fa0*/  IMAD.MOV.U32 R236, RZ, RZ, R78 ;  /* 0x000000ffffec7224 */ /* 0x000fe200078e004e */
[----:B------:R-:W3:Y:S01]  /*39fb0*/  LDL.LU.64 R76, [R1+0x3f0] ;  /* 0x0003f000014c7983 */ /* 0x000ee20000300a00 */
[----:B------:R-:W-:-:S03]  /*39fc0*/  IMAD.MOV.U32 R237, RZ, RZ, R79 ;  /* 0x000000ffffed7224 */ /* 0x000fc600078e004f */
[----:B------:R-:W3:Y:S04]  /*39fd0*/  LDL.LU.64 R78, [R1+0x3f8] ;  /* 0x0003f800014e7983 */ /* 0x000ee80000300a00 */
[----:B------:R-:W3:Y:S04]  /*39fe0*/  LDL.LU.64 R84, [R1+0x370] ;  /* 0x0003700001547983 */ /* 0x000ee80000300a00 */
[----:B------:R-:W3:Y:S04]  /*39ff0*/  LDL.LU.64 R86, [R1+0x378] ;  /* 0x0003780001567983 */ /* 0x000ee80000300a00 */
[----:B------:R1:W-:Y:S04]  /*3a000*/  STL [R1+0x37fc], R237 ;  /* 0x0037fced01007387 */ /* 0x0003e80000100800 */
[----:B------:R-:W-:Y:S04]  /*3a010*/  STL [R1+0x37f8], R236 ;  /* 0x0037f8ec01007387 */ /* 0x000fe80000100800 */
[----:B------:R-:W-:Y:S04]  /*3a020*/  STL [R1+0x37f4], R233 ;  /* 0x0037f4e901007387 */ /* 0x000fe80000100800 */
[----:B------:R1:W-:Y:S01]  /*3a030*/  STL [R1+0x37f0], R235 ;  /* 0x0037f0eb01007387 */ /* 0x0003e20000100800 */
[C---:B--2---:R-:W-:Y:S08]  /*3a040*/  HMMA.1688.F32.TF32 R80, R28.reuse, R44, R80 ;  /* 0x0000002c1c50723c */ /* 0x044ff00000081050 */
[----:B----4-:R-:W-:Y:S11]  /*3a050*/  HMMA.1688.F32.TF32 R88, R28, R40, R88 ;  /* 0x000000281c58723c */ /* 0x010ff60000081058 */
[----:B------:R-:W-:Y:S05]  /*3a060*/  @!UPT UIADD3 URZ, URZ, URZ, URZ ;  /* 0x0000003f3f3ff290 */ /* 0x000fea000fffe03f */
[----:B-1----:R-:W-:Y:S01]  /*3a070*/  MOV R234, R80 ;  /* 0x0000005000ea7202 */ /* 0x002fe20000000f00 */
[----:B---3--:R-:W-:Y:S02]  /*3a080*/  IMAD.MOV.U32 R232, RZ, RZ, R81 ;  /* 0x000000ffffe87224 */ /* 0x008fe400078e0051 */
[----:B------:R-:W-:Y:S01]  /*3a090*/  IMAD.MOV.U32 R238, RZ, RZ, R82 ;  /* 0x000000ffffee7224 */ /* 0x000fe200078e0052 */
[----:B------:R-:W2:Y:S01]  /*3a0a0*/  LDL.LU.64 R80, [R1+0x350] ;  /* 0x0003500001507983 */ /* 0x000ea20000300a00 */
[----:B------:R-:W-:-:S03]  /*3a0b0*/  IMAD.MOV.U32 R239, RZ, RZ, R83 ;  /* 0x000000ffffef7224 */ /* 0x000fc600078e0053 */
[----:B------:R-:W2:Y:S04]  /*3a0c0*/  LDL.LU.64 R82, [R1+0x358] ;  /* 0x0003580001527983 */ /* 0x000ea80000300a00 */
[----:B------:R-:W-:Y:S04]  /*3a0d0*/  STL.64 [R1+0x400], R88 ;  /* 0x0004005801007387 */ /* 0x000fe80000100a00 */
[----:B------:R-:W-:Y:S01]  /*3a0e0*/  STL [R1+0x408], R90 ;  /* 0x0004085a01007387 */ /* 0x000fe20000100800 */
[----:B------:R-:W-:Y:S03]  /*3a0f0*/  HMMA.1688.F32.TF32 R28, R28, R36, R76 ;  /* 0x000000241c1c723c */ /* 0x000fe6000008104c */
[----:B------:R-:W3:Y:S04]  /*3a100*/  LDL.LU.64 R76, [R1+0x330] ;  /* 0x00033000014c7983 */ /* 0x000ee80000300a00 */
[----:B------:R-:W3:Y:S11]  /*3a110*/  LDL.LU.64 R78, [R1+0x338] ;  /* 0x00033800014e7983 */ /* 0x000ef60000300a00 */
[----:B------:R-:W-:Y:S06]  /*3a120*/  @!UPT UIADD3 URZ, URZ, URZ, URZ ;  /* 0x0000003f3f3ff290 */ /* 0x000fec000fffe03f */
        /* <DEDUP_REMOVED lines=11> */
[----:B------:R-:W4:Y:S04]  /*3a1e0*/  LDL.LU.64 R28, [R1+0x300] ;  /* 0x00030000011c7983 */ /* 0x000f280000300a00 */
[----:B------:R-:W4:Y:S04]  /*3a1f0*/  LDL.LU.64 R30, [R1+0x308] ;  /* 0x00030800011e7983 */ /* 0x000f280000300a00 */
[----:B------:R-:W-:Y:S04]  /*3a200*/  STL [R1+0x372c], R17 ;  /* 0x00372c1101007387 */ /* 0x000fe80000100800 */
[----:B------:R-:W-:Y:S04]  /*3a210*/  STL [R1+0x3728], R20 ;  /* 0x0037281401007387 */ /* 0x000fe80000100800 */
[----:B------:R-:W-:Y:S04]  /*3a220*/  STL [R1+0x3724], R25 ;  /* 0x0037241901007387 */ /* 0x000fe80000100800 */
[----:B------:R-:W-:Y:S01]  /*3a230*/  STL [R1+0x3720], R13 ;  /* 0x0037200d01007387 */ /* 0x000fe20000100800 */
[----:B--2---:R-:W-:Y:S11]  /*3a240*/  HMMA.1688.F32.TF32 R80, R32, R60, R80 ;  /* 0x0000003c2050723c */ /* 0x004ff60000081050 */
[----:B------:R-:W-:Y:S11]  /*3a250*/  @!UPT UIADD3 URZ, URZ, URZ, URZ ;  /* 0x0000003f3f3ff290 */ /* 0x000ff6000fffe03f */
[----:B------:R-:W-:Y:S01]  /*3a260*/  @!UPT UIADD3 URZ, URZ, URZ, URZ ;  /* 0x0000003f3f3ff290 */ /* 0x000fe2000fffe03f */
[----:B------:R1:W-:Y:S01]  /*3a270*/  STL [R1+0x510], R80 ;  /* 0x0005105001007387 */ /* 0x0003e20000100800 */
[----:B------:R-:W-:-:S03]  /*3a280*/  IMAD.MOV.U32 R24, RZ, RZ, R83 ;  /* 0x000000ffff187224 */ /* 0x000fc600078e0053 */
[----:B------:R-:W2:Y:S01]  /*3a290*/  LDL.LU.64 R84, [R1+0x2e0] ;  /* 0x0002e00001547983 */ /* 0x000ea20000300a00 */
[----:B------:R-:W-:-:S03]  /*3a2a0*/  IMAD.MOV.U32 R21, RZ, RZ, R82 ;  /* 0x000000ffff157224 */ /* 0x000fc600078e0052 */
[----:B------:R-:W2:Y:S01]  /*3a2b0*/  LDL.LU.64 R86, [R1+0x2e8] ;  /* 0x0002e80001567983 */ /* 0x000ea20000300a00 */
[----:B------:R-:W-:-:S03]  /*3a2c0*/  IMAD.MOV.U32 R16, RZ, RZ, R81 ;  /* 0x000000ffff107224 */ /* 0x000fc600078e0051 */
[----:B-1----:R-:W2:Y:S04]  /*3a2d0*/  LDL.LU.64 R80, [R1+0x2b0] ;  /* 0x0002b00001507983 */ /* 0x002ea80000300a00 */
[----:B------:R-:W2:Y:S01]  /*3a2e0*/  LDL.LU.64 R82, [R1+0x2b8] ;  /* 0x0002b80001527983 */ /* 0x000ea20000300a00 */
        /* <DEDUP_REMOVED lines=8> */
[----:B------:R-:W2:Y:S01]  /*3a370*/  LDL.LU.64 R76, [R1+0x290] ;  /* 0x00029000014c7983 */ /* 0x000ea20000300a00 */
[----:B------:R-:W-:-:S03]  /*3a380*/  IMAD.MOV.U32 R13, RZ, RZ, R79 ;  /* 0x000000ffff0d7224 */ /* 0x000fc600078e004f */
[----:B------:R-:W2:Y:S04]  /*3a390*/  LDL.LU.64 R78, [R1+0x298] ;  /* 0x00029800014e7983 */ /* 0x000ea80000300a00 */
[----:B------:R-:W-:Y:S01]  /*3a3a0*/  STL [R1+0x3748], R13 ;  /* 0x0037480d01007387 */ /* 0x000fe20000100800 */
[C---:B----4-:R-:W-:Y:S03]  /*3a3b0*/  HMMA.1688.F32.TF32 R28, R32.reuse, R52, R28 ;  /* 0x00000034201c723c */ /* 0x050fe6000008101c */
[----:B------:R-:W-:Y:S04]  /*3a3c0*/  STL [R1+0x3744], R25 ;  /* 0x0037441901007387 */ /* 0x000fe80000100800 */
[----:B------:R-:W-:Y:S04]  /*3a3d0*/  STL [R1+0x3740], R17 ;  /* 0x0037401101007387 */ /* 0x000fe80000100800 */
[----:B------:R-:W-:Y:S11]  /*3a3e0*/  STL [R1+0x373c], R20 ;  /* 0x00373c1401007387 */ /* 0x000ff60000100800 */
[----:B------:R-:W-:Y:S01]  /*3a3f0*/  @!UPT UIADD3 URZ, URZ, URZ, URZ ;  /* 0x0000003f3f3ff290 */ /* 0x000fe2000fffe03f */
[----:B------:R4:W-:Y:S01]  /*3a400*/  STL [R1+0x4f0], R28 ;  /* 0x0004f01c01007387 */ /* 0x0009e20000100800 */
[----:B-1----:R-:W-:Y:S01]  /*3a410*/  MOV R24, R29 ;  /* 0x0000001d00187202 */ /* 0x002fe20000000f00 */
[----:B---3--:R-:W-:Y:S02]  /*3a420*/  IMAD.MOV.U32 R21, RZ, RZ, R30 ;  /* 0x000000ffff157224 */ /* 0x008fe400078e001e */
[----:B------:R-:W-:Y:S01]  /*3a430*/  IMAD.MOV.U32 R16, RZ, RZ, R31 ;  /* 0x000000ffff107224 */ /* 0x000fe200078e001f */
[----:B----4-:R-:W3:Y:S04]  /*3a440*/  LDL.LU.64 R28, [R1+0x260] ;  /* 0x00026000011c7983 */ /* 0x010ee80000300a00 */
[----:B------:R-:W3:Y:S04]  /*3a450*/  LDL.LU.64 R30, [R1+0x268] ;  /* 0x00026800011e7983 */ /* 0x000ee80000300a00 */
[----:B------:R-:W-:Y:S04]  /*3a460*/  STL [R1+0x3754], R16 ;  /* 0x0037541001007387 */ /* 0x000fe80000100800 */
[----:B------:R-:W-:Y:S04]  /*3a470*/  STL [R1+0x3750], R21 ;  /* 0x0037501501007387 */ /* 0x000fe80000100800 */
[----:B------:R1:W-:Y:S01]  /*3a480*/  STL [R1+0x374c], R24 ;  /* 0x00374c1801007387 */ /* 0x0003e20000100800 */
[----:B------:R-:W-:Y:S01]  /*3a490*/  MOV R12, R91 ;  /* 0x0000005b000c7202 */ /* 0x000fe20000000f00 */
[C---:B--2---:R-:W-:Y:S08]  /*3a4a0*/  HMMA.1688.F32.TF32 R84, R32.reuse, R48, R84 ;  /* 0x000000302054723c */ /* 0x044ff00000081054 */
[----:B------:R-:W-:Y:S11]  /*3a4b0*/  HMMA.1688.F32.TF32 R80, R32, R44, R80 ;  /* 0x0000002c2050723c */ /* 0x000ff60000081050 */
[----:B------:R-:W-:Y:S05]  /*3a4c0*/  @!UPT UIADD3 URZ, URZ, URZ, URZ ;  /* 0x0000003f3f3ff290 */ /* 0x000fea000fffe03f */
[----:B------:R-:W-:Y:S02]  /*3a4d0*/  IMAD.MOV.U32 R20, RZ, RZ, R87 ;  /* 0x000000ffff147224 */ /* 0x000fe400078e0057 */
[----:B------:R-:W-:Y:S01]  /*3a4e0*/  IMAD.MOV.U32 R17, RZ, RZ, R86 ;  /* 0x000000ffff117224 */ /* 0x000fe200078e0056 */
[----:B------:R-:W-:Y:S01]  /*3a4f0*/  MOV R25, R85 ;  /* 0x0000005500197202 */ /* 0x000fe20000000f00 */
[----:B------:R-:W-:Y:S01]  /*3a500*/  IMAD.MOV.U32 R13, RZ, RZ, R84 ;  /* 0x000000ffff0d7224 */ /* 0x000fe200078e0054 */
[----:B------:R-:W-:Y:S03]  /*3a510*/  STL [R1+0x3764], R20 ;  /* 0x0037641401007387 */ /* 0x000fe60000100800 */
[----:B-1----:R-:W-:Y:S01]  /*3a520*/  IMAD.MOV.U32 R24, RZ, RZ, R83 ;  /* 0x000000ffff187224 */ /* 0x002fe200078e0053 */
[----:B------:R-:W-:Y:S01]  /*3a530*/  STL [R1+0x3760], R17 ;  /* 0x0037601101007387 */ /* 0x000fe20000100800 */
[----:B------:R-:W-:Y:S01]  /*3a540*/  MOV R21, R82 ;  /* 0x0000005200157202 */ /* 0x000fe20000000f00 */
[----:B------:R-:W-:-:S02]  /*3a550*/  IMAD.MOV.U32 R16, RZ, RZ, R81 ;  /* 0x000000ffff107224 */ /* 0x000fc400078e0051 */
[----:B------:R-:W-:Y:S04]  /*3a560*/  STL [R1+0x375c], R13 ;  /* 0x00375c0d01007387 */ /* 0x000fe80000100800 */
[----:B------:R1:W-:Y:S01]  /*3a570*/  STL [R1+0x3758], R25 ;  /* 0x0037581901007387 */ /* 0x0003e20000100800 */
[----:B------:R-:W-:Y:S03]  /*3a580*/  HMMA.1688.F32.TF32 R76, R32, R40, R76 ;  /* 0x00000028204c723c */ /* 0x000fe6000008104c */
[----:B------:R2:W-:Y:S04]  /*3a590*/  STL [R1+0x4d0], R80 ;  /* 0x0004d05001007387 */ /* 0x0005e80000100800 */
[----:B------:R4:W-:Y:S04]  /*3a5a0*/  STL [R1+0x3770], R24 ;  /* 0x0037701801007387 */ /* 0x0009e80000100800 */
[----:B------:R-:W-:Y:S04]  /*3a5b0*/  STL [R1+0x376c], R21 ;  /* 0x00376c1501007387 */ /* 0x000fe80000100800 */
[----:B------:R1:W-:Y:S09]  /*3a5c0*/  STL [R1+0x3768], R16 ;  /* 0x0037681001007387 */ /* 0x0003f20000100800 */
[----:B-1----:R-:W-:Y:S01]  /*3a5d0*/  IMAD.MOV.U32 R25, RZ, RZ, R79 ;  /* 0x000000ffff197224 */ /* 0x002fe200078e004f */
[----:B------:R-:W-:Y:S01]  /*3a5e0*/  MOV R13, R78 ;  /* 0x0000004e000d7202 */ /* 0x000fe20000000f00 */
[----:B------:R-:W-:-:S02]  /*3a5f0*/  IMAD.MOV.U32 R20, RZ, RZ, R76 ;  /* 0x000000ffff147224 */ /* 0x000fc400078e004c */
[----:B------:R-:W-:Y:S01]  /*3a600*/  IMAD.MOV.U32 R17, RZ, RZ, R77 ;  /* 0x000000ffff117224 */ /* 0x000fe200078e004d */
[----:B------:R-:W-:Y:S04]  /*3a610*/  STL [R1+0x3780], R25 ;  /* 0x0037801901007387 */ /* 0x000fe80000100800 */
[----:B------:R-:W-:Y:S04]  /*3a620*/  STL [R1+0x377c], R13 ;  /* 0x00377c0d01007387 */ /* 0x000fe80000100800 */
[----:B------:R1:W-:Y:S04]  /*3a630*/  STL [R1+0x3778], R20 ;  /* 0x0037781401007387 */ /* 0x0003e80000100800 */
[----:B------:R1:W-:Y:S01]  /*3a640*/  STL [R1+0x3774], R17 ;  /* 0x0037741101007387 */ /* 0x0003e20000100800 */
[----:B---3--:R-:W-:Y:S11]  /*3a650*/  HMMA.1688.F32.TF32 R28, R32, R36, R28 ;  /* 0x00000024201c723c */ /* 0x008ff6000008101c */
[----:B------:R-:W-:Y:S11]  /*3a660*/  @!UPT UIADD3 URZ, URZ, URZ, URZ ;  /* 0x0000003f3f3ff290 */ /* 0x000ff6000fffe03f */
[----:B------:R-:W-:Y:S01]  /*3a670*/  @!UPT UIADD3 URZ, URZ, URZ, URZ ;  /* 0x0000003f3f3ff290 */ /* 0x000fe2000fffe03f */
[----:B------:R-:W-:Y:S04]  /*3a680*/  STL [R1+0x4a0], R28 ;  /* 0x0004a01c01007387 */ /* 0x000fe80000100800 */
[----:B------:R-:W3:Y:S04]  /*3a690*/  LDL.LU R4, [R1+0x1b0] ;  /* 0x0001b00001047983 */ /* 0x000ee80000300800 */
        /* <DEDUP_REMOVED lines=22> */
[----:B------:R-:W3:Y:S01]  /*3a800*/  LDL.LU R11, [R1+0xfc] ;  /* 0x0000fc00010b7983 */ /* 0x000ee20000300800 */
[----:B------:R-:W-:-:S03]  /*3a810*/  IMAD.MOV.U32 R76, RZ, RZ, R14 ;  /* 0x000000ffff4c7224 */ /* 0x000fc600078e000e */
[----:B--2---:R-:W2:Y:S01]  /*3a820*/  LDL.LU R80, [R1+0x60] ;  /* 0x0000600001507983 */ /* 0x004ea20000300800 */
[----:B------:R-:W-:-:S03]  /*3a830*/  IMAD.MOV.U32 R77, RZ, RZ, R15 ;  /* 0x000000ffff4d7224 */ /* 0x000fc600078e000f */
[----:B------:R-:W2:Y:S01]  /*3a840*/  LDL.LU R81, [R1+0x64] ;  /* 0x0000640001517983 */ /* 0x000ea20000300800 */
[----:B------:R-:W-:-:S03]  /*3a850*/  IMAD.MOV.U32 R78, RZ, RZ, R18 ;  /* 0x000000ffff4e7224 */ /* 0x000fc600078e0012 */
[----:B------:R-:W2:Y:S01]  /*3a860*/  LDL.LU R82, [R1+0x68] ;  /* 0x0000680001527983 */ /* 0x000ea20000300800 */
[----:B------:R-:W-:-:S03]  /*3a870*/  MOV R79, R26 ;  /* 0x0000001a004f7202 */ /* 0x000fc60000000f00 */
[----:B------:R-:W2:Y:S01]  /*3a880*/  LDL.LU R83, [R1+0x6c] ;  /* 0x00006c0001537983 */ /* 0x000ea20000300800 */
[----:B------:R-:W-:-:S03]  /*3a890*/  IMAD.MOV.U32 R32, RZ, RZ, R27 ;  /* 0x000000ffff207224 */ /* 0x000fc600078e001b */
[----:B------:R-:W3:Y:S04]  /*3a8a0*/  LDL.LU R14, [R1+0x38bc] ;  /* 0x0038bc00010e7983 */ /* 0x000ee80000300800 */
[----:B------:R-:W3:Y:S01]  /*3a8b0*/  LDL.LU R15, [R1+0x38b8] ;  /* 0x0038b800010f7983 */ /* 0x000ee20000300800 */
[----:B------:R-:W-:-:S03]  /*3a8c0*/  IMAD.MOV.U32 R33, RZ, RZ, R19 ;  /* 0x000000ffff217224 */ /* 0x000fc600078e0013 */
[----:B------:R-:W2:Y:S01]  /*3a8d0*/  LDL.LU R18, [R1+0x38b4] ;  /* 0x0038b40001127983 */ /* 0x000ea20000300800 */
[----:B------:R-:W-:-:S03]  /*3a8e0*/  IMAD.MOV.U32 R34, RZ, RZ, R22 ;  /* 0x000000ffff227224 */ /* 0x000fc600078e0016 */
[----:B------:R-:W2:Y:S01]  /*3a8f0*/  LDL.LU R26, [R1+0x38b0] ;  /* 0x0038b000011a7983 */ /* 0x000ea20000300800 */
[----:B------:R-:W-:-:S03]  /*3a900*/  MOV R35, R23 ;  /* 0x0000001700237202 */ /* 0x000fc60000000f00 */
[----:B------:R-:W2:Y:S04]  /*3a910*/  LDL.LU R27, [R1+0x38ac] ;  /* 0x0038ac00011b7983 */ /* 0x000ea80000300800 */
[----:B------:R-:W2:Y:S04]  /*3a920*/  LDL.LU R19, [R1+0x38a8] ;  /* 0x0038a80001137983 */ /* 0x000ea80000300800 */
[----:B------:R-:W2:Y:S04]  /*3a930*/  LDL.LU R22, [R1+0x38a4] ;  /* 0x0038a40001167983 */ /* 0x000ea80000300800 */
[----:B------:R-:W2:Y:S01]  /*3a940*/  LDL.LU R23, [R1+0x38a0] ;  /* 0x0038a00001177983 */ /* 0x000ea20000300800 */
[C---:B------:R-:W-:Y:S08]  /*3a950*/  HMMA.1688.F32.TF32 R244, R240.reuse, R66, R244 ;  /* 0x00000042f0f4723c */ /* 0x040ff000000810f4 */
[C---:B------:R-:W-:Y:S01]  /*3a960*/  HMMA.1688.F32.TF32 R248, R240.reuse, R62, R248 ;  /* 0x0000003ef0f8723c */ /* 0x040fe200000810f8 */
[----:B----4-:R-:W-:Y:S01]  /*3a970*/  IMAD.MOV.U32 R24, RZ, RZ, R29 ;  /* 0x000000ffff187224 */ /* 0x010fe200078e001d */
[----:B------:R-:W-:Y:S01]  /*3a980*/  MOV R16, R31 ;  /* 0x0000001f00107202 */ /* 0x000fe20000000f00 */
[----:B------:R-:W-:Y:S01]  /*3a990*/  IMAD.MOV.U32 R21, RZ, RZ, R30 ;  /* 0x000000ffff157224 */ /* 0x000fe200078e001e */
[----:B------:R-:W-:Y:S04]  /*3a9a0*/  LDS R28, [R252+0x2080] ;  /* 0x00208000fc1c7984 */ /* 0x000fe80000000800 */
[C---:B---3--:R-:W-:Y:S01]  /*3a9b0*/  HMMA.1688.F32.TF32 R4, R240.reuse, R14, R4 ;  /* 0x0000000ef004723c */ /* 0x048fe20000081004 */
[----:B------:R-:W-:Y:S04]  /*3a9c0*/  LDS R30, [R252+0x3080] ;  /* 0x00308000fc1e7984 */ /* 0x000fe80000000800 */
[----:B------:R-:W-:Y:S03]  /*3a9d0*/  LDS R29, [R3+0x2080] ;  /* 0x00208000031d7984 */ /* 0x000fe60000000800 */
[C---:B--2---:R-:W-:Y:S01]  /*3a9e0*/  HMMA.1688.F32.TF32 R80, R240.reuse, R74, R80 ;  /* 0x0000004af050723c */ /* 0x044fe20000081050 */
[----:B------:R-:W2:Y:S07]  /*3a9f0*/  LDS R31, [R3+0x3080] ;  /* 0x00308000031f7984 */ /* 0x000eae0000000800 */
[C---:B------:R-:W-:Y:S08]  /*3aa00*/  HMMA.1688.F32.TF32 R96, R240.reuse, R26, R96 ;  /* 0x0000001af060723c */ /* 0x040ff00000081060 */
[C---:B------:R-:W-:Y:S08]  /*3aa10*/  HMMA.1688.F32.TF32 R92, R240.reuse, R22, R92 ;  /* 0x00000016f05c723c */ /* 0x040ff0000008105c */
[----:B------:R-:W-:Y:S08]  /*3aa20*/  HMMA.1688.F32.TF32 R88, R240, R18, R88 ;  /* 0x00000012f058723c */ /* 0x000ff00000081058 */
[----:B-1----:R-:W-:Y:S01]  /*3aa30*/  IMAD.MOV.U32 R20, RZ, RZ, R98 ;  /* 0x000000ffff147224 */ /* 0x002fe200078e0062 */
[----:B------:R-:W-:Y:S01]  /*3aa40*/  MOV R17, R99 ;  /* 0x0000006300117202 */ /* 0x000fe20000000f00 */
[----:B------:R-:W-:Y:S01]  /*3aa50*/  IMAD.MOV.U32 R25, RZ, RZ, R96 ;  /* 0x000000ffff197224 */ /* 0x000fe200078e0060 */
[----:B------:R-:W3:Y:S01]  /*3aa60*/  LDL.LU.64 R98, [R1+0x3898] ;  /* 0x0038980001627983 */ /* 0x000ee20000300a00 */
[----:B------:R-:W-:-:S03]  /*3aa70*/  IMAD.MOV.U32 R13, RZ, RZ, R97 ;  /* 0x000000ffff0d7224 */ /* 0x000fc600078e0061 */
[----:B------:R-:W3:Y:S04]  /*3aa80*/  LDL.LU.64 R96, [R1+0x3890] ;  /* 0x0038900001607983 */ /* 0x000ee80000300a00 */
[----:B------:R-:W-:Y:S04]  /*3aa90*/  STL.64 [R1+0x4b0], R92 ;  /* 0x0004b05c01007387 */ /* 0x000fe80000100a00 */
[----:B------:R1:W-:Y:S01]  /*3aaa0*/  STL.64 [R1+0x4b8], R94 ;  /* 0x0004b85e01007387 */ /* 0x0003e20000100a00 */
[----:B------:R-:W-:Y:S01]  /*3aab0*/  IMAD.MOV.U32 R57, RZ, RZ, R6 ;  /* 0x000000ffff397224 */ /* 0x000fe200078e0006 */
[----:B------:R-:W-:-:S02]  /*3aac0*/  MOV R56, R7 ;  /* 0x0000000700387202 */ /* 0x000fc40000000f00 */
[----:B-1----:R-:W4:Y:S04]  /*3aad0*/  LDL.LU.64 R94, [R1+0x3888] ;  /* 0x00388800015e7983 */ /* 0x002f280000300a00 */
[----:B------:R-:W4:Y:S04]  /*3aae0*/  LDL.LU.64 R92, [R1+0x3880] ;  /* 0x00388000015c7983 */ /* 0x000f280000300a00 */
[----:B------:R-:W-:Y:S04]  /*3aaf0*/  STL.64 [R1+0x570], R88 ;  /* 0x0005705801007387 */ /* 0x000fe80000100a00 */
[----:B------:R1:W-:Y:S04]  /*3ab00*/  STL.64 [R1+0x578], R90 ;  /* 0x0005785a01007387 */ /* 0x0003e80000100a00 */
[----:B-1----:R-:W2:Y:S04]  /*3ab10*/  LDL.LU.64 R90, [R1+0x3878] ;  /* 0x00387800015a7983 */ /* 0x002ea80000300a00 */
[----:B------:R-:W2:Y:S04]  /*3ab20*/  LDL.LU.64 R88, [R1+0x3870] ;  /* 0x0038700001587983 */ /* 0x000ea80000300a00 */
[----:B------:R-:W2:Y:S01]  /*3ab30*/  LDL.LU.64 R6, [R1+0x3868] ;  /* 0x0038680001067983 */ /* 0x000ea20000300a00 */
[----:B------:R-:W-:-:S02]  /*3ab40*/  IMAD.MOV.U32 R60, RZ, RZ, R5 ;  /* 0x000000ffff3c7224 */ /* 0x000fc400078e0005 */
[----:B------:R-:W-:Y:S02]  /*3ab50*/  IMAD.MOV.U32 R61, RZ, RZ, R4 ;  /* 0x000000ffff3d7224 */ /* 0x000fe400078e0004 */
[----:B------:R-:W3:Y:S04]  /*3ab60*/  LDL.LU.64 R4, [R1+0x3860] ;  /* 0x0038600001047983 */ /* 0x000ee80000300a00 */
[----:B------:R-:W-:Y:S04]  /*3ab70*/  STL [R1+0x36a4], R56 ;  /* 0x0036a43801007387 */ /* 0x000fe80000100800 */
[----:B------:R-:W-:Y:S04]  /*3ab80*/  STL [R1+0x36a0], R57 ;  /* 0x0036a03901007387 */ /* 0x000fe80000100800 */
[----:B------:R-:W-:Y:S04]  /*3ab90*/  STL [R1+0x369c], R60 ;  /* 0x00369c3c01007387 */ /* 0x000fe80000100800 */
[----:B------:R-:W-:Y:S01]  /*3aba0*/  STL [R1+0x3698], R61 ;  /* 0x0036983d01007387 */ /* 0x000fe20000100800 */
[C---:B--2---:R-:W-:Y:S11]  /*3abb0*/  HMMA.1688.F32.TF32 R8, R240.reuse, R6, R8 ;  /* 0x00000006f008723c */ /* 0x044ff60000081008 */
[----:B------:R-:W-:Y:S11]  /*3abc0*/  @!UPT UIADD3 URZ, URZ, URZ, URZ ;  /* 0x0000003f3f3ff290 */ /* 0x000ff6000fffe03f */
[----:B------:R-:W-:Y:S01]  /*3abd0*/  @!UPT UIADD3 URZ, URZ, URZ, URZ ;  /* 0x0000003f3f3ff290 */ /* 0x000fe2000fffe03f */
[----:B------:R-:W-:Y:S04]  /*3abe0*/  STL.64 [R1+0x650], R8 ;  /* 0x0006500801007387 */ /* 0x000fe80000100a00 */
[----:B------:R1:W-:Y:S04]  /*3abf0*/  STL.64 [R1+0x658], R10 ;  /* 0x0006580a01007387 */ /* 0x0003e80000100a00 */
[----:B-1----:R-:W2:Y:S01]  /*3ac00*/  LDL.LU.64 R10, [R1+0x3858] ;  /* 0x00385800010a7983 */ /* 0x002ea20000300a00 */
[----:B------:R-:W-:Y:S01]  /*3ac10*/  HMMA.1688.F32.TF32 R76, R240, R70, R76 ;  /* 0x00000046f04c723c */ /* 0x000fe2000008104c */
[----:B------:R-:W-:-:S02]  /*3ac20*/  IMAD.MOV.U32 R73, RZ, RZ, R81 ;  /* 0x000000ffff497224 */ /* 0x000fc400078e0051 */
[----:B------:R-:W-:-:S05]  /*3ac30*/  IMAD.MOV.U32 R72, RZ, RZ, R80 ;  /* 0x000000ffff487224 */ /* 0x000fca00078e0050 */
[C---:B--2---:R-:W-:Y:S11]  /*3ac40*/  HMMA.1688.F32.TF32 R84, R240.reuse, R10, R84 ;  /* 0x0000000af054723c */ /* 0x044ff60000081054 */
[----:B------:R-:W-:Y:S11]  /*3ac50*/  @!UPT UIADD3 URZ, URZ, URZ, URZ ;  /* 0x0000003f3f3ff290 */ /* 0x000ff6000fffe03f */
[----:B------:R-:W-:Y:S01]  /*3ac60*/  @!UPT UIADD3 URZ, URZ, URZ, URZ ;  /* 0x0000003f3f3ff290 */ /* 0x000fe2000fffe03f */
[----:B------:R-:W-:Y:S04]  /*3ac70*/  STL.64 [R1+0x690], R84 ;  /* 0x0006905401007387 */ /* 0x000fe80000100a00 */
[----:B------:R1:W-:Y:S04]  /*3ac80*/  STL.64 [R1+0x698], R86 ;  /* 0x0006985601007387 */ /* 0x0003e80000100a00 */
[----:B-1----:R-:W2:Y:S04]  /*3ac90*/  LDL.LU.64 R86, [R1+0x3850] ;  /* 0x0038500001567983 */ /* 0x002ea80000300a00 */
[----:B------:R-:W2:Y:S04]  /*3aca0*/  LDL.LU.64 R84, [R1+0x3848] ;  /* 0x0038480001547983 */ /* 0x000ea80000300a00 */
[----:B------:R1:W-:Y:S04]  /*3acb0*/  STL.64 [R1+0x8d8], R82 ;  /* 0x0008d85201007387 */ /* 0x0003e80000100a00 */
[----:B-1----:R-:W2:Y:S04]  /*3acc0*/  LDL.LU.64 R82, [R1+0x3840] ;  /* 0x0038400001527983 */ /* 0x002ea80000300a00 */
[----:B------:R-:W2:Y:S04]  /*3acd0*/  LDL.LU.64 R80, [R1+0x3838] ;  /* 0x0038380001507983 */ /* 0x000ea80000300a00 */
[----:B------:R-:W-:Y:S04]  /*3ace0*/  STL [R1+0x35d4], R73 ;  /* 0x0035d44901007387 */ /* 0x000fe80000100800 */
[----:B------:R-:W-:Y:S04]  /*3acf0*/  STL [R1+0x35d0], R72 ;  /* 0x0035d04801007387 */ /* 0x000fe80000100800 */
[----:B------:R-:W-:Y:S04]  /*3ad00*/  STL.64 [R1+0x8c0], R76 ;  /* 0x0008c04c01007387 */ /* 0x000fe80000100a00 */
[----:B------:R1:W-:Y:S04]  /*3ad10*/  STL.64 [R1+0x8c8], R78 ;  /* 0x0008c84e01007387 */ /* 0x0003e80000100a00 */
[----:B-1----:R-:W2:Y:S04]  /*3ad20*/  LDL.LU.64 R78, [R1+0x3830] ;  /* 0x00383000014e7983 */ /* 0x002ea80000300a00 */
[----:B------:R-:W2:Y:S04]  /*3ad30*/  LDL.LU.64 R76, [R1+0x3828] ;  /* 0x00382800014c7983 */ /* 0x000ea80000300a00 */
[----:B------:R-:W-:Y:S04]  /*3ad40*/  STL.64 [R1+0x8b0], R244 ;  /* 0x0008b0f401007387 */ /* 0x000fe80000100a00 */
[----:B------:R1:W-:Y:S04]  /*3ad50*/  STL.64 [R1+0x8b8], R246 ;  /* 0x0008b8f601007387 */ /* 0x0003e80000100a00 */
[----:B-1----:R-:W2:Y:S04]  /*3ad60*/  LDL.LU.64 R246, [R1+0x3820] ;  /* 0x0038200001f67983 */ /* 0x002ea80000300a00 */
[----:B------:R-:W2:Y:S04]  /*3ad70*/  LDL.LU.64 R244, [R1+0x3818] ;  /* 0x0038180001f47983 */ /* 0x000ea80000300a00 */
[----:B------:R-:W-:Y:S04]  /*3ad80*/  STL.64 [R1+0x8a0], R248 ;  /* 0x0008a0f801007387 */ /* 0x000fe80000100a00 */
[----:B------:R1:W-:Y:S04]  /*3ad90*/  STL.64 [R1+0x8a8], R250 ;  /* 0x0008a8fa01007387 */ /* 0x0003e80000100a00 */
[----:B-1----:R-:W3:Y:S04]  /*3ada0*/  LDL.LU.64 R250, [R1+0x3810] ;  /* 0x0038100001fa7983 */ /* 0x002ee80000300a00 */
[----:B------:R-:W3:Y:S01]  /*3adb0*/  LDL.LU.64 R248, [R1+0x3808] ;  /* 0x0038080001f87983 */ /* 0x000ee20000300a00 */
[C---:B------:R-:W-:Y:S11]  /*3adc0*/  HMMA.1688.F32.TF32 R32, R240.reuse, R58, R32 ;  /* 0x0000003af020723c */ /* 0x040ff60000081020 */
[----:B------:R-:W-:Y:S11]  /*3add0*/  @!UPT UIADD3 URZ, URZ, URZ, URZ ;  /* 0x0000003f3f3ff290 */ /* 0x000ff6000fffe03f */
[----:B------:R-:W-:Y:S01]  /*3ade0*/  @!UPT UIADD3 URZ, URZ, URZ, URZ ;  /* 0x0000003f3f3ff290 */ /* 0x000fe2000fffe03f */
[----:B------:R-:W-:Y:S04]  /*3adf0*/  STL.64 [R1+0x890], R32 ;  /* 0x0008902001007387 */ /* 0x000fe80000100a00 */
[----:B------:R3:W-:Y:S01]  /*3ae00*/  STL.64 [R1+0x898], R34 ;  /* 0x0008982201007387 */ /* 0x0007e20000100a00 */
[C---:B--2---:R-:W-:Y:S08]  /*3ae10*/  HMMA.1688.F32.TF32 R244, R240.reuse, R50, R244 ;  /* 0x00000032f0f4723c */ /* 0x044ff000000810f4 */
[C---:B---3--:R-:W-:Y:S11]  /*3ae20*/  HMMA.1688.F32.TF32 R32, R240.reuse, R54, R248 ;  /* 0x00000036f020723c */ /* 0x048ff600000810f8 */
[----:B------:R-:W-:Y:S11]  /*3ae30*/  @!UPT UIADD3 URZ, URZ, URZ, URZ ;  /* 0x0000003f3f3ff290 */ /* 0x000ff6000fffe03f */
[----:B------:R-:W-:Y:S01]  /*3ae40*/  @!UPT UIADD3 URZ, URZ, URZ, URZ ;  /* 0x0000003f3f3ff290 */ /* 0x000fe2000fffe03f */
[----:B------:R-:W-:Y:S01]  /*3ae50*/  STL [R1+0x880], R32 ;  /* 0x0008802001007387 */ /* 0x000fe20000100800 */
[----:B------:R-:W-:Y:S01]  /*3ae60*/  IMAD.MOV.U32 R73, RZ, RZ, R33 ;  /* 0x000000ffff497224 */ /* 0x000fe200078e0021 */
[----:B------:R-:W-:Y:S02]  /*3ae70*/  MOV R72, R34 ;  /* 0x0000002200487202 */ /* 0x000fe40000000f00 */
[----:B------:R1:W-:Y:S02]  /*3ae80*/  STL [R1+0x88c], R35 ;  /* 0x00088c2301007387 */ /* 0x0003e40000100800 */
[----:B-1----:R-:W-:Y:S02]  /*3ae90*/  HMMA.1688.F32.TF32 R32, R240, R46, R76 ;  /* 0x0000002ef020723c */ /* 0x002fe4000008104c */
[----:B------:R-:W-:Y:S04]  /*3aea0*/  STL [R1+0x35dc], R72 ;  /* 0x0035dc4801007387 */ /* 0x000fe80000100800 */
[----:B------:R-:W-:Y:S04]  /*3aeb0*/  STL [R1+0x35d8], R73 ;  /* 0x0035d84901007387 */ /* 0x000fe80000100800 */
[----:B------:R-:W-:Y:S04]  /*3aec0*/  STL.64 [R1+0x870], R244 ;  /* 0x000870f401007387 */ /* 0x000fe80000100a00 */
[----:B------:R-:W-:Y:S09]  /*3aed0*/  STL.64 [R1+0x878], R246 ;  /* 0x000878f601007387 */ /* 0x000ff20000100a00 */
[----:B------:R1:W-:Y:S01]  /*3aee0*/  STL.64 [R1+0x868], R34 ;  /* 0x0008682201007387 */ /* 0x0003e20000100a00 */
[----:B------:R-:W-:-:S02]  /*3aef0*/  IMAD.MOV.U32 R44, RZ, RZ, R32 ;  /* 0x000000ffff2c7224 */ /* 0x000fc400078e0020 */
[----:B------:R-:W-:Y:S02]  /*3af00*/  IMAD.MOV.U32 R45, RZ, RZ, R33 ;  /* 0x000000ffff2d7224 */ /* 0x000fe400078e0021 */
[----:B-1----:R-:W-:Y:S03]  /*3af10*/  HMMA.1688.F32.TF32 R32, R240, R42, R80 ;  /* 0x0000002af020723c */ /* 0x002fe60000081050 */
[----:B------:R-:W-:Y:S04]  /*3af20*/  STL [R1+0x35e4], R45 ;  /* 0x0035e42d01007387 */ /* 0x000fe80000100800 */
[----:B------:R1:W-:Y:S04]  /*3af30*/  STL [R1+0x35e0], R44 ;  /* 0x0035e02c01007387 */ /* 0x0003e80000100800 */
[----:B------:R-:W2:Y:S04]  /*3af40*/  LDL.LU R80, [R1+0x1a0] ;  /* 0x0001a00001507983 */ /* 0x000ea80000300800 */
[----:B------:R-:W2:Y:S04]  /*3af50*/  LDL.LU R81, [R1+0x1a4] ;  /* 0x0001a40001517983 */ /* 0x000ea80000300800 */
[----:B------:R-:W2:Y:S04]  /*3af60*/  LDL.LU R82, [R1+0x1a8] ;  /* 0x0001a80001527983 */ /* 0x000ea80000300800 */
[----:B------:R-:W2:Y:S04]  /*3af70*/  LDL.LU R83, [R1+0x1ac] ;  /* 0x0001ac0001537983 */ /* 0x000ea80000300800 */
[----:B------:R-:W3:Y:S04]  /*3af80*/  LDL.LU R244, [R1+0x390] ;  /* 0x0003900001f47983 */ /* 0x000ee80000300800 */
[----:B------:R-:W3:Y:S04]  /*3af90*/  LDL.LU R245, [R1+0x394] ;  /* 0x0003940001f57983 */ /* 0x000ee80000300800 */
[----:B------:R-:W3:Y:S04]  /*3afa0*/  LDL.LU R246, [R1+0x398] ;  /* 0x0003980001f67983 */ /* 0x000ee80000300800 */
[----:B------:R-:W3:Y:S01]  /*3afb0*/  LDL.LU R247, [R1+0x39c] ;  /* 0x00039c0001f77983 */ /* 0x000ee20000300800 */
[----:B------:R-:W-:-:S03]  /*3afc0*/  MOV R49, R33 ;  /* 0x0000002100317202 */ /* 0x000fc60000000f00 */
[----:B------:R-:W2:Y:S01]  /*3afd0*/  LDL.LU R248, [R1+0xb0] ;  /* 0x0000b00001f87983 */ /* 0x000ea20000300800 */
[----:B------:R-:W-:-:S03]  /*3afe0*/  IMAD.MOV.U32 R48, RZ, RZ, R32 ;  /* 0x000000ffff307224 */ /* 0x000fc600078e0020 */
[----:B------:R-:W2:Y:S01]  /*3aff0*/  LDL.LU R249, [R1+0xb4] ;  /* 0x0000b40001f97983 */ /* 0x000ea20000300800 */
[----:B------:R-:W-:-:S03]  /*3b000*/  IMAD.MOV.U32 R72, RZ, RZ, R34 ;  /* 0x000000ffff487224 */ /* 0x000fc600078e0022 */
[----:B------:R-:W2:Y:S01]  /*3b010*/  LDL.LU R250, [R1+0xb8] ;  /* 0x0000b80001fa7983 */ /* 0x000ea20000300800 */
[----:B------:R-:W-:-:S03]  /*3b020*/  IMAD.MOV.U32 R73, RZ, RZ, R35 ;  /* 0x000000ffff497224 */ /* 0x000fc600078e0023 */
[----:B------:R-:W2:Y:S04]  /*3b030*/  LDL.LU R251, [R1+0xbc] ;  /* 0x0000bc0001fb7983 */ /* 0x000ea80000300800 */
[----:B------:R-:W2:Y:S04]  /*3b040*/  LDL.LU R76, [R1+0x100] ;  /* 0x00010000014c7983 */ /* 0x000ea80000300800 */
[----:B------:R-:W2:Y:S04]  /*3b050*/  LDL.LU R77, [R1+0x104] ;  /* 0x00010400014d7983 */ /* 0x000ea80000300800 */
[----:B------:R-:W2:Y:S04]  /*3b060*/  LDL.LU R78, [R1+0x108] ;  /* 0x00010800014e7983 */ /* 0x000ea80000300800 */
[----:B------:R-:W2:Y:S01]  /*3b070*/  LDL.LU R79, [R1+0x10c] ;  /* 0x00010c00014f7983 */ /* 0x000ea20000300800 */
[----:B------:R-:W-:Y:S03]  /*3b080*/  HMMA.1688.F32.TF32 R32, R240, R38, R84 ;  /* 0x00000026f020723c */ /* 0x000fe60000081054 */
[----:B------:R-:W-:Y:S04]  /*3b090*/  STL [R1+0x35f4], R49 ;  /* 0x0035f43101007387 */ /* 0x000fe80000100800 */
[----:B------:R-:W-:Y:S04]  /*3b0a0*/  STL [R1+0x35f0], R48 ;  /* 0x0035f03001007387 */ /* 0x000fe80000100800 */
[----:B------:R-:W-:Y:S04]  /*3b0b0*/  STL [R1+0x35ec], R72 ;  /* 0x0035ec4801007387 */ /* 0x000fe80000100800 */
[----:B------:R-:W-:Y:S04]  /*3b0c0*/  STL [R1+0x35e8], R73 ;  /* 0x0035e84901007387 */ /* 0x000fe80000100800 */
[----:B------:R-:W2:Y:S04]  /*3b0d0*/  LDL.LU R240, [R1+0x2c0] ;  /* 0x0002c00001f07983 */ /* 0x000ea80000300800 */
[----:B------:R-:W2:Y:S04]  /*3b0e0*/  LDL.LU R241, [R1+0x2c4] ;  /* 0x0002c40001f17983 */ /* 0x000ea80000300800 */
[----:B------:R-:W2:Y:S04]  /*3b0f0*/  LDL.LU R242, [R1+0x2c8] ;  /* 0x0002c80001f27983 */ /* 0x000ea80000300800 */
[----:B------:R-:W2:Y:S04]  /*3b100*/  LDL.LU R243, [R1+0x2cc] ;  /* 0x0002cc0001f37983 */ /* 0x000ea80000300800 */
[----:B------:R-:W4:Y:S04]  /*3b110*/  LDL.LU R84, [R1+0x230] ;  /* 0x0002300001547983 */ /* 0x000f280000300800 */
[----:B------:R-:W4:Y:S04]  /*3b120*/  LDL.LU R85, [R1+0x234] ;  /* 0x0002340001557983 */ /* 0x000f280000300800 */
[----:B------:R-:W4:Y:S04]  /*3b130*/  LDL.LU R86, [R1+0x238] ;  /* 0x0002380001567983 */ /* 0x000f280000300800 */
[----:B------:R-:W4:Y:S01]  /*3b140*/  LDL.LU R87, [R1+0x23c] ;  /* 0x00023c0001577983 */ /* 0x000f220000300800 */
[----:B-1----:R-:W-:Y:S01]  /*3b150*/  IMAD.MOV.U32 R44, RZ, RZ, R35 ;  /* 0x000000ffff2c7224 */ /* 0x002fe200078e0023 */
[----:B------:R-:W-:Y:S01]  /*3b160*/  MOV R53, R33 ;  /* 0x0000002100357202 */ /* 0x000fe20000000f00 */
[----:B------:R-:W-:Y:S01]  /*3b170*/  IMAD.MOV.U32 R52, RZ, RZ, R32 ;  /* 0x000000ffff347224 */ /* 0x000fe200078e0020 */
[----:B------:R-:W-:Y:S01]  /*3b180*/  LDS R33, [R3+0x2100] ;  /* 0x0021000003217984 */ /* 0x000fe20000000800 */
[----:B------:R-:W-:-:S03]  /*3b190*/  IMAD.MOV.U32 R45, RZ, RZ, R34 ;  /* 0x000000ffff2d7224 */ /* 0x000fc600078e0022 */
[----:B------:R-:W-:Y:S04]  /*3b1a0*/  STL [R1+0x3604], R44 ;  /* 0x0036042c01007387 */ /* 0x000fe80000100800 */
[----:B------:R-:W-:Y:S04]  /*3b1b0*/  STL [R1+0x3600], R53 ;  /* 0x0036003501007387 */ /* 0x000fe80000100800 */
[----:B------:R-:W-:Y:S04]  /*3b1c0*/  STL [R1+0x35fc], R52 ;  /* 0x0035fc3401007387 */ /* 0x000fe80000100800 */
[----:B------:R-:W-:Y:S04]  /*3b1d0*/  STL [R1+0x35f8], R45 ;  /* 0x0035f82d01007387 */ /* 0x000fe80000100800 */
[----:B------:R-:W-:Y:S04]  /*3b1e0*/  LDS R32, [R252+0x2100] ;  /* 0x00210000fc207984 */ /* 0x000fe80000000800 */
[----:B------:R-:W-:Y:S04]  /*3b1f0*/  LDS R34, [R252+0x3100] ;  /* 0x00310000fc227984 */ /* 0x000fe80000000800 */
[----:B------:R-:W1:Y:S01]  /*3b200*/  LDS R35, [R3+0x3100] ;  /* 0x0031000003237984 */ /* 0x000e620000000800 */
[C---:B---3--:R-:W-:Y:S11]  /*3b210*/  HMMA.1688.F32.TF32 R244, R28.reuse, R26, R244 ;  /* 0x0000001a1cf4723c */ /* 0x048ff600000810f4 */
[----:B------:R-:W-:Y:S11]  /*3b220*/  @!UPT UIADD3 URZ, URZ, URZ, URZ ;  /* 0x0000003f3f3ff290 */ /* 0x000ff6000fffe03f */
[----:B------:R-:W-:Y:S01]  /*3b230*/  @!UPT UIADD3 URZ, URZ, URZ, URZ ;  /* 0x0000003f3f3ff290 */ /* 0x000fe2000fffe03f */
[----:B------:R-:W-:Y:S04]  /*3b240*/  STL.64 [R1+0x36c0], R246 ;  /* 0x0036c0f601007387 */ /* 0x000fe80000100a00 */
[----:B------:R-:W-:Y:S01]  /*3b250*/  STL.64 [R1+0x36b8], R244 ;  /* 0x0036b8f401007387 */ /* 0x000fe20000100a00 */
[C---:B--2---:R-:W-:Y:S08]  /*3b260*/  HMMA.1688.F32.TF32 R240, R28.reuse, R22, R240 ;  /* 0x000000161cf0723c */ /* 0x044ff000000810f0 */
[C---:B----4-:R-:W-:Y:S11]  /*3b270*/  HMMA.1688.F32.TF32 R84, R28.reuse, R18, R84 ;  /* 0x000000121c54723c */ /* 0x050ff60000081054 */
[----:B------:R-:W-:Y:S04]  /*3b280*/  @!UPT UIADD3 URZ, URZ, URZ, URZ ;  /* 0x0000003f3f3ff290 */ /* 0x000fe8000fffe03f */
[----:B------:R-:W-:Y:S04]  /*3b290*/  STL.64 [R1+0x2c0], R240 ;  /* 0x0002c0f001007387 */ /* 0x000fe80000100a00 */
[----:B------:R-:W-:Y:S04]  /*3b2a0*/  STL.64 [R1+0x2c8], R242 ;  /* 0x0002c8f201007387 */ /* 0x000fe80000100a00 */
[----:B------:R-:W-:Y:S04]  /*3b2b0*/  STL.64 [R1+0x2d0], R84 ;  /* 0x0002d05401007387 */ /* 0x000fe80000100a00 */
[----:B------:R2:W-:Y:S02]  /*3b2c0*/  STL.64 [R1+0x2d8], R86 ;  /* 0x0002d85601007387 */ /* 0x0005e40000100a00 */
[C---:B--2---:R-:W-:Y:S08]  /*3b2d0*/  HMMA.1688.F32.TF32 R84, R28.reuse, R6, R76 ;  /* 0x000000061c54723c */ /* 0x044ff0000008104c */
[C---:B------:R-:W-:Y:S08]  /*3b2e0*/  HMMA.1688.F32.TF32 R76, R28.reuse, R74, R88 ;  /* 0x0000004a1c4c723c */ /* 0x040ff00000081058 */
[C---:B------:R-:W-:Y:S11]  /*3b2f0*/  HMMA.1688.F32.TF32 R80, R28.reuse, R14, R80 ;  /* 0x0000000e1c50723c */ /* 0x040ff60000081050 */
[----:B------:R-:W-:Y:S05]  /*3b300*/  @!UPT UIADD3 URZ, URZ, URZ, URZ ;  /* 0x0000003f3f3ff290 */ /* 0x000fea000fffe03f */
[----:B------:R-:W-:Y:S01]  /*3b310*/  IMAD.MOV.U32 R49, RZ, RZ, R76 ;  /* 0x000000ffff317224 */ /* 0x000fe200078e004c */
[----:B------:R-:W-:Y:S01]  /*3b320*/  MOV R48, R77 ;  /* 0x0000004d00307202 */ /* 0x000fe20000000f00 */
[----:B------:R-:W-:Y:S02]  /*3b330*/  IMAD.MOV.U32 R72, RZ, RZ, R78 ;  /* 0x000000ffff487224 */ /* 0x000fe400078e004e */
[----:B------:R-:W-:Y:S02]  /*3b340*/  IMAD.MOV.U32 R73, RZ, RZ, R79 ;  /* 0x000000ffff497224 */ /* 0x000fe400078e004f */
[----:B------:R-:W-:Y:S02]  /*3b350*/  HMMA.1688.F32.TF32 R76, R28, R66, R96 ;  /* 0x000000421c4c723c */ /* 0x000fe40000081060 */
[----:B------:R-:W-:Y:S01]  /*3b360*/  IMAD.MOV.U32 R41, RZ, RZ, R80 ;  /* 0x000000ffff297224 */ /* 0x000fe200078e0050 */
[----:B------:R-:W-:Y:S01]  /*3b370*/  MOV R40, R81 ;  /* 0x0000005100287202 */ /* 0x000fe20000000f00 */
[----:B------:R-:W-:-:S02]  /*3b380*/  IMAD.MOV.U32 R37, RZ, RZ, R82 ;  /* 0x000000ffff257224 */ /* 0x000fc400078e0052 */
[----:B------:R-:W-:Y:S02]  /*3b390*/  IMAD.MOV.U32 R36, RZ, RZ, R83 ;  /* 0x000000ffff247224 */ /* 0x000fe400078e0053 */
[C---:B------:R-:W-:Y:S03]  /*3b3a0*/  HMMA.1688.F32.TF32 R80, R28.reuse, R10, R248 ;  /* 0x0000000a1c50723c */ /* 0x040fe600000810f8 */
[----:B------:R-:W-:Y:S11]  /*3b3b0*/  STL [R1+0x36b4], R36 ;  /* 0x0036b42401007387 */ /* 0x000ff60000100800 */
[----:B------:R-:W-:Y:S02]  /*3b3c0*/  @!UPT UIADD3 URZ, URZ, URZ, URZ ;  /* 0x0000003f3f3ff290 */ /* 0x000fe4000fffe03f */
[----:B------:R-:W-:Y:S01]  /*3b3d0*/  IMAD.MOV.U32 R44, RZ, RZ, R76 ;  /* 0x000000ffff2c7224 */ /* 0x000fe200078e004c */
[----:B------:R-:W-:Y:S01]  /*3b3e0*/  MOV R53, R77 ;  /* 0x0000004d00357202 */ /* 0x000fe20000000f00 */
[----:B------:R-:W-:Y:S02]  /*3b3f0*/  IMAD.MOV.U32 R52, RZ, RZ, R78 ;  /* 0x000000ffff347224 */ /* 0x000fe400078e004e */
[----:B------:R-:W-:Y:S02]  /*3b400*/  IMAD.MOV.U32 R45, RZ, RZ, R79 ;  /* 0x000000ffff2d7224 */ /* 0x000fe400078e004f */
[C---:B------:R-:W-:Y:S01]  /*3b410*/  HMMA.1688.F32.TF32 R76, R28.reuse, R62, R100 ;  /* 0x0000003e1c4c723c */ /* 0x040fe20000081064 */
[----:B------:R-:W-:Y:S04]  /*3b420*/  STL [R1+0x36b0], R37 ;  /* 0x0036b02501007387 */ /* 0x000fe80000100800 */
[----:B------:R-:W-:Y:S04]  /*3b430*/  STL [R1+0x36ac], R40 ;  /* 0x0036ac2801007387 */ /* 0x000fe80000100800 */
[----:B------:R-:W-:Y:S04]  /*3b440*/  STL [R1+0x36a8], R41 ;  /* 0x0036a82901007387 */ /* 0x000fe80000100800 */
[----:B------:R-:W-:Y:S04]  /*3b450*/  STL.64 [R1+0x350], R84 ;  /* 0x0003505401007387 */ /* 0x000fe80000100a00 */
[----:B------:R-:W-:Y:S04]  /*3b460*/  STL.64 [R1+0x358], R86 ;  /* 0x0003585601007387 */ /* 0x000fe80000100a00 */
[----:B------:R-:W-:Y:S04]  /*3b470*/  STL.64 [R1+0x370], R80 ;  /* 0x0003705001007387 */ /* 0x000fe80000100a00 */
[----:B------:R2:W-:Y:S04]  /*3b480*/  STL.64 [R1+0x378], R82 ;  /* 0x0003785201007387 */ /* 0x0005e80000100a00 */
[----:B------:R3:W-:Y:S04]  /*3b490*/  STL [R1+0x3614], R73 ;  /* 0x0036144901007387 */ /* 0x0007e80000100800 */
[----:B------:R4:W-:Y:S01]  /*3b4a0*/  STL [R1+0x3610], R72 ;  /* 0x0036104801007387 */ /* 0x0009e20000100800 */
[----:B--2---:R-:W-:Y:S03]  /*3b4b0*/  HMMA.1688.F32.TF32 R80, R28, R70, R92 ;  /* 0x000000461c50723c */ /* 0x004fe6000008105c */
[----:B------:R2:W-:Y:S01]  /*3b4c0*/  STL [R1+0x360c], R49 ;  /* 0x00360c3101007387 */ /* 0x0005e20000100800 */
[----:B---3--:R-:W-:-:S03]  /*3b4d0*/  IMAD.MOV.U32 R73, RZ, RZ, R76 ;  /* 0x000000ffff497224 */ /* 0x008fc600078e004c */
[----:B------:R3:W-:Y:S01]  /*3b4e0*/  STL [R1+0x3608], R48 ;  /* 0x0036083001007387 */ /* 0x0007e20000100800 */
[----:B----4-:R-:W-:Y:S01]  /*3b4f0*/  MOV R72, R77 ;  /* 0x0000004d00487202 */ /* 0x010fe20000000f00 */
[----:B--2---:R-:W-:Y:S02]  /*3b500*/  IMAD.MOV.U32 R49, RZ, RZ, R78 ;  /* 0x000000ffff317224 */ /* 0x004fe400078e004e */
[----:B---3--:R-:W-:Y:S02]  /*3b510*/  IMAD.MOV.U32 R48, RZ, RZ, R79 ;  /* 0x000000ffff307224 */ /* 0x008fe400078e004f */
[----:B------:R-:W-:Y:S10]  /*3b520*/  HMMA.1688.F32.TF32 R76, R28, R58, R104 ;  /* 0x0000003a1c4c723c */ /* 0x000ff40000081068 */
[----:B------:R-:W-:Y:S04]  /*3b530*/  STL.64 [R1+0x7e0], R80 ;  /* 0x0007e05001007387 */ /* 0x000fe80000100a00 */
[----:B------:R-:W-:Y:S04]  /*3b540*/  STL.64 [R1+0x7e8], R82 ;  /* 0x0007e85201007387 */ /* 0x000fe80000100a00 */
[----:B------:R2:W-:Y:S04]  /*3b550*/  STL [R1+0x3624], R45 ;  /* 0x0036242d01007387 */ /* 0x0005e80000100800 */
[----:B------:R3:W-:Y:S04]  /*3b560*/  STL [R1+0x3620], R52 ;  /* 0x0036203401007387 */ /* 0x0007e80000100800 */
[----:B------:R4:W-:Y:S01]  /*3b570*/  STL [R1+0x361c], R44 ;  /* 0x00361c2c01007387 */ /* 0x0009e20000100800 */
[----:B--2---:R-:W-:-:S03]  /*3b580*/  IMAD.MOV.U32 R45, RZ, RZ, R76 ;  /* 0x000000ffff2d7224 */ /* 0x004fc600078e004c */
[----:B------:R2:W-:Y:S01]  /*3b590*/  STL [R1+0x3618], R53 ;  /* 0x0036183501007387 */ /* 0x0005e20000100800 */
[----:B---3--:R-:W-:Y:S01]  /*3b5a0*/  MOV R52, R77 ;  /* 0x0000004d00347202 */ /* 0x008fe20000000f00 */
[----:B----4-:R-:W-:Y:S02]  /*3b5b0*/  IMAD.MOV.U32 R44, RZ, RZ, R78 ;  /* 0x000000ffff2c7224 */ /* 0x010fe400078e004e */
[----:B--2---:R-:W-:Y:S02]  /*3b5c0*/  IMAD.MOV.U32 R53, RZ, RZ, R79 ;  /* 0x000000ffff357224 */ /* 0x004fe400078e004f */
[----:B------:R-:W-:Y:S01]  /*3b5d0*/  HMMA.1688.F32.TF32 R76, R28, R54, R108 ;  /* 0x000000361c4c723c */ /* 0x000fe2000008106c */
[----:B------:R2:W-:Y:S04]  /*3b5e0*/  STL [R1+0x3634], R48 ;  /* 0x0036343001007387 */ /* 0x0005e80000100800 */
[----:B------:R3:W-:Y:S04]  /*3b5f0*/  STL [R1+0x3630], R49 ;  /* 0x0036303101007387 */ /* 0x0007e80000100800 */
[----:B------:R4:W-:Y:S04]  /*3b600*/  STL [R1+0x362c], R73 ;  /* 0x00362c4901007387 */ /* 0x0009e80000100800 */
[----:B------:R1:W-:Y:S11]  /*3b610*/  STL [R1+0x3628], R72 ;  /* 0x0036284801007387 */ /* 0x0003f60000100800 */
[----:B--2---:R-:W-:Y:S01]  /*3b620*/  IMAD.MOV.U32 R48, RZ, RZ, R76 ;  /* 0x000000ffff307224 */ /* 0x004fe200078e004c */
[----:B---3--:R-:W-:Y:S01]  /*3b630*/  MOV R49, R77 ;  /* 0x0000004d00317202 */ /* 0x008fe20000000f00 */
[----:B----4-:R-:W-:-:S02]  /*3b640*/  IMAD.MOV.U32 R73, RZ, RZ, R78 ;  /* 0x000000ffff497224 */ /* 0x010fc400078e004e */
[----:B-1----:R-:W-:Y:S02]  /*3b650*/  IMAD.MOV.U32 R72, RZ, RZ, R79 ;  /* 0x000000ffff487224 */ /* 0x002fe400078e004f */
[----:B------:R-:W-:Y:S01]  /*3b660*/  HMMA.1688.F32.TF32 R76, R28, R50, R112 ;  /* 0x000000321c4c723c */ /* 0x000fe20000081070 */
[----:B------:R1:W-:Y:S04]  /*3b670*/  STL [R1+0x3644], R53 ;  /* 0x0036443501007387 */ /* 0x0003e80000100800 */
[----:B------:R2:W-:Y:S04]  /*3b680*/  STL [R1+0x3640], R44 ;  /* 0x0036402c01007387 */ /* 0x0005e80000100800 */
[----:B------:R3:W-:Y:S04]  /*3b690*/  STL [R1+0x363c], R45 ;  /* 0x00363c2d01007387 */ /* 0x0007e80000100800 */
[----:B------:R4:W-:Y:S11]  /*3b6a0*/  STL [R1+0x3638], R52 ;  /* 0x0036383401007387 */ /* 0x0009f60000100800 */
[----:B-1----:R-:W-:Y:S01]  /*3b6b0*/  IMAD.MOV.U32 R53, RZ, RZ, R76 ;  /* 0x000000ffff357224 */ /* 0x002fe200078e004c */
[----:B--2---:R-:W-:Y:S01]  /*3b6c0*/  MOV R44, R77 ;  /* 0x0000004d002c7202 */ /* 0x004fe20000000f00 */
[----:B---3--:R-:W-:-:S02]  /*3b6d0*/  IMAD.MOV.U32 R45, RZ, RZ, R78 ;  /* 0x000000ffff2d7224 */ /* 0x008fc400078e004e */
[----:B----4-:R-:W-:Y:S02]  /*3b6e0*/  IMAD.MOV.U32 R52, RZ, RZ, R79 ;  /* 0x000000ffff347224 */ /* 0x010fe400078e004f */
[----:B------:R-:W-:Y:S01]  /*3b6f0*/  HMMA.1688.F32.TF32 R76, R28, R46, R116 ;  /* 0x0000002e1c4c723c */ /* 0x000fe20000081074 */
[----:B------:R1:W-:Y:S04]  /*3b700*/  STL [R1+0x3654], R72 ;  /* 0x0036544801007387 */ /* 0x0003e80000100800 */
[----:B------:R2:W-:Y:S04]  /*3b710*/  STL [R1+0x3650], R73 ;  /* 0x0036504901007387 */ /* 0x0005e80000100800 */
[----:B------:R3:W-:Y:S04]  /*3b720*/  STL [R1+0x364c], R48 ;  /* 0x00364c3001007387 */ /* 0x0007e80000100800 */
[----:B------:R4:W-:Y:S04]  /*3b730*/  STL [R1+0x3648], R49 ;  /* 0x0036483101007387 */ /* 0x0009e80000100800 */
[----:B------:R4:W-:Y:S07]  /*3b740*/  STL [R1+0x3664], R52 ;  /* 0x0036643401007387 */ /* 0x0009ee0000100800 */
        /* <DEDUP_REMOVED lines=8> */
[----:B------:R-:W-:Y:S04]  /*3b7d0*/  STL [R1+0x3674], R49 ;  /* 0x0036743101007387 */ /* 0x000fe80000100800 */
[----:B------:R-:W-:Y:S04]  /*3b7e0*/  STL [R1+0x3670], R48 ;  /* 0x0036703001007387 */ /* 0x000fe80000100800 */
[----:B------:R-:W-:Y:S04]  /*3b7f0*/  STL [R1+0x366c], R72 ;  /* 0x00366c4801007387 */ /* 0x000fe80000100800 */
[----:B------:R2:W-:Y:S04]  /*3b800*/  STL [R1+0x3668], R73 ;  /* 0x0036684901007387 */ /* 0x0005e80000100800 */
[----:B------:R-:W4:Y:S04]  /*3b810*/  LDL.LU R248, [R1+0xa0] ;  /* 0x0000a00001f87983 */ /* 0x000f280000300800 */
        /* <DEDUP_REMOVED lines=8> */
[----:B------:R-:W4:Y:S01]  /*3b8a0*/  LDL.LU R243, [R1+0x2fc] ;  /* 0x0002fc0001f37983 */ /* 0x000f220000300800 */
[----:B------:R-:W-:-:S03]  /*3b8b0*/  IMAD.MOV.U32 R52, RZ, RZ, R76 ;  /* 0x000000ffff347224 */ /* 0x000fc600078e004c */
[----:B------:R-:W4:Y:S01]  /*3b8c0*/  LDL.LU R84, [R1+0x250] ;  /* 0x0002500001547983 */ /* 0x000f220000300800 */
[----:B-1----:R-:W-:-:S03]  /*3b8d0*/  MOV R45, R77 ;  /* 0x0000004d002d7202 */ /* 0x002fc60000000f00 */
[----:B------:R-:W4:Y:S01]  /*3b8e0*/  LDL.LU R85, [R1+0x254] ;  /* 0x0002540001557983 */ /* 0x000f220000300800 */
[----:B--2---:R-:W-:-:S03]  /*3b8f0*/  IMAD.MOV.U32 R53, RZ, RZ, R78 ;  /* 0x000000ffff357224 */ /* 0x004fc600078e004e */
[----:B------:R-:W2:Y:S01]  /*3b900*/  LDL.LU R86, [R1+0x258] ;  /* 0x0002580001567983 */ /* 0x000ea20000300800 */
[----:B---3--:R-:W-:-:S03]  /*3b910*/  IMAD.MOV.U32 R44, RZ, RZ, R79 ;  /* 0x000000ffff2c7224 */ /* 0x008fc600078e004f */
[----:B------:R-:W2:Y:S04]  /*3b920*/  LDL.LU R87, [R1+0x25c] ;  /* 0x00025c0001577983 */ /* 0x000ea80000300800 */
[----:B------:R-:W3:Y:S04]  /*3b930*/  LDL.LU R76, [R1+0x130] ;  /* 0x00013000014c7983 */ /* 0x000ee80000300800 */
[----:B------:R-:W3:Y:S04]  /*3b940*/  LDL.LU R77, [R1+0x134] ;  /* 0x00013400014d7983 */ /* 0x000ee80000300800 */
[----:B------:R-:W3:Y:S04]  /*3b950*/  LDL.LU R78, [R1+0x138] ;  /* 0x00013800014e7983 */ /* 0x000ee80000300800 */
[----:B------:R-:W3:Y:S04]  /*3b960*/  LDL.LU R79, [R1+0x13c] ;  /* 0x00013c00014f7983 */ /* 0x000ee80000300800 */
[----:B------:R-:W2:Y:S04]  /*3b970*/  LDL.LU R80, [R1+0x1c0] ;  /* 0x0001c00001507983 */ /* 0x000ea80000300800 */
[----:B------:R-:W2:Y:S04]  /*3b980*/  LDL.LU R81, [R1+0x1c4] ;  /* 0x0001c40001517983 */ /* 0x000ea80000300800 */
[----:B------:R-:W2:Y:S04]  /*3b990*/  LDL.LU R82, [R1+0x1c8] ;  /* 0x0001c80001527983 */ /* 0x000ea80000300800 */
[----:B------:R-:W2:Y:S01]  /*3b9a0*/  LDL.LU R83, [R1+0x1cc] ;  /* 0x0001cc0001537983 */ /* 0x000ea20000300800 */
[----:B------:R-:W-:Y:S03]  /*3b9b0*/  HMMA.1688.F32.TF32 R28, R28, R38, R124 ;  /* 0x000000261c1c723c */ /* 0x000fe6000008107c */
[----:B------:R-:W-:Y:S01]  /*3b9c0*/  STL [R1+0x3684], R44 ;  /* 0x0036842c01007387 */ /* 0x000fe20000100800 */
[----:B------:R-:W-:-:S03]  /*3b9d0*/  IMAD.MOV.U32 R250, RZ, RZ, R5 ;  /* 0x000000fffffa7224 */ /* 0x000fc600078e0005 */
[----:B------:R-:W-:Y:S01]  /*3b9e0*/  STL [R1+0x3680], R53 ;  /* 0x0036803501007387 */ /* 0x000fe20000100800 */
[----:B------:R-:W-:-:S03]  /*3b9f0*/  MOV R251, R4 ;  /* 0x0000000400fb7202 */ /* 0x000fc60000000f00 */
[----:B------:R-:W-:Y:S04]  /*3ba00*/  STL [R1+0x367c], R52 ;  /* 0x00367c3401007387 */ /* 0x000fe80000100800 */
[----:B------:R-:W-:Y:S09]  /*3ba10*/  STL [R1+0x3678], R45 ;  /* 0x0036782d01007387 */ /* 0x000ff20000100800 */
[----:B------:R-:W-:Y:S01]  /*3ba20*/  MOV R73, R31 ;  /* 0x0000001f00497202 */ /* 0x000fe20000000f00 */
[----:B------:R-:W-:Y:S01]  /*3ba30*/  IMAD.MOV.U32 R72, RZ, RZ, R30 ;  /* 0x000000ffff487224 */ /* 0x000fe200078e001e */
[----:B------:R-:W-:Y:S01]  /*3ba40*/  HMMA.1688.F32.TF32 R100, R32, R70, R132 ;  /* 0x000000462064723c */ /* 0x000fe20000081084 */
[----:B------:R-:W-:Y:S01]  /*3ba50*/  IMAD.MOV.U32 R48, RZ, RZ, R29 ;  /* 0x000000ffff307224 */ /* 0x000fe200078e001d */
[----:B------:R-:W-:Y:S01]  /*3ba60*/  LDS R30, [R252+0x3180] ;  /* 0x00318000fc1e7984 */ /* 0x000fe20000000800 */
[----:B------:R-:W-:-:S03]  /*3ba70*/  IMAD.MOV.U32 R49, RZ, RZ, R28 ;  /* 0x000000ffff317224 */ /* 0x000fc600078e001c */
[----:B------:R1:W-:Y:S04]  /*3ba80*/  STL [R1+0x3694], R73 ;  /* 0x0036944901007387 */ /* 0x0003e80000100800 */
[----:B------:R1:W-:Y:S04]  /*3ba90*/  STL [R1+0x3690], R72 ;  /* 0x0036904801007387 */ /* 0x0003e80000100800 */
[----:B------:R-:W-:Y:S04]  /*3baa0*/  STL [R1+0x368c], R48 ;  /* 0x00368c3001007387 */ /* 0x000fe80000100800 */
[----:B------:R-:W-:Y:S04]  /*3bab0*/  STL [R1+0x3688], R49 ;  /* 0x0036883101007387 */ /* 0x000fe80000100800 */
[----:B------:R-:W-:Y:S04]  /*3bac0*/  LDS R28, [R252+0x2180] ;  /* 0x00218000fc1c7984 */ /* 0x000fe80000000800 */
[----:B------:R-:W-:Y:S04]  /*3bad0*/  LDS R29, [R3+0x2180] ;  /* 0x00218000031d7984 */ /* 0x000fe80000000800 */
[----:B------:R-:W1:Y:S01]  /*3bae0*/  LDS R31, [R3+0x3180] ;  /* 0x00318000031f7984 */ /* 0x000e620000000800 */
[C---:B----4-:R-:W-:Y:S11]  /*3baf0*/  HMMA.1688.F32.TF32 R92, R32.reuse, R26, R244 ;  /* 0x0000001a205c723c */ /* 0x050ff600000810f4 */
[----:B------:R-:W-:Y:S11]  /*3bb00*/  @!UPT UIADD3 URZ, URZ, URZ, URZ ;  /* 0x0000003f3f3ff290 */ /* 0x000ff6000fffe03f */
[----:B------:R-:W-:Y:S01]  /*3bb10*/  @!UPT UIADD3 URZ, URZ, URZ, URZ ;  /* 0x0000003f3f3ff290 */ /* 0x000fe2000fffe03f */
[----:B------:R-:W-:Y:S01]  /*3bb20*/  STL.64 [R1+0x36d0], R94 ;  /* 0x0036d05e01007387 */ /* 0x000fe20000100a00 */
[C---:B---3--:R-:W-:Y:S03]  /*3bb30*/  HMMA.1688.F32.TF32 R76, R32.reuse, R6, R76 ;  /* 0x00000006204c723c */ /* 0x048fe6000008104c */
[----:B------:R-:W-:Y:S05]  /*3bb40*/  STL.64 [R1+0x36c8], R92 ;  /* 0x0036c85c01007387 */ /* 0x000fea0000100a00 */
[C---:B--2---:R-:W-:Y:S11]  /*3bb50*/  HMMA.1688.F32.TF32 R84, R32.reuse, R18, R84 ;  /* 0x000000122054723c */ /* 0x044ff60000081054 */
[----:B------:R-:W-:Y:S04]  /*3bb60*/  @!UPT UIADD3 URZ, URZ, URZ, URZ ;  /* 0x0000003f3f3ff290 */ /* 0x000fe8000fffe03f */
[----:B------:R2:W-:Y:S01]  /*3bb70*/  STL.64 [R1+0x2b0], R76 ;  /* 0x0002b04c01007387 */ /* 0x0005e20000100a00 */
[----:B-1----:R-:W-:Y:S02]  /*3bb80*/  IMAD.MOV.U32 R73, RZ, RZ, R78 ;  /* 0x000000ffff497224 */ /* 0x002fe400078e004e */
[----:B------:R-:W-:Y:S02]  /*3bb90*/  IMAD.MOV.U32 R72, RZ, RZ, R79 ;  /* 0x000000ffff487224 */ /* 0x000fe400078e004f */
[C---:B--2---:R-:W-:Y:S08]  /*3bba0*/  HMMA.1688.F32.TF32 R76, R32.reuse, R10, R248 ;  /* 0x0000000a204c723c */ /* 0x044ff000000810f8 */
[C---:B------:R-:W-:Y:S08]  /*3bbb0*/  HMMA.1688.F32.TF32 R88, R32.reuse, R22, R240 ;  /* 0x000000162058723c */ /* 0x040ff000000810f0 */
[----:B------:R-:W-:Y:S01]  /*3bbc0*/  HMMA.1688.F32.TF32 R80, R32, R14, R80 ;  /* 0x0000000e2050723c */ /* 0x000fe20000081050 */
[----:B------:R-:W-:-:S02]  /*3bbd0*/  IMAD.MOV.U32 R56, RZ, RZ, R84 ;  /* 0x000000ffff387224 */ /* 0x000fc400078e0054 */
[----:B------:R-:W-:-:S05]  /*3bbe0*/  IMAD.MOV.U32 R57, RZ, RZ, R85 ;  /* 0x000000ffff397224 */ /* 0x000fca00078e0055 */
[----:B------:R-:W-:Y:S01]  /*3bbf0*/  IMAD.MOV.U32 R48, RZ, RZ, R76 ;  /* 0x000000ffff307224 */ /* 0x000fe200078e004c */
[----:B------:R-:W-:Y:S01]  /*3bc00*/  MOV R49, R77 ;  /* 0x0000004d00317202 */ /* 0x000fe20000000f00 */
[----:B------:R-:W2:Y:S01]  /*3bc10*/  LDL.LU R76, [R1+0xc0] ;  /* 0x0000c000014c7983 */ /* 0x000ea20000300800 */
[----:B------:R-:W-:Y:S02]  /*3bc20*/  IMAD.MOV.U32 R69, RZ, RZ, R78 ;  /* 0x000000ffff457224 */ /* 0x000fe400078e004e */
[----:B------:R-:W-:Y:S01]  /*3bc30*/  IMAD.MOV.U32 R68, RZ, RZ, R79 ;  /* 0x000000ffff447224 */ /* 0x000fe200078e004f */
[----:B------:R-:W2:Y:S01]  /*3bc40*/  LDL.LU R77, [R1+0xc4] ;  /* 0x0000c400014d7983 */ /* 0x000ea20000300800 */
[----:B------:R-:W-:-:S03]  /*3bc50*/  IMAD.MOV.U32 R60, RZ, RZ, R86 ;  /* 0x000000ffff3c7224 */ /* 0x000fc600078e0056 */
[----:B------:R-:W2:Y:S01]  /*3bc60*/  LDL.LU R78, [R1+0xc8] ;  /* 0x0000c800014e7983 */ /* 0x000ea20000300800 */
[----:B------:R-:W-:-:S03]  /*3bc70*/  MOV R61, R87 ;  /* 0x00000057003d7202 */ /* 0x000fc60000000f00 */
[----:B------:R-:W2:Y:S04]  /*3bc80*/  LDL.LU R79, [R1+0xcc] ;  /* 0x0000cc00014f7983 */ /* 0x000ea80000300800 */
[----:B------:R-:W3:Y:S04]  /*3bc90*/  LDL.LU R84, [R1+0x1d0] ;  /* 0x0001d00001547983 */ /* 0x000ee80000300800 */
[----:B------:R-:W3:Y:S04]  /*3bca0*/  LDL.LU R85, [R1+0x1d4] ;  /* 0x0001d40001557983 */ /* 0x000ee80000300800 */
[----:B------:R-:W3:Y:S04]  /*3bcb0*/  LDL.LU R86, [R1+0x1d8] ;  /* 0x0001d80001567983 */ /* 0x000ee80000300800 */
[----:B------:R-:W3:Y:S01]  /*3bcc0*/  LDL.LU R87, [R1+0x1dc] ;  /* 0x0001dc0001577983 */ /* 0x000ee20000300800 */
[----:B------:R-:W-:-:S03]  /*3bcd0*/  IMAD.MOV.U32 R36, RZ, RZ, R88 ;  /* 0x000000ffff247224 */ /* 0x000fc600078e0058 */
[----:B------:R-:W4:Y:S01]  /*3bce0*/  LDL.LU R244, [R1+0x320] ;  /* 0x0003200001f47983 */ /* 0x000f220000300800 */
[----:B------:R-:W-:-:S03]  /*3bcf0*/  IMAD.MOV.U32 R37, RZ, RZ, R89 ;  /* 0x000000ffff257224 */ /* 0x000fc600078e0059 */
[----:B------:R-:W4:Y:S01]  /*3bd00*/  LDL.LU R245, [R1+0x324] ;  /* 0x0003240001f57983 */ /* 0x000f220000300800 */
[----:B------:R-:W-:-:S03]  /*3bd10*/  IMAD.MOV.U32 R40, RZ, RZ, R90 ;  /* 0x000000ffff287224 */ /* 0x000fc600078e005a */
[----:B------:R-:W4:Y:S01]  /*3bd20*/  LDL.LU R246, [R1+0x328] ;  /* 0x0003280001f67983 */ /* 0x000f220000300800 */
[----:B------:R-:W-:-:S03]  /*3bd30*/  MOV R41, R91 ;  /* 0x0000005b00297202 */ /* 0x000fc60000000f00 */
[----:B------:R-:W4:Y:S04]  /*3bd40*/  LDL.LU R247, [R1+0x32c] ;  /* 0x00032c0001f77983 */ /* 0x000f280000300800 */
[----:B------:R-:W3:Y:S04]  /*3bd50*/  LDL.LU R88, [R1+0x440] ;  /* 0x0004400001587983 */ /* 0x000ee80000300800 */
[----:B------:R-:W3:Y:S04]  /*3bd60*/  LDL.LU R89, [R1+0x444] ;  /* 0x0004440001597983 */ /* 0x000ee80000300800 */
[----:B------:R-:W3:Y:S04]  /*3bd70*/  LDL.LU R90, [R1+0x448] ;  /* 0x00044800015a7983 */ /* 0x000ee80000300800 */
[----:B------:R-:W3:Y:S01]  /*3bd80*/  LDL.LU R91, [R1+0x44c] ;  /* 0x00044c00015b7983 */ /* 0x000ee20000300800 */
[----:B------:R-:W-:-:S03]  /*3bd90*/  IMAD.MOV.U32 R9, RZ, RZ, R80 ;  /* 0x000000ffff097224 */ /* 0x000fc600078e0050 */
[----:B------:R-:W3:Y:S01]  /*3bda0*/  LDL.LU R240, [R1+0x280] ;  /* 0x0002800001f07983 */ /* 0x000ee20000300800 */
[----:B------:R-:W-:-:S03]  /*3bdb0*/  IMAD.MOV.U32 R8, RZ, RZ, R81 ;  /* 0x000000ffff087224 */ /* 0x000fc600078e0051 */
[----:B------:R-:W3:Y:S01]  /*3bdc0*/  LDL.LU R241, [R1+0x284] ;  /* 0x0002840001f17983 */ /* 0x000ee20000300800 */
[----:B------:R-:W-:-:S03]  /*3bdd0*/  IMAD.MOV.U32 R5, RZ, RZ, R82 ;  /* 0x000000ffff057224 */ /* 0x000fc600078e0052 */
[----:B------:R-:W3:Y:S01]  /*3bde0*/  LDL.LU R242, [R1+0x288] ;  /* 0x0002880001f27983 */ /* 0x000ee20000300800 */
[----:B------:R-:W-:-:S03]  /*3bdf0*/  MOV R4, R83 ;  /* 0x0000005300047202 */ /* 0x000fc60000000f00 */
[----:B------:R-:W3:Y:S01]  /*3be00*/  LDL.LU R243, [R1+0x28c] ;  /* 0x00028c0001f37983 */ /* 0x000ee20000300800 */
[----:B------:R-:W-:-:S03]  /*3be10*/  IMAD.MOV.U32 R248, RZ, RZ, R139 ;  /* 0x000000fffff87224 */ /* 0x000fc600078e008b */
[----:B------:R-:W3:Y:S04]  /*3be20*/  LDL.LU R80, [R1+0x190] ;  /* 0x0001900001507983 */ /* 0x000ee80000300800 */
[----:B------:R-:W3:Y:S04]  /*3be30*/  LDL.LU R81, [R1+0x194] ;  /* 0x0001940001517983 */ /* 0x000ee80000300800 */
[----:B------:R-:W3:Y:S04]  /*3be40*/  LDL.LU R82, [R1+0x198] ;  /* 0x0001980001527983 */ /* 0x000ee80000300800 */
[----:B------:R-:W3:Y:S04]  /*3be50*/  LDL.LU R83, [R1+0x19c] ;  /* 0x00019c0001537983 */ /* 0x000ee80000300800 */
[----:B------:R-:W3:Y:S01]  /*3be60*/  LDL.LU R139, [R1+0x3804] ;  /* 0x00380400018b7983 */ /* 0x000ee20000300800 */
[----:B------:R-:W-:-:S03]  /*3be70*/  MOV R249, R147 ;  /* 0x0000009300f97202 */ /* 0x000fc60000000f00 */
[----:B------:R-:W4:Y:S01]  /*3be80*/  LDL.LU R147, [R1+0x3800] ;  /* 0x0038000001937983 */ /* 0x000f220000300800 */
[C---:B------:R-:W-:Y:S03]  /*3be90*/  HMMA.1688.F32.TF32 R92, R32.reuse, R74, R128 ;  /* 0x0000004a205c723c */ /* 0x040fe60000081080 */
[----:B------:R-:W-:Y:S04]  /*3bea0*/  STL.64 [R1+0x720], R100 ;  /* 0x0007206401007387 */ /* 0x000fe80000100a00 */
[----:B------:R4:W-:Y:S11]  /*3beb0*/  STL.64 [R1+0x728], R102 ;  /* 0x0007286601007387 */ /* 0x0009f60000100a00 */
[----:B------:R-:W-:Y:S06]  /*3bec0*/  @!UPT UIADD3 URZ, URZ, URZ, URZ ;  /* 0x0000003f3f3ff290 */ /* 0x000fec000fffe03f */
[----:B------:R-:W-:Y:S01]  /*3bed0*/  IMAD.MOV.U32 R44, RZ, RZ, R92 ;  /* 0x000000ffff2c7224 */ /* 0x000fe200078e005c */
[----:B------:R-:W-:Y:S01]  /*3bee0*/  MOV R53, R93 ;  /* 0x0000005d00357202 */ /* 0x000fe20000000f00 */
[----:B------:R-:W-:Y:S02]  /*3bef0*/  IMAD.MOV.U32 R52, RZ, RZ, R94 ;  /* 0x000000ffff347224 */ /* 0x000fe400078e005e */
[----:B------:R-:W-:Y:S02]  /*3bf00*/  IMAD.MOV.U32 R45, RZ, RZ, R95 ;  /* 0x000000ffff2d7224 */ /* 0x000fe400078e005f */
[----:B------:R-:W-:Y:S01]  /*3bf10*/  HMMA.1688.F32.TF32 R92, R32, R62, R140 ;  /* 0x0000003e205c723c */ /* 0x000fe2000008108c */
[----:B------:R-:W-:Y:S02]  /*3bf20*/  IMAD.MOV.U32 R250, RZ, RZ, R2 ;  /* 0x000000fffffa7224 */ /* 0x000fe400078e0002 */
[----:B------:R-:W-:-:S05]  /*3bf30*/  IMAD.MOV.U32 R251, RZ, RZ, R0 ;  /* 0x000000fffffb7224 */ /* 0x000fca00078e0000 */
[----:B--2---:R-:W-:Y:S08]  /*3bf40*/  HMMA.1688.F32.TF32 R76, R28, R10, R76 ;  /* 0x0000000a1c4c723c */ /* 0x004ff0000008104c */
[C---:B---3--:R-:W-:Y:S08]  /*3bf50*/  HMMA.1688.F32.TF32 R96, R32.reuse, R66, R136 ;  /* 0x000000422060723c */ /* 0x048ff00000081088 */
[C---:B----4-:R-:W-:Y:S11]  /*3bf60*/  HMMA.1688.F32.TF32 R100, R32.reuse, R58, R144 ;  /* 0x0000003a2064723c */ /* 0x050ff60000081090 */
[----:B------:R-:W-:Y:S04]  /*3bf70*/  @!UPT UIADD3 URZ, URZ, URZ, URZ ;  /* 0x0000003f3f3ff290 */ /* 0x000fe8000fffe03f */
[----:B------:R-:W-:Y:S04]  /*3bf80*/  STL.64 [R1+0x710], R96 ;  /* 0x0007106001007387 */ /* 0x000fe80000100a00 */
[----:B------:R1:W-:Y:S02]  /*3bf90*/  STL.64 [R1+0x718], R98 ;  /* 0x0007186201007387 */ /* 0x0003e40000100a00 */
[C---:B-1----:R-:W-:Y:S02]  /*3bfa0*/  HMMA.1688.F32.TF32 R96, R32.reuse, R54, R148 ;  /* 0x000000362060723c */ /* 0x042fe40000081094 */
[----:B------:R-:W-:Y:S04]  /*3bfb0*/  STL.64 [R1+0x700], R92 ;  /* 0x0007005c01007387 */ /* 0x000fe80000100a00 */
[----:B------:R1:W-:Y:S04]  /*3bfc0*/  STL.64 [R1+0x708], R94 ;  /* 0x0007085e01007387 */ /* 0x0003e80000100a00 */
[----:B------:R-:W-:Y:S04]  /*3bfd0*/  STL.64 [R1+0x6f0], R100 ;  /* 0x0006f06401007387 */ /* 0x000fe80000100a00 */
[----:B------:R2:W-:Y:S01]  /*3bfe0*/  STL.64 [R1+0x6f8], R102 ;  /* 0x0006f86601007387 */ /* 0x0005e20000100a00 */
[C---:B-1----:R-:W-:Y:S08]  /*3bff0*/  HMMA.1688.F32.TF32 R92, R32.reuse, R50, R152 ;  /* 0x00000032205c723c */ /* 0x042ff00000081098 */
[----:B------:R-:W-:Y:S01]  /*3c000*/  STL.64 [R1+0x6e0], R96 ;  /* 0x0006e06001007387 */ /* 0x000fe20000100a00 */
[C---:B--2---:R-:W-:Y:S03]  /*3c010*/  HMMA.1688.F32.TF32 R100, R32.reuse, R46, R156 ;  /* 0x0000002e2064723c */ /* 0x044fe6000008109c */
[----:B------:R1:W-:Y:S05]  /*3c020*/  STL.64 [R1+0x6e8], R98 ;  /* 0x0006e86201007387 */ /* 0x0003ea0000100a00 */
[----:B-1----:R-:W-:Y:S06]  /*3c030*/  HMMA.1688.F32.TF32 R96, R32, R42, R160 ;  /* 0x0000002a2060723c */ /* 0x002fec00000810a0 */
[----:B------:R-:W-:Y:S04]  /*3c040*/  STL.64 [R1+0x6d0], R92 ;  /* 0x0006d05c01007387 */ /* 0x000fe80000100a00 */
[----:B------:R1:W-:Y:S01]  /*3c050*/  STL.64 [R1+0x6d8], R94 ;  /* 0x0006d85e01007387 */ /* 0x0003e20000100a00 */
[----:B------:R-:W-:Y:S04]  /*3c060*/  HMMA.1688.F32.TF32 R124, R28, R26, R88 ;  /* 0x0000001a1c7c723c */ /* 0x000fe80000081058 */
[----:B------:R-:W-:Y:S04]  /*3c070*/  STL.64 [R1+0x6c0], R100 ;  /* 0x0006c06401007387 */ /* 0x000fe80000100a00 */
[----:B------:R-:W-:Y:S01]  /*3c080*/  STL.64 [R1+0x6c8], R102 ;  /* 0x0006c86601007387 */ /* 0x000fe20000100a00 */
[----:B-1----:R-:W-:Y:S01]  /*3c090*/  HMMA.1688.F32.TF32 R92, R32, R38, R164 ;  /* 0x00000026205c723c */ /* 0x002fe200000810a4 */
[----:B------:R-:W-:Y:S01]  /*3c0a0*/  IMAD.MOV.U32 R65, RZ, RZ, R76 ;  /* 0x000000ffff417224 */ /* 0x000fe200078e004c */
[----:B------:R-:W-:-:S06]  /*3c0b0*/  MOV R64, R77 ;  /* 0x0000004d00407202 */ /* 0x000fcc0000000f00 */
[C---:B------:R-:W-:Y:S01]  /*3c0c0*/  HMMA.1688.F32.TF32 R108, R28.reuse, R22, R244 ;  /* 0x000000161c6c723c */ /* 0x040fe200000810f4 */
[----:B------:R-:W-:Y:S04]  /*3c0d0*/  STL.64 [R1+0x6b0], R96 ;  /* 0x0006b06001007387 */ /* 0x000fe80000100a00 */
[----:B------:R1:W-:Y:S03]  /*3c0e0*/  STL.64 [R1+0x6b8], R98 ;  /* 0x0006b86201007387 */ /* 0x0003e60000100a00 */
[----:B------:R-:W-:Y:S01]  /*3c0f0*/  HMMA.1688.F32.TF32 R88, R28, R14, R84 ;  /* 0x0000000e1c58723c */ /* 0x000fe20000081054 */
[----:B------:R-:W-:Y:S01]  /*3c100*/  IMAD.MOV.U32 R2, RZ, RZ, R78 ;  /* 0x000000ffff027224 */ /* 0x000fe200078e004e */
[----:B------:R-:W-:Y:S01]  /*3c110*/  LDS R32, [R252+0x2200] ;  /* 0x00220000fc207984 */ /* 0x000fe20000000800 */
[----:B------:R-:W-:-:S03]  /*3c120*/  IMAD.MOV.U32 R0, RZ, RZ, R79 ;  /* 0x000000ffff007224 */ /* 0x000fc600078e004f */
[----:B------:R-:W-:Y:S02]  /*3c130*/  LDS R34, [R252+0x3200] ;  /* 0x00320000fc227984 */ /* 0x000fe40000000800 */
[C---:B------:R-:W-:Y:S02]  /*3c140*/  HMMA.1688.F32.TF32 R84, R28.reuse, R74, R248 ;  /* 0x0000004a1c54723c */ /* 0x040fe400000810f8 */
[----:B------:R-:W-:Y:S04]  /*3c150*/  LDS R33, [R3+0x2200] ;  /* 0x0022000003217984 */ /* 0x000fe80000000800 */
[----:B------:R-:W2:Y:S02]  /*3c160*/  LDS R35, [R3+0x3200] ;  /* 0x0032000003237984 */ /* 0x000ea40000000800 */
[C---:B-1----:R-:W-:Y:S08]  /*3c170*/  HMMA.1688.F32.TF32 R96, R28.reuse, R18, R240 ;  /* 0x000000121c60723c */ /* 0x042ff000000810f0 */
[C---:B------:R-:W-:Y:S08]  /*3c180*/  HMMA.1688.F32.TF32 R240, R28.reuse, R6, R80 ;  /* 0x000000061cf0723c */ /* 0x040ff00000081050 */
[C---:B------:R-:W-:Y:S08]  /*3c190*/  HMMA.1688.F32.TF32 R80, R28.reuse, R70, R168 ;  /* 0x000000461c50723c */ /* 0x040ff000000810a8 */
        /* <DEDUP_REMOVED lines=9> */
[----:B------:R-:W-:Y:S04]  /*3c230*/  STL.64 [R1+0x630], R80 ;  /* 0x0006305001007387 */ /* 0x000fe80000100a00 */
[----:B------:R3:W-:Y:S01]  /*3c240*/  STL.64 [R1+0x638], R82 ;  /* 0x0006385201007387 */ /* 0x0007e20000100a00 */
[C---:B-1----:R-:W-:Y:S03]  /*3c250*/  HMMA.1688.F32.TF32 R84, R28.reuse, R62, R176 ;  /* 0x0000003e1c54723c */ /* 0x042fe600000810b0 */
[----:B------:R-:W-:Y:S04]  /*3c260*/  STL.64 [R1+0x5e0], R76 ;  /* 0x0005e04c01007387 */ /* 0x000fe80000100a00 */
[----:B------:R1:W-:Y:S01]  /*3c270*/  STL.64 [R1+0x5e8], R78 ;  /* 0x0005e84e01007387 */ /* 0x0003e20000100a00 */
[C---:B---3--:R-:W-:Y:S08]  /*3c280*/  HMMA.1688.F32.TF32 R80, R28.reuse, R58, R180 ;  /* 0x0000003a1c50723c */ /* 0x048ff000000810b4 */
[C---:B-1----:R-:W-:Y:S07]  /*3c290*/  HMMA.1688.F32.TF32 R76, R28.reuse, R54, R184 ;  /* 0x000000361c4c723c */ /* 0x042fee00000810b8 */
        /* <DEDUP_REMOVED lines=8> */
[C---:B-1----:R-:W-:Y:S08]  /*3c320*/  HMMA.1688.F32.TF32 R76, R28.reuse, R42, R196 ;  /* 0x0000002a1c4c723c */ /* 0x042ff000000810c4 */
[----:B------:R-:W-:Y:S01]  /*3c330*/  HMMA.1688.F32.TF32 R28, R28, R38, R200 ;  /* 0x000000261c1c723c */ /* 0x000fe200000810c8 */
[----:B------:R-:W-:Y:S04]  /*3c340*/  STL.64 [R1+0x5a0], R84 ;  /* 0x0005a05401007387 */ /* 0x000fe80000100a00 */
[----:B------:R-:W-:Y:S04]  /*3c350*/  STL.64 [R1+0x5a8], R86 ;  /* 0x0005a85601007387 */ /* 0x000fe80000100a00 */
[----:B------:R-:W-:Y:S04]  /*3c360*/  STL.64 [R1+0x590], R80 ;  /* 0x0005905001007387 */ /* 0x000fe80000100a00 */
[----:B------:R-:W-:Y:S04]  /*3c370*/  STL.64 [R1+0x598], R82 ;  /* 0x0005985201007387 */ /* 0x000fe80000100a00 */
[----:B------:R-:W3:Y:S04]  /*3c380*/  LDL.LU R248, [R1+0x220] ;  /* 0x0002200001f87983 */ /* 0x000ee80000300800 */
[----:B------:R1:W-:Y:S04]  /*3c390*/  STL.64 [R1+0x580], R76 ;  /* 0x0005804c01007387 */ /* 0x0003e80000100a00 */
[----:B------:R4:W-:Y:S04]  /*3c3a0*/  STL.64 [R1+0x588], R78 ;  /* 0x0005884e01007387 */ /* 0x0009e80000100a00 */
[----:B------:R-:W-:Y:S04]  /*3c3b0*/  STL.64 [R1+0x440], R28 ;  /* 0x0004401c01007387 */ /* 0x000fe80000100a00 */
[----:B------:R-:W-:Y:S04]  /*3c3c0*/  STL.64 [R1+0x448], R30 ;  /* 0x0004481e01007387 */ /* 0x000fe80000100a00 */
[----:B------:R-:W3:Y:S04]  /*3c3d0*/  LDL.LU R249, [R1+0x224] ;  /* 0x0002240001f97983 */ /* 0x000ee80000300800 */
[----:B------:R-:W3:Y:S04]  /*3c3e0*/  LDL.LU R250, [R1+0x228] ;  /* 0x0002280001fa7983 */ /* 0x000ee80000300800 */
[----:B------:R-:W3:Y:S04]  /*3c3f0*/  LDL.LU R251, [R1+0x22c] ;  /* 0x00022c0001fb7983 */ /* 0x000ee80000300800 */
[----:B------:R-:W2:Y:S04]  /*3c400*/  LDL.LU R120, [R1+0x40] ;  /* 0x0000400001787983 */ /* 0x000ea80000300800 */
[----:B------:R-:W2:Y:S04]  /*3c410*/  LDL.LU R121, [R1+0x44] ;  /* 0x0000440001797983 */ /* 0x000ea80000300800 */
[----:B------:R-:W2:Y:S04]  /*3c420*/  LDL.LU R122, [R1+0x48] ;  /* 0x00004800017a7983 */ /* 0x000ea80000300800 */
[----:B------:R-:W2:Y:S04]  /*3c430*/  LDL.LU R123, [R1+0x4c] ;  /* 0x00004c00017b7983 */ /* 0x000ea80000300800 */
        /* <DEDUP_REMOVED lines=32> */
[----:B-1----:R-:W3:Y:S04]  /*3c640*/  LDL.LU R76, [R1+0x2a0] ;  /* 0x0002a000014c7983 */ /* 0x002ee80000300800 */
[----:B------:R-:W3:Y:S04]  /*3c650*/  LDL.LU R77, [R1+0x2a4] ;  /* 0x0002a400014d7983 */ /* 0x000ee80000300800 */
[----:B----4-:R-:W4:Y:S04]  /*3c660*/  LDL.LU R78, [R1+0x2a8] ;  /* 0x0002a800014e7983 */ /* 0x010f280000300800 */
        /* <DEDUP_REMOVED lines=17> */
[----:B------:R-:W-:Y:S04]  /*3c780*/  LDS R28, [R252+0x2280] ;  /* 0x00228000fc1c7984 */ /* 0x000fe80000000800 */
[----:B------:R-:W-:Y:S04]  /*3c790*/  LDS R30, [R252+0x3280] ;  /* 0x00328000fc1e7984 */ /* 0x000fe80000000800 */
[----:B------:R-:W-:Y:S04]  /*3c7a0*/  LDS R29, [R3+0x2280] ;  /* 0x00228000031d7984 */ /* 0x000fe80000000800 */
[----:B------:R-:W1:Y:S01]  /*3c7b0*/  LDS R31, [R3+0x3280] ;  /* 0x00328000031f7984 */ /* 0x000e620000000800 */
[C---:B--2---:R-:W-:Y:S08]  /*3c7c0*/  HMMA.1688.F32.TF32 R108, R32.reuse, R66, R120 ;  /* 0x00000042206c723c */ /* 0x044ff00000081078 */
[C---:B---3--:R-:W-:Y:S08]  /*3c7d0*/  HMMA.1688.F32.TF32 R124, R32.reuse, R70, R92 ;  /* 0x00000046207c723c */ /* 0x048ff0000008105c */
[C---:B------:R-:W-:Y:S08]  /*3c7e0*/  HMMA.1688.F32.TF32 R92, R32.reuse, R62, R204 ;  /* 0x0000003e205c723c */ /* 0x040ff000000810cc */
[----:B------:R-:W-:Y:S08]  /*3c7f0*/  HMMA.1688.F32.TF32 R120, R32, R58, R208 ;  /* 0x0000003a2078723c */ /* 0x000ff000000810d0 */
[----:B-1----:R-:W-:Y:S08]  /*3c800*/  HMMA.1688.F32.TF32 R144, R28, R10, R248 ;  /* 0x0000000a1c90723c */ /* 0x002ff000000810f8 */
[C---:B------:R-:W-:Y:S11]  /*3c810*/  HMMA.1688.F32.TF32 R136, R32.reuse, R74, R136 ;  /* 0x0000004a2088723c */ /* 0x040ff60000081088 */
[----:B------:R-:W-:Y:S11]  /*3c820*/  @!UPT UIADD3 URZ, URZ, URZ, URZ ;  /* 0x0000003f3f3ff290 */ /* 0x000ff6000fffe03f */
[----:B------:R-:W-:Y:S01]  /*3c830*/  @!UPT UIADD3 URZ, URZ, URZ, URZ ;  /* 0x0000003f3f3ff290 */ /* 0x000fe2000fffe03f */
        /* <DEDUP_REMOVED lines=8> */
[C---:B-1----:R-:W-:Y:S08]  /*3c8c0*/  HMMA.1688.F32.TF32 R108, R32.reuse, R54, R212 ;  /* 0x00000036206c723c */ /* 0x042ff000000810d4 */
[C---:B--2---:R-:W-:Y:S01]  /*3c8d0*/  HMMA.1688.F32.TF32 R92, R32.reuse, R50, R216 ;  /* 0x00000032205c723c */ /* 0x044fe200000810d8 */
[----:B------:R-:W-:Y:S04]  /*3c8e0*/  STL.64 [R1+0x310], R120 ;  /* 0x0003107801007387 */ /* 0x000fe80000100a00 */
[----:B------:R1:W-:Y:S10]  /*3c8f0*/  STL.64 [R1+0x318], R122 ;  /* 0x0003187a01007387 */ /* 0x0003f40000100a00 */
[----:B------:R-:W-:Y:S01]  /*3c900*/  STL.64 [R1+0x300], R108 ;  /* 0x0003006c01007387 */ /* 0x000fe20000100a00 */
[C---:B-1----:R-:W-:Y:S03]  /*3c910*/  HMMA.1688.F32.TF32 R120, R32.reuse, R46, R220 ;  /* 0x0000002e2078723c */ /* 0x042fe600000810dc */
[----:B------:R1:W-:Y:S04]  /*3c920*/  STL.64 [R1+0x308], R110 ;  /* 0x0003086e01007387 */ /* 0x0003e80000100a00 */
[----:B------:R-:W-:Y:S04]  /*3c930*/  STL.64 [R1+0x2f0], R92 ;  /* 0x0002f05c01007387 */ /* 0x000fe80000100a00 */
[----:B------:R2:W-:Y:S01]  /*3c940*/  STL.64 [R1+0x2f8], R94 ;  /* 0x0002f85e01007387 */ /* 0x0005e20000100a00 */
[C---:B-1----:R-:W-:Y:S08]  /*3c950*/  HMMA.1688.F32.TF32 R108, R32.reuse, R42, R224 ;  /* 0x0000002a206c723c */ /* 0x042ff000000810e0 */
[----:B--2---:R-:W-:Y:S03]  /*3c960*/  HMMA.1688.F32.TF32 R92, R32, R38, R228 ;  /* 0x00000026205c723c */ /* 0x004fe600000810e4 */
[----:B------:R-:W-:Y:S04]  /*3c970*/  STL.64 [R1+0x2e0], R120 ;  /* 0x0002e07801007387 */ /* 0x000fe80000100a00 */
[----:B------:R-:W-:Y:S01]  /*3c980*/  STL.64 [R1+0x2e8], R122 ;  /* 0x0002e87a01007387 */ /* 0x000fe20000100a00 */
[C---:B----4-:R-:W-:Y:S03]  /*3c990*/  HMMA.1688.F32.TF32 R136, R28.reuse, R14, R80 ;  /* 0x0000000e1c88723c */ /* 0x050fe60000081050 */
[----:B------:R-:W-:Y:S04]  /*3c9a0*/  LDS R120, [R252+0x2380] ;  /* 0x00238000fc787984 */ /* 0x000fe80000000800 */
[----:B------:R-:W-:Y:S04]  /*3c9b0*/  LDS R122, [R252+0x3380] ;  /* 0x00338000fc7a7984 */ /* 0x000fe80000000800 */
[----:B------:R-:W-:Y:S04]  /*3c9c0*/  STL.64 [R1+0x280], R108 ;  /* 0x0002806c01007387 */ /* 0x000fe80000100a00 */
[----:B------:R-:W-:Y:S04]  /*3c9d0*/  STL.64 [R1+0x288], R110 ;  /* 0x0002886e01007387 */ /* 0x000fe80000100a00 */
[----:B------:R1:W-:Y:S04]  /*3c9e0*/  STL.64 [R1+0x270], R92 ;  /* 0x0002705c01007387 */ /* 0x0003e80000100a00 */
[----:B------:R2:W-:Y:S04]  /*3c9f0*/  STL.64 [R1+0x278], R94 ;  /* 0x0002785e01007387 */ /* 0x0005e80000100a00 */
[----:B------:R-:W3:Y:S04]  /*3ca00*/  LDL.LU R248, [R1+0x620] ;  /* 0x0006200001f87983 */ /* 0x000ee80000300800 */
[----:B------:R-:W3:Y:S04]  /*3ca10*/  LDL.LU R249, [R1+0x624] ;  /* 0x0006240001f97983 */ /* 0x000ee80000300800 */
[----:B------:R-:W3:Y:S04]  /*3ca20*/  LDL.LU R250, [R1+0x628] ;  /* 0x0006280001fa7983 */ /* 0x000ee80000300800 */
[----:B------:R-:W3:Y:S01]  /*3ca30*/  LDL.LU R251, [R1+0x62c] ;  /* 0x00062c0001fb7983 */ /* 0x000ee20000300800 */
[C---:B------:R-:W-:Y:S03]  /*3ca40*/  HMMA.1688.F32.TF32 R168, R28.reuse, R18, R84 ;  /* 0x000000121ca8723c */ /* 0x040fe60000081054 */
[----:B------:R-:W4:Y:S04]  /*3ca50*/  LDL.LU R80, [R1+0x740] ;  /* 0x0007400001507983 */ /* 0x000f280000300800 */
[----:B------:R-:W4:Y:S04]  /*3ca60*/  LDL.LU R81, [R1+0x744] ;  /* 0x0007440001517983 */ /* 0x000f280000300800 */
[----:B------:R-:W4:Y:S01]  /*3ca70*/  LDL.LU R82, [R1+0x748] ;  /* 0x0007480001527983 */ /* 0x000f220000300800 */
[----:B------:R-:W-:Y:S03]  /*3ca80*/  HMMA.1688.F32.TF32 R184, R28, R22, R244 ;  /* 0x000000161cb8723c */ /* 0x000fe600000810f4 */
[----:B------:R-:W4:Y:S04]  /*3ca90*/  LDL.LU R83, [R1+0x74c] ;  /* 0x00074c0001537983 */ /* 0x000f280000300800 */
[----:B------:R-:W3:Y:S01]  /*3caa0*/  LDL.LU R84, [R1+0x750] ;  /* 0x0007500001547983 */ /* 0x000ee20000300800 */
[----:B------:R-:W-:-:S03]  /*3cab0*/  IMAD.MOV.U32 R244, RZ, RZ, R237 ;  /* 0x000000fffff47224 */ /* 0x000fc600078e00ed */
[----:B------:R-:W3:Y:S01]  /*3cac0*/  LDL.LU R85, [R1+0x754] ;  /* 0x0007540001557983 */ /* 0x000ee20000300800 */
[----:B------:R-:W-:-:S03]  /*3cad0*/  MOV R245, R236 ;  /* 0x000000ec00f57202 */ /* 0x000fc60000000f00 */
[----:B------:R-:W3:Y:S01]  /*3cae0*/  LDL.LU R86, [R1+0x758] ;  /* 0x0007580001567983 */ /* 0x000ee20000300800 */
[----:B------:R-:W-:-:S03]  /*3caf0*/  IMAD.MOV.U32 R246, RZ, RZ, R233 ;  /* 0x000000fffff67224 */ /* 0x000fc600078e00e9 */
[----:B------:R-:W3:Y:S01]  /*3cb00*/  LDL.LU R87, [R1+0x75c] ;  /* 0x00075c0001577983 */ /* 0x000ee20000300800 */
[----:B------:R-:W-:-:S03]  /*3cb10*/  IMAD.MOV.U32 R247, RZ, RZ, R235 ;  /* 0x000000fffff77224 */ /* 0x000fc600078e00eb */
[----:B------:R-:W3:Y:S04]  /*3cb20*/  LDL.LU R237, [R1+0x37fc] ;  /* 0x0037fc0001ed7983 */ /* 0x000ee80000300800 */
[----:B------:R-:W3:Y:S04]  /*3cb30*/  LDL.LU R236, [R1+0x37f8] ;  /* 0x0037f80001ec7983 */ /* 0x000ee80000300800 */
[----:B------:R-:W3:Y:S04]  /*3cb40*/  LDL.LU R233, [R1+0x37f4] ;  /* 0x0037f40001e97983 */ /* 0x000ee80000300800 */
[----:B------:R-:W4:Y:S01]  /*3cb50*/  LDL.LU R235, [R1+0x37f0] ;  /* 0x0037f00001eb7983 */ /* 0x000f220000300800 */
[----:B-1----:R-:W-:Y:S01]  /*3cb60*/  IMAD.MOV.U32 R92, RZ, RZ, R234 ;  /* 0x000000ffff5c7224 */ /* 0x002fe200078e00ea */
[----:B------:R-:W-:Y:S01]  /*3cb70*/  MOV R93, R232 ;  /* 0x000000e8005d7202 */ /* 0x000fe20000000f00 */
[----:B--2---:R-:W-:Y:S01]  /*3cb80*/  IMAD.MOV.U32 R94, RZ, RZ, R238 ;  /* 0x000000ffff5e7224 */ /* 0x004fe200078e00ee */
[----:B------:R-:W2:Y:S01]  /*3cb90*/  LDL.LU R234, [R1+0x37ec] ;  /* 0x0037ec0001ea7983 */ /* 0x000ea20000300800 */
[----:B------:R-:W-:-:S03]  /*3cba0*/  IMAD.MOV.U32 R95, RZ, RZ, R239 ;  /* 0x000000ffff5f7224 */ /* 0x000fc600078e00ef */
[----:B------:R-:W2:Y:S04]  /*3cbb0*/  LDL.LU R232, [R1+0x37e8] ;  /* 0x0037e80001e87983 */ /* 0x000ea80000300800 */
[----:B------:R-:W2:Y:S04]  /*3cbc0*/  LDL.LU R238, [R1+0x37e4] ;  /* 0x0037e40001ee7983 */ /* 0x000ea80000300800 */
[----:B------:R-:W2:Y:S01]  /*3cbd0*/  LDL.LU R239, [R1+0x37e0] ;  /* 0x0037e00001ef7983 */ /* 0x000ea20000300800 */
[----:B------:R-:W-:Y:S03]  /*3cbe0*/  HMMA.1688.F32.TF32 R192, R28, R26, R112 ;  /* 0x0000001a1cc0723c */ /* 0x000fe60000081070 */
[----:B------:R-:W-:Y:S04]  /*3cbf0*/  LDS R121, [R3+0x2380] ;  /* 0x0023800003797984 */ /* 0x000fe80000000800 */
[----:B------:R-:W-:Y:S01]  /*3cc00*/  LDS R123, [R3+0x3380] ;  /* 0x00338000037b7984 */ /* 0x000fe20000000800 */
[----:B---3--:R-:W-:-:S03]  /*3cc10*/  IMAD.MOV.U32 R164, RZ, RZ, R233 ;  /* 0x000000ffffa47224 */ /* 0x008fc600078e00e9 */
[----:B------:R-:W3:Y:S01]  /*3cc20*/  LDL.LU R233, [R1+0x37dc] ;  /* 0x0037dc0001e97983 */ /* 0x000ee20000300800 */
[----:B----4-:R-:W-:-:S03]  /*3cc30*/  MOV R165, R235 ;  /* 0x000000eb00a57202 */ /* 0x010fc60000000f00 */
[----:B------:R-:W4:Y:S01]  /*3cc40*/  LDL.LU R235, [R1+0x37d8] ;  /* 0x0037d80001eb7983 */ /* 0x000f220000300800 */
[----:B------:R-:W-:Y:S02]  /*3cc50*/  IMAD.MOV.U32 R166, RZ, RZ, R236 ;  /* 0x000000ffffa67224 */ /* 0x000fe400078e00ec */
[----:B------:R-:W-:Y:S01]  /*3cc60*/  IMAD.MOV.U32 R167, RZ, RZ, R237 ;  /* 0x000000ffffa77224 */ /* 0x000fe200078e00ed */
[----:B------:R-:W4:Y:S01]  /*3cc70*/  LDL.LU R236, [R1+0x37d4] ;  /* 0x0037d40001ec7983 */ /* 0x000f220000300800 */
[----:B--2---:R-:W-:-:S03]  /*3cc80*/  IMAD.MOV.U32 R127, RZ, RZ, R234 ;  /* 0x000000ffff7f7224 */ /* 0x004fc600078e00ea */
[----:B------:R-:W2:Y:S01]  /*3cc90*/  LDL.LU R237, [R1+0x37d0] ;  /* 0x0037d00001ed7983 */ /* 0x000ea20000300800 */
[----:B------:R-:W-:-:S03]  /*3cca0*/  IMAD.MOV.U32 R124, RZ, RZ, R238 ;  /* 0x000000ffff7c7224 */ /* 0x000fc600078e00ee */
[----:B------:R-:W2:Y:S01]  /*3ccb0*/  LDL.LU R238, [R1+0x37cc] ;  /* 0x0037cc0001ee7983 */ /* 0x000ea20000300800 */
[----:B------:R-:W-:Y:S01]  /*3ccc0*/  IMAD.MOV.U32 R126, RZ, RZ, R232 ;  /* 0x000000ffff7e7224 */ /* 0x000fe200078e00e8 */
[----:B------:R-:W-:Y:S02]  /*3ccd0*/  MOV R125, R239 ;  /* 0x000000ef007d7202 */ /* 0x000fe40000000f00 */
[----:B------:R-:W2:Y:S04]  /*3cce0*/  LDL.LU R239, [R1+0x37c8] ;  /* 0x0037c80001ef7983 */ /* 0x000ea80000300800 */
[----:B------:R-:W2:Y:S04]  /*3ccf0*/  LDL.LU R232, [R1+0x37c4] ;  /* 0x0037c40001e87983 */ /* 0x000ea80000300800 */
[----:B------:R-:W2:Y:S01]  /*3cd00*/  LDL.LU R234, [R1+0x37c0] ;  /* 0x0037c00001ea7983 */ /* 0x000ea20000300800 */
[----:B---3--:R-:W-:Y:S01]  /*3cd10*/  MOV R181, R233 ;  /* 0x000000e900b57202 */ /* 0x008fe20000000f00 */
[----:B----4-:R-:W-:-:S02]  /*3cd20*/  IMAD.MOV.U32 R180, RZ, RZ, R235 ;  /* 0x000000ffffb47224 */ /* 0x010fc400078e00eb */
[----:B------:R-:W3:Y:S04]  /*3cd30*/  LDL.LU R235, [R1+0x37bc] ;  /* 0x0037bc0001eb7983 */ /* 0x000ee80000300800 */
        /* <DEDUP_REMOVED lines=31> */
[----:B--2---:R-:W-:-:S03]  /*3cf30*/  MOV R207, R232 ;  /* 0x000000e800cf7202 */ /* 0x004fc60000000f00 */
[----:B------:R-:W2:Y:S04]  /*3cf40*/  LDL.LU R228, [R1+0x140] ;  /* 0x0001400001e47983 */ /* 0x000ea80000300800 */
[----:B------:R-:W2:Y:S01]  /*3cf50*/  LDL.LU R229, [R1+0x144] ;  /* 0x0001440001e57983 */ /* 0x000ea20000300800 */
[----:B------:R-:W-:-:S03]  /*3cf60*/  IMAD.MOV.U32 R205, RZ, RZ, R234 ;  /* 0x000000ffffcd7224 */ /* 0x000fc600078e00ea */
[----:B------:R-:W2:Y:S04]  /*3cf70*/  LDL.LU R230, [R1+0x148] ;  /* 0x0001480001e67983 */ /* 0x000ea80000300800 */
[----:B------:R-:W2:Y:S04]  /*3cf80*/  LDL.LU R231, [R1+0x14c] ;  /* 0x00014c0001e77983 */ /* 0x000ea80000300800 */
[----:B------:R-:W2:Y:S01]  /*3cf90*/  LDL.LU R232, [R1+0x150] ;  /* 0x0001500001e87983 */ /* 0x000ea20000300800 */
[----:B------:R-:W-:Y:S01]  /*3cfa0*/  MOV R191, R236 ;  /* 0x000000ec00bf7202 */ /* 0x000fe20000000f00 */
[----:B------:R-:W-:-:S02]  /*3cfb0*/  IMAD.MOV.U32 R190, RZ, RZ, R237 ;  /* 0x000000ffffbe7224 */ /* 0x000fc400078e00ed */
[----:B------:R-:W-:Y:S02]  /*3cfc0*/  IMAD.MOV.U32 R189, RZ, RZ, R238 ;  /* 0x000000ffffbd7224 */ /* 0x000fe400078e00ee */
[----:B------:R-:W-:Y:S02]  /*3cfd0*/  IMAD.MOV.U32 R188, RZ, RZ, R239 ;  /* 0x000000ffffbc7224 */ /* 0x000fe400078e00ef */
[----:B---3--:R-:W-:Y:S02]  /*3cfe0*/  IMAD.MOV.U32 R204, RZ, RZ, R235 ;  /* 0x000000ffffcc7224 */ /* 0x008fe400078e00eb */
[----:B----4-:R-:W-:Y:S02]  /*3cff0*/  IMAD.MOV.U32 R206, RZ, RZ, R233 ;  /* 0x000000ffffce7224 */ /* 0x010fe400078e00e9 */
[----:B------:R-:W2:Y:S04]  /*3d000*/  LDL.LU R233, [R1+0x154] ;  /* 0x0001540001e97983 */ /* 0x000ea80000300800 */
[----:B------:R-:W2:Y:S04]  /*3d010*/  LDL.LU R234, [R1+0x158] ;  /* 0x0001580001ea7983 */ /* 0x000ea80000300800 */
[----:B------:R-:W2:Y:S04]  /*3d020*/  LDL.LU R235, [R1+0x15c] ;  /* 0x00015c0001eb7983 */ /* 0x000ea80000300800 */
[----:B------:R-:W3:Y:S04]  /*3d030*/  LDL.LU R108, [R1+0x170] ;  /* 0x00017000016c7983 */ /* 0x000ee80000300800 */
[----:B------:R-:W3:Y:S04]  /*3d040*/  LDL.LU R109, [R1+0x174] ;  /* 0x00017400016d7983 */ /* 0x000ee80000300800 */
[----:B------:R-:W3:Y:S04]  /*3d050*/  LDL.LU R110, [R1+0x178] ;  /* 0x00017800016e7983 */ /* 0x000ee80000300800 */
        /* <DEDUP_REMOVED lines=23> */
[----:B------:R-:W-:Y:S03]  /*3d1d0*/  HMMA.1688.F32.TF32 R156, R32, R26, R140 ;  /* 0x0000001a209c723c */ /* 0x000fe6000008108c */
[----:B------:R-:W4:Y:S04]  /*3d1e0*/  LDL.LU R178, [R1+0x3b8] ;  /* 0x0003b80001b27983 */ /* 0x000f280000300800 */
[----:B------:R-:W4:Y:S01]  /*3d1f0*/  LDL.LU R179, [R1+0x3bc] ;  /* 0x0003bc0001b37983 */ /* 0x000f220000300800 */
[----:B------:R-:W-:Y:S03]  /*3d200*/  HMMA.1688.F32.TF32 R140, R28, R6, R76 ;  /* 0x000000061c8c723c */ /* 0x000fe6000008104c */
[----:B------:R-:W4:Y:S04]  /*3d210*/  LDL.LU R112, [R1+0x400] ;  /* 0x0004000001707983 */ /* 0x000f280000300800 */
[----:B------:R-:W4:Y:S04]  /*3d220*/  LDL.LU R113, [R1+0x404] ;  /* 0x0004040001717983 */ /* 0x000f280000300800 */
[----:B------:R-:W4:Y:S01]  /*3d230*/  LDL.LU R114, [R1+0x408] ;  /* 0x0004080001727983 */ /* 0x000f220000300800 */
[----:B------:R-:W-:-:S03]  /*3d240*/  IMAD.MOV.U32 R115, RZ, RZ, R12 ;  /* 0x000000ffff737224 */ /* 0x000fc600078e000c */
[----:B------:R-:W4:Y:S04]  /*3d250*/  LDL.LU R76, [R1+0x6a0] ;  /* 0x0006a000014c7983 */ /* 0x000f280000300800 */
[----:B------:R-:W4:Y:S04]  /*3d260*/  LDL.LU R77, [R1+0x6a4] ;  /* 0x0006a400014d7983 */ /* 0x000f280000300800 */
[----:B------:R-:W4:Y:S04]  /*3d270*/  LDL.LU R78, [R1+0x6a8] ;  /* 0x0006a800014e7983 */ /* 0x000f280000300800 */
[----:B------:R-:W4:Y:S04]  /*3d280*/  LDL.LU R79, [R1+0x6ac] ;  /* 0x0006ac00014f7983 */ /* 0x000f280000300800 */
[----:B------:R-:W4:Y:S01]  /*3d290*/  LDL R12, [R1+0xa44] ;  /* 0x000a4400010c7983 */ /* 0x000f220000100800 */
[C---:B--2---:R-:W-:Y:S08]  /*3d2a0*/  HMMA.1688.F32.TF32 R232, R28.reuse, R66, R232 ;  /* 0x000000421ce8723c */ /* 0x044ff000000810e8 */
[C---:B---3--:R-:W-:Y:S08]  /*3d2b0*/  HMMA.1688.F32.TF32 R108, R28.reuse, R74, R108 ;  /* 0x0000004a1c6c723c */ /* 0x048ff0000008106c */
[C---:B----4-:R-:W-:Y:S11]  /*3d2c0*/  HMMA.1688.F32.TF32 R236, R28.reuse, R70, R236 ;  /* 0x000000461cec723c */ /* 0x050ff600000810ec */
[----:B------:R-:W-:Y:S04]  /*3d2d0*/  @!UPT UIADD3 URZ, URZ, URZ, URZ ;  /* 0x0000003f3f3ff290 */ /* 0x000fe8000fffe03f */
[----:B------:R-:W-:Y:S04]  /*3d2e0*/  STL.64 [R1+0x260], R108 ;  /* 0x0002606c01007387 */ /* 0x000fe80000100a00 */
[----:B------:R1:W-:Y:S04]  /*3d2f0*/  STL.64 [R1+0x268], R110 ;  /* 0x0002686e01007387 */ /* 0x0003e80000100a00 */
[----:B-1----:R-:W2:Y:S04]  /*3d300*/  LDL.LU.64 R110, [R1+0x37b0] ;  /* 0x0037b000016e7983 */ /* 0x002ea80000300a00 */
[----:B------:R-:W2:Y:S04]  /*3d310*/  LDL.LU.64 R108, [R1+0x37a8] ;  /* 0x0037a800016c7983 */ /* 0x000ea80000300a00 */
[----:B------:R-:W-:Y:S04]  /*3d320*/  STL.64 [R1+0x240], R236 ;  /* 0x000240ec01007387 */ /* 0x000fe80000100a00 */
[----:B------:R1:W-:Y:S04]  /*3d330*/  STL.64 [R1+0x248], R238 ;  /* 0x000248ee01007387 */ /* 0x0003e80000100a00 */
[----:B-1----:R-:W3:Y:S04]  /*3d340*/  LDL.LU.64 R238, [R1+0x37a0] ;  /* 0x0037a00001ee7983 */ /* 0x002ee80000300a00 */
[----:B------:R-:W3:Y:S04]  /*3d350*/  LDL.LU.64 R236, [R1+0x3798] ;  /* 0x0037980001ec7983 */ /* 0x000ee80000300a00 */
[----:B------:R-:W-:Y:S04]  /*3d360*/  STL.64 [R1+0x230], R232 ;  /* 0x000230e801007387 */ /* 0x000fe80000100a00 */
[----:B------:R1:W-:Y:S04]  /*3d370*/  STL.64 [R1+0x238], R234 ;  /* 0x000238ea01007387 */ /* 0x0003e80000100a00 */
[----:B-1----:R-:W4:Y:S04]  /*3d380*/  LDL.LU.64 R234, [R1+0x3790] ;  /* 0x0037900001ea7983 */ /* 0x002f280000300a00 */
[----:B------:R-:W4:Y:S01]  /*3d390*/  LDL.LU.64 R232, [R1+0x3788] ;  /* 0x0037880001e87983 */ /* 0x000f220000300a00 */
[C---:B------:R-:W-:Y:S11]  /*3d3a0*/  HMMA.1688.F32.TF32 R228, R28.reuse, R62, R228 ;  /* 0x0000003e1ce4723c */ /* 0x040ff600000810e4 */
[----:B------:R-:W-:Y:S11]  /*3d3b0*/  @!UPT UIADD3 URZ, URZ, URZ, URZ ;  /* 0x0000003f3f3ff290 */ /* 0x000ff6000fffe03f */
[----:B------:R-:W-:Y:S01]  /*3d3c0*/  @!UPT UIADD3 URZ, URZ, URZ, URZ ;  /* 0x0000003f3f3ff290 */ /* 0x000fe2000fffe03f */
        /* <DEDUP_REMOVED lines=13> */
[----:B------:R-:W-:Y:S01]  /*3d4a0*/  STL.64 [R1+0x1b8], R218 ;  /* 0x0001b8da01007387 */ /* 0x000fe20000100a00 */
[C---:B----4-:R-:W-:Y:S08]  /*3d4b0*/  HMMA.1688.F32.TF32 R212, R28.reuse, R42, R232 ;  /* 0x0000002a1cd4723c */ /* 0x050ff000000810e8 */
[----:B---3--:R-:W-:Y:S11]  /*3d4c0*/  HMMA.1688.F32.TF32 R28, R28, R38, R236 ;  /* 0x000000261c1c723c */ /* 0x008ff600000810ec */
[----:B------:R-:W-:Y:S04]  /*3d4d0*/  @!UPT UIADD3 URZ, URZ, URZ, URZ ;  /* 0x0000003f3f3ff290 */ /* 0x000fe8000fffe03f */
[----:B------:R-:W-:Y:S04]  /*3d4e0*/  STL.64 [R1+0x1a0], R212 ;  /* 0x0001a0d401007387 */ /* 0x000fe80000100a00 */
[----:B------:R-:W-:Y:S04]  /*3d4f0*/  STL.64 [R1+0x1a8], R214 ;  /* 0x0001a8d601007387 */ /* 0x000fe80000100a00 */
[----:B------:R1:W-:Y:S04]  /*3d500*/  STL.64 [R1+0x190], R28 ;  /* 0x0001901c01007387 */ /* 0x0003e80000100a00 */
[----:B------:R-:W-:Y:S01]  /*3d510*/  STL.64 [R1+0x198], R30 ;  /* 0x0001981e01007387 */ /* 0x000fe20000100a00 */
[C---:B------:R-:W-:Y:S03]  /*3d520*/  HMMA.1688.F32.TF32 R128, R32.reuse, R22, R128 ;  /* 0x000000162080723c */ /* 0x040fe60000081080 */
[----:B------:R-:W-:Y:S04]  /*3d530*/  LDS R30, [R252+0x5280] ;  /* 0x00528000fc1e7984 */ /* 0x000fe80000000800 */
[----:B-1----:R-:W3:Y:S01]  /*3d540*/  LDL R28, [R1+0x1a78] ;  /* 0x001a7800011c7983 */ /* 0x002ee20000100800 */
[C---:B------:R-:W-:Y:S03]  /*3d550*/  HMMA.1688.F32.TF32 R132, R32.reuse, R18, R132 ;  /* 0x000000122084723c */ /* 0x040fe60000081084 */
[----:B------:R-:W-:Y:S04]  /*3d560*/  LDS R29, [R3+0x4280] ;  /* 0x00428000031d7984 */ /* 0x000fe80000000800 */
[----:B------:R-:W-:Y:S01]  /*3d570*/  LDS R31, [R3+0x5280] ;  /* 0x00528000031f7984 */ /* 0x000fe20000000800 */
[C---:B------:R-:W-:Y:S08]  /*3d580*/  HMMA.1688.F32.TF32 R116, R32.reuse, R14, R116 ;  /* 0x0000000e2074723c */ /* 0x040ff00000081074 */
[C---:B------:R-:W-:Y:S08]  /*3d590*/  HMMA.1688.F32.TF32 R104, R32.reuse, R6, R104 ;  /* 0x000000062068723c */ /* 0x040ff00000081068 */
[----:B------:R-:W-:Y:S01]  /*3d5a0*/  HMMA.1688.F32.TF32 R100, R32, R10, R100 ;  /* 0x0000000a2064723c */ /* 0x000fe20000081064 */
[----:B------:R-:W-:Y:S04]  /*3d5b0*/  LDS R32, [R252+0x2300] ;  /* 0x00230000fc207984 */ /* 0x000fe80000000800 */
[----:B------:R-:W-:Y:S04]  /*3d5c0*/  LDS R34, [R252+0x3300] ;  /* 0x00330000fc227984 */ /* 0x000fe80000000800 */
[----:B------:R-:W-:Y:S04]  /*3d5d0*/  LDS R33, [R3+0x2300] ;  /* 0x0023000003217984 */ /* 0x000fe80000000800 */
[----:B------:R-:W1:Y:S02]  /*3d5e0*/  LDS R35, [R3+0x3300] ;  /* 0x0033000003237984 */ /* 0x000e640000000800 */
[C---:B-1----:R-:W-:Y:S08]  /*3d5f0*/  HMMA.1688.F32.TF32 R212, R32.reuse, R74, R208 ;  /* 0x0000004a20d4723c */ /* 0x042ff000000810d0 */
[C---:B------:R-:W-:Y:S08]  /*3d600*/  HMMA.1688.F32.TF32 R208, R32.reuse, R70, R204 ;  /* 0x0000004620d0723c */ /* 0x040ff000000810cc */
[C---:B------:R-:W-:Y:S08]  /*3d610*/  HMMA.1688.F32.TF32 R204, R32.reuse, R66, R188 ;  /* 0x0000004220cc723c */ /* 0x040ff000000810bc */
[C---:B------:R-:W-:Y:S08]  /*3d620*/  HMMA.1688.F32.TF32 R188, R32.reuse, R62, R180 ;  /* 0x0000003e20bc723c */ /* 0x040ff000000810b4 */
[C---:B------:R-:W-:Y:S08]  /*3d630*/  HMMA.1688.F32.TF32 R180, R32.reuse, R58, R176 ;  /* 0x0000003a20b4723c */ /* 0x040ff000000810b0 */
[C---:B------:R-:W-:Y:S08]  /*3d640*/  HMMA.1688.F32.TF32 R176, R32.reuse, R54, R124 ;  /* 0x0000003620b0723c */ /* 0x040ff0000008107c */
[C---:B------:R-:W-:Y:S08]  /*3d650*/  HMMA.1688.F32.TF32 R164, R32.reuse, R50, R164 ;  /* 0x0000003220a4723c */ /* 0x040ff000000810a4 */
[C---:B------:R-:W-:Y:S01]  /*3d660*/  HMMA.1688.F32.TF32 R124, R32.reuse, R46, R92 ;  /* 0x0000002e207c723c */ /* 0x040fe2000008105c */
[----:B------:R-:W-:Y:S07]  /*3d670*/  STL.64 [R1+0x180], R212 ;  /* 0x000180d401007387 */ /* 0x000fee0000100a00 */
[C---:B------:R-:W-:Y:S01]  /*3d680*/  HMMA.1688.F32.TF32 R92, R32.reuse, R42, R112 ;  /* 0x0000002a205c723c */ /* 0x040fe20000081070 */
[----:B------:R-:W-:Y:S07]  /*3d690*/  STL.64 [R1+0x188], R214 ;  /* 0x000188d601007387 */ /* 0x000fee0000100a00 */
[C---:B------:R-:W-:Y:S08]  /*3d6a0*/  HMMA.1688.F32.TF32 R200, R32.reuse, R26, R200 ;  /* 0x0000001a20c8723c */ /* 0x040ff000000810c8 */
[C---:B------:R-:W-:Y:S08]  /*3d6b0*/  HMMA.1688.F32.TF32 R196, R32.reuse, R22, R196 ;  /* 0x0000001620c4723c */ /* 0x040ff000000810c4 */
[C---:B------:R-:W-:Y:S08]  /*3d6c0*/  HMMA.1688.F32.TF32 R172, R32.reuse, R18, R172 ;  /* 0x0000001220ac723c */ /* 0x040ff000000810ac */
[C---:B------:R-:W-:Y:S08]  /*3d6d0*/  HMMA.1688.F32.TF32 R160, R32.reuse, R14, R160 ;  /* 0x0000000e20a0723c */ /* 0x040ff000000810a0 */
[C---:B------:R-:W-:Y:S08]  /*3d6e0*/  HMMA.1688.F32.TF32 R152, R32.reuse, R6, R152 ;  /* 0x000000062098723c */ /* 0x040ff00000081098 */
[----:B------:R-:W-:Y:S01]  /*3d6f0*/  HMMA.1688.F32.TF32 R148, R32, R10, R148 ;  /* 0x0000000a2094723c */ /* 0x000fe20000081094 */
[----:B------:R-:W-:Y:S01]  /*3d700*/  STL.64 [R1+0x170], R208 ;  /* 0x000170d001007387 */ /* 0x000fe20000100a00 */
[----:B---3--:R-:W-:-:S06]  /*3d710*/  IMAD R12, R12, 0x20000, R28 ;  /* 0x000200000c0c7824 */ /* 0x008fcc00078e021c */
[----:B------:R-:W-:Y:S01]  /*3d720*/  HMMA.1688.F32.TF32 R32, R32, R38, R244 ;  /* 0x000000262020723c */ /* 0x000fe200000810f4 */
        /* <DEDUP_REMOVED lines=10> */
[----:B------:R-:W-:Y:S04]  /*3d7d0*/  STL.64 [R1+0x128], R166 ;  /* 0x000128a601007387 */ /* 0x000fe80000100a00 */
[----:B------:R-:W-:Y:S01]  /*3d7e0*/  STL.64 [R1+0x110], R124 ;  /* 0x0001107c01007387 */ /* 0x000fe20000100a00 */
[----:B-1----:R-:W-:Y:S03]  /*3d7f0*/  HMMA.1688.F32.TF32 R176, R120, R14, R248 ;  /* 0x0000000e78b0723c */ /* 0x002fe600000810f8 */
[----:B------:R-:W-:Y:S04]  /*3d800*/  STL.64 [R1+0x118], R126 ;  /* 0x0001187e01007387 */ /* 0x000fe80000100a00 */
[----:B------:R1:W-:Y:S01]  /*3d810*/  STL.64 [R1+0x100], R92 ;  /* 0x0001005c01007387 */ /* 0x0003e20000100a00 */
[----:B------:R-:W-:-:S03]  /*3d820*/  IMAD.MOV.U32 R248, RZ, RZ, R25 ;  /* 0x000000fffff87224 */ /* 0x000fc600078e0019 */
[----:B------:R3:W-:Y:S01]  /*3d830*/  STL.64 [R1+0x108], R94 ;  /* 0x0001085e01007387 */ /* 0x0007e20000100a00 */
[----:B------:R-:W-:-:S03]  /*3d840*/  MOV R249, R13 ;  /* 0x0000000d00f97202 */ /* 0x000fc60000000f00 */
[----:B------:R-:W-:Y:S01]  /*3d850*/  STL.64 [R1+0xf0], R32 ;  /* 0x0000f02001007387 */ /* 0x000fe20000100a00 */
[----:B------:R-:W-:-:S03]  /*3d860*/  IMAD.MOV.U32 R250, RZ, RZ, R20 ;  /* 0x000000fffffa7224 */ /* 0x000fc600078e0014 */
[----:B------:R-:W-:Y:S01]  /*3d870*/  STL.64 [R1+0xf8], R34 ;  /* 0x0000f82201007387 */ /* 0x000fe20000100a00 */
[----:B------:R-:W-:-:S03]  /*3d880*/  IMAD.MOV.U32 R251, RZ, RZ, R17 ;  /* 0x000000fffffb7224 */ /* 0x000fc600078e0011 */
[----:B------:R-:W4:Y:S04]  /*3d890*/  LDL.LU R25, [R1+0x3780] ;  /* 0x0037800001197983 */ /* 0x000f280000300800 */
[----:B------:R-:W2:Y:S04]  /*3d8a0*/  LDL.LU R13, [R1+0x377c] ;  /* 0x00377c00010d7983 */ /* 0x000ea80000300800 */
[----:B------:R-:W3:Y:S04]  /*3d8b0*/  LDL.LU R20, [R1+0x3778] ;  /* 0x0037780001147983 */ /* 0x000ee80000300800 */
[----:B------:R-:W-:Y:S04]  /*3d8c0*/  STL [R1+0xa40], R12 ;  /* 0x000a400c01007387 */ /* 0x000fe80000100800 */
[----:B------:R-:W3:Y:S01]  /*3d8d0*/  LDL.LU R17, [R1+0x3774] ;  /* 0x0037740001117983 */ /* 0x000ee20000300800 */
[----:B------:R-:W-:Y:S01]  /*3d8e0*/  IMAD.MOV.U32 R213, RZ, RZ, R24 ;  /* 0x000000ffffd57224 */ /* 0x000fe200078e0018 */
[----:B------:R-:W-:-:S02]  /*3d8f0*/  MOV R214, R21 ;  /* 0x0000001500d67202 */ /* 0x000fc40000000f00 */
[----:B------:R-:W3:Y:S01]  /*3d900*/  LDL.LU R212, [R1+0x4a0] ;  /* 0x0004a00001d47983 */ /* 0x000ee20000300800 */
[----:B------:R-:W-:-:S03]  /*3d910*/  IMAD.MOV.U32 R215, RZ, RZ, R16 ;  /* 0x000000ffffd77224 */ /* 0x000fc600078e0010 */
[----:B------:R-:W3:Y:S04]  /*3d920*/  LDL.LU R24, [R1+0x3770] ;  /* 0x0037700001187983 */ /* 0x000ee80000300800 */
[----:B------:R-:W3:Y:S04]  /*3d930*/  LDL.LU R21, [R1+0x376c] ;  /* 0x00376c0001157983 */ /* 0x000ee80000300800 */
[----:B------:R-:W3:Y:S01]  /*3d940*/  LDL.LU R16, [R1+0x3768] ;  /* 0x0037680001107983 */ /* 0x000ee20000300800 */
[C---:B------:R-:W-:Y:S03]  /*3d950*/  HMMA.1688.F32.TF32 R188, R120.reuse, R18, R76 ;  /* 0x0000001278bc723c */ /* 0x040fe6000008104c */
[----:B------:R-:W-:Y:S04]  /*3d960*/  LDS R112, [R252+0x4000] ;  /* 0x00400000fc707984 */ /* 0x000fe80000000800 */
[----:B------:R-:W-:Y:S01]  /*3d970*/  LDS R114, [R252+0x5000] ;  /* 0x00500000fc727984 */ /* 0x000fe20000000800 */
[C---:B------:R-:W-:Y:S03]  /*3d980*/  HMMA.1688.F32.TF32 R208, R120.reuse, R26, R84 ;  /* 0x0000001a78d0723c */ /* 0x040fe60000081054 */
[----:B------:R-:W-:Y:S04]  /*3d990*/  LDS R113, [R3+0x4000] ;  /* 0x0040000003717984 */ /* 0x000fe80000000800 */
[----:B------:R-:W-:Y:S01]  /*3d9a0*/  LDS R115, [R3+0x5000] ;  /* 0x0050000003737984 */ /* 0x000fe20000000800 */
[----:B------:R-:W-:Y:S03]  /*3d9b0*/  HMMA.1688.F32.TF32 R204, R120, R22, R80 ;  /* 0x0000001678cc723c */ /* 0x000fe60000081050 */
        /* <DEDUP_REMOVED lines=20> */
[----:B------:R-:W-:Y:S01]  /*3db00*/  LDS R23, [R3+0x5380] ;  /* 0x0053800003177984 */ /* 0x000fe20000000800 */
[----:B----4-:R-:W-:Y:S01]  /*3db10*/  IMAD.MOV.U32 R227, RZ, RZ, R25 ;  /* 0x000000ffffe37224 */ /* 0x010fe200078e0019 */
[----:B--2---:R-:W-:Y:S01]  /*3db20*/  MOV R226, R13 ;  /* 0x0000000d00e27202 */ /* 0x004fe20000000f00 */
[----:B---3--:R-:W-:-:S02]  /*3db30*/  IMAD.MOV.U32 R224, RZ, RZ, R20 ;  /* 0x000000ffffe07224 */ /* 0x008fc400078e0014 */
[----:B------:R-:W2:Y:S01]  /*3db40*/  LDL.LU R20, [R1+0x3764] ;  /* 0x0037640001147983 */ /* 0x000ea20000300800 */
[----:B------:R-:W-:-:S03]  /*3db50*/  IMAD.MOV.U32 R225, RZ, RZ, R17 ;  /* 0x000000ffffe17224 */ /* 0x000fc600078e0011 */
[----:B------:R-:W3:Y:S04]  /*3db60*/  LDL.LU R17, [R1+0x3760] ;  /* 0x0037600001117983 */ /* 0x000ee80000300800 */
[----:B------:R-:W4:Y:S04]  /*3db70*/  LDL.LU R13, [R1+0x375c] ;  /* 0x00375c00010d7983 */ /* 0x000f280000300800 */
[----:B------:R-:W4:Y:S01]  /*3db80*/  LDL.LU R25, [R1+0x3758] ;  /* 0x0037580001197983 */ /* 0x000f220000300800 */
[----:B------:R-:W-:Y:S01]  /*3db90*/  MOV R231, R24 ;  /* 0x0000001800e77202 */ /* 0x000fe20000000f00 */
[----:B------:R-:W-:-:S02]  /*3dba0*/  IMAD.MOV.U32 R230, RZ, RZ, R21 ;  /* 0x000000ffffe67224 */ /* 0x000fc400078e0015 */
[----:B------:R-:W4:Y:S01]  /*3dbb0*/  LDL.LU R228, [R1+0x4d0] ;  /* 0x0004d00001e47983 */ /* 0x000f220000300800 */
[----:B------:R-:W-:-:S03]  /*3dbc0*/  IMAD.MOV.U32 R229, RZ, RZ, R16 ;  /* 0x000000ffffe57224 */ /* 0x000fc600078e0010 */
[----:B------:R-:W4:Y:S04]  /*3dbd0*/  LDL.LU R16, [R1+0x3754] ;  /* 0x0037540001107983 */ /* 0x000f280000300800 */
[----:B------:R-:W4:Y:S04]  /*3dbe0*/  LDL.LU R21, [R1+0x3750] ;  /* 0x0037500001157983 */ /* 0x000f280000300800 */
[----:B------:R-:W4:Y:S01]  /*3dbf0*/  LDL.LU R24, [R1+0x374c] ;  /* 0x00374c0001187983 */ /* 0x000f220000300800 */
[----:B--2---:R-:W-:Y:S01]  /*3dc00*/  MOV R235, R20 ;  /* 0x0000001400eb7202 */ /* 0x004fe20000000f00 */
[----:B---3--:R-:W-:-:S02]  /*3dc10*/  IMAD.MOV.U32 R234, RZ, RZ, R17 ;  /* 0x000000ffffea7224 */ /* 0x008fc400078e0011 */
[----:B----4-:R-:W-:Y:S02]  /*3dc20*/  IMAD.MOV.U32 R232, RZ, RZ, R13 ;  /* 0x000000ffffe87224 */ /* 0x010fe400078e000d */
[----:B------:R-:W2:Y:S01]  /*3dc30*/  LDL.LU R13, [R1+0x3748] ;  /* 0x00374800010d7983 */ /* 0x000ea20000300800 */
[----:B------:R-:W-:-:S03]  /*3dc40*/  IMAD.MOV.U32 R233, RZ, RZ, R25 ;  /* 0x000000ffffe97224 */ /* 0x000fc600078e0019 */
[----:B------:R-:W3:Y:S04]  /*3dc50*/  LDL.LU R25, [R1+0x3744] ;  /* 0x0037440001197983 */ /* 0x000ee80000300800 */
[----:B------:R-:W4:Y:S04]  /*3dc60*/  LDL.LU R17, [R1+0x3740] ;  /* 0x0037400001117983 */ /* 0x000f280000300800 */
[----:B------:R-:W4:Y:S01]  /*3dc70*/  LDL.LU R20, [R1+0x373c] ;  /* 0x00373c0001147983 */ /* 0x000f220000300800 */
[----:B------:R-:W-:Y:S02]  /*3dc80*/  IMAD.MOV.U32 R239, RZ, RZ, R16 ;  /* 0x000000ffffef7224 */ /* 0x000fe400078e0010 */
[----:B------:R-:W-:Y:S01]  /*3dc90*/  IMAD.MOV.U32 R238, RZ, RZ, R21 ;  /* 0x000000ffffee7224 */ /* 0x000fe200078e0015 */
[----:B------:R-:W4:Y:S01]  /*3dca0*/  LDL.LU R236, [R1+0x4f0] ;  /* 0x0004f00001ec7983 */ /* 0x000f220000300800 */
[----:B------:R-:W-:-:S03]  /*3dcb0*/  IMAD.MOV.U32 R237, RZ, RZ, R24 ;  /* 0x000000ffffed7224 */ /* 0x000fc600078e0018 */
[----:B------:R-:W4:Y:S04]  /*3dcc0*/  LDL.LU R24, [R1+0x3738] ;  /* 0x0037380001187983 */ /* 0x000f280000300800 */
[----:B------:R-:W4:Y:S04]  /*3dcd0*/  LDL.LU R21, [R1+0x3734] ;  /* 0x0037340001157983 */ /* 0x000f280000300800 */
[----:B------:R-:W4:Y:S01]  /*3dce0*/  LDL.LU R16, [R1+0x3730] ;  /* 0x0037300001107983 */ /* 0x000f220000300800 */
[----:B--2---:R-:W-:Y:S02]  /*3dcf0*/  IMAD.MOV.U32 R219, RZ, RZ, R13 ;  /* 0x000000ffffdb7224 */ /* 0x004fe400078e000d */
[----:B---3--:R-:W-:Y:S01]  /*3dd00*/  IMAD.MOV.U32 R218, RZ, RZ, R25 ;  /* 0x000000ffffda7224 */ /* 0x008fe200078e0019 */
[----:B----4-:R-:W-:-:S02]  /*3dd10*/  MOV R216, R17 ;  /* 0x0000001100d87202 */ /* 0x010fc40000000f00 */
        /* <DEDUP_REMOVED lines=8> */
[----:B------:R-:W-:-:S03]  /*3dda0*/  MOV R221, R16 ;  /* 0x0000001000dd7202 */ /* 0x000fc60000000f00 */
[----:B------:R-:W4:Y:S04]  /*3ddb0*/  LDL.LU R16, [R1+0x371c] ;  /* 0x00371c0001107983 */ /* 0x000f280000300800 */
[----:B------:R-:W1:Y:S04]  /*3ddc0*/  LDL.LU R21, [R1+0x3718] ;  /* 0x0037180001157983 */ /* 0x000e680000300800 */
[----:B------:R-:W4:Y:S01]  /*3ddd0*/  LDL.LU R24, [R1+0x3714] ;  /* 0x0037140001187983 */ /* 0x000f220000300800 */
[----:B--2---:R-:W-:Y:S02]  /*3dde0*/  IMAD.MOV.U32 R247, RZ, RZ, R17 ;  /* 0x000000fffff77224 */ /* 0x004fe400078e0011 */
[----:B---3--:R-:W-:-:S02]  /*3ddf0*/  IMAD.MOV.U32 R246, RZ, RZ, R20 ;  /* 0x000000fffff67224 */ /* 0x008fc400078e0014 */
[----:B----4-:R-:W-:Y:S02]  /*3de00*/  IMAD.MOV.U32 R244, RZ, RZ, R25 ;  /* 0x000000fffff47224 */ /* 0x010fe400078e0019 */
[----:B------:R-:W2:Y:S01]  /*3de10*/  LDL.LU R25, [R1+0x3710] ;  /* 0x0037100001197983 */ /* 0x000ea20000300800 */
[----:B------:R-:W-:-:S03]  /*3de20*/  MOV R245, R13 ;  /* 0x0000000d00f57202 */ /* 0x000fc60000000f00 */
[----:B------:R-:W3:Y:S04]  /*3de30*/  LDL.LU R13, [R1+0x370c] ;  /* 0x00370c00010d7983 */ /* 0x000ee80000300800 */
[----:B------:R-:W4:Y:S04]  /*3de40*/  LDL.LU R20, [R1+0x3708] ;  /* 0x0037080001147983 */ /* 0x000f280000300800 */
[----:B------:R-:W4:Y:S01]  /*3de50*/  LDL.LU R17, [R1+0x3704] ;  /* 0x0037040001117983 */ /* 0x000f220000300800 */
[----:B-1----:R-:W-:-:S03]  /*3de60*/  IMAD.MOV.U32 R92, RZ, RZ, R21 ;  /* 0x000000ffff5c7224 */ /* 0x002fc600078e0015 */
[----:B------:R-:W4:Y:S01]  /*3de70*/  LDL.LU R21, [R1+0x3700] ;  /* 0x0037000001157983 */ /* 0x000f220000300800 */
[----:B------:R-:W-:Y:S01]  /*3de80*/  MOV R93, R24 ;  /* 0x00000018005d7202 */ /* 0x000fe20000000f00 */
[----:B------:R-:W-:Y:S02]  /*3de90*/  IMAD.MOV.U32 R95, RZ, RZ, R16 ;  /* 0x000000ffff5f7224 */ /* 0x000fe400078e0010 */
[----:B------:R-:W4:Y:S01]  /*3dea0*/  LDL.LU R24, [R1+0x36fc] ;  /* 0x0036fc0001187983 */ /* 0x000f220000300800 */
[----:B--2---:R-:W-:-:S03]  /*3deb0*/  IMAD.MOV.U32 R94, RZ, RZ, R25 ;  /* 0x000000ffff5e7224 */ /* 0x004fc600078e0019 */
[----:B------:R-:W2:Y:S01]  /*3dec0*/  LDL.LU R25, [R1+0x36f8] ;  /* 0x0036f80001197983 */ /* 0x000ea20000300800 */
[----:B---3--:R-:W-:-:S03]  /*3ded0*/  IMAD.MOV.U32 R126, RZ, RZ, R13 ;  /* 0x000000ffff7e7224 */ /* 0x008fc600078e000d */
[----:B------:R-:W3:Y:S01]  /*3dee0*/  LDL.LU R16, [R1+0x36f4] ;  /* 0x0036f40001107983 */ /* 0x000ee20000300800 */
[----:B----4-:R-:W-:-:S03]  /*3def0*/  IMAD.MOV.U32 R124, RZ, RZ, R20 ;  /* 0x000000ffff7c7224 */ /* 0x010fc600078e0014 */
[----:B------:R-:W4:Y:S01]  /*3df00*/  LDL.LU R20, [R1+0x36f0] ;  /* 0x0036f00001147983 */ /* 0x000f220000300800 */
[----:B------:R-:W-:-:S03]  /*3df10*/  MOV R125, R17 ;  /* 0x00000011007d7202 */ /* 0x000fc60000000f00 */
[----:B------:R-:W2:Y:S04]  /*3df20*/  LDL.LU R17, [R1+0x36ec] ;  /* 0x0036ec0001117983 */ /* 0x000ea80000300800 */
[----:B------:R-:W2:Y:S04]  /*3df30*/  LDL.LU R13, [R1+0x36e8] ;  /* 0x0036e800010d7983 */ /* 0x000ea80000300800 */
[----:B------:R-:W2:Y:S01]  /*3df40*/  LDL.LU R127, [R1+0x56c] ;  /* 0x00056c00017f7983 */ /* 0x000ea20000300800 */
[C---:B------:R-:W-:Y:S03]  /*3df50*/  HMMA.1688.F32.TF32 R92, R120.reuse, R70, R92 ;  /* 0x00000046785c723c */ /* 0x040fe6000008105c */
[----:B------:R-:W3:Y:S05]  /*3df60*/  LDL.LU R164, [R1+0x610] ;  /* 0x0006100001a47983 */ /* 0x000eea0000300800 */
[C---:B------:R-:W-:Y:S01]  /*3df70*/  HMMA.1688.F32.TF32 R244, R120.reuse, R66, R244 ;  /* 0x0000004278f4723c */ /* 0x040fe200000810f4 */
[----:B------:R-:W-:Y:S04]  /*3df80*/  STL [R1+0x34f0], R252 ;  /* 0x0034f0fc01007387 */ /* 0x000fe80000100800 */
[----:B------:R-:W-:Y:S03]  /*3df90*/  STL [R1+0x34f4], R3 ;  /* 0x0034f40301007387 */ /* 0x000fe60000100800 */
[C---:B------:R-:W-:Y:S08]  /*3dfa0*/  HMMA.1688.F32.TF32 R220, R120.reuse, R62, R220 ;  /* 0x0000003e78dc723c */ /* 0x040ff000000810dc */
[C---:B------:R-:W-:Y:S08]  /*3dfb0*/  HMMA.1688.F32.TF32 R216, R120.reuse, R58, R216 ;  /* 0x0000003a78d8723c */ /* 0x040ff000000810d8 */
[----:B--2---:R-:W-:Y:S11]  /*3dfc0*/  HMMA.1688.F32.TF32 R124, R120, R74, R124 ;  /* 0x0000004a787c723c */ /* 0x004ff6000008107c */
[----:B------:R-:W-:Y:S11]  /*3dfd0*/  @!UPT UIADD3 URZ, URZ, URZ, URZ ;  /* 0x0000003f3f3ff290 */ /* 0x000ff6000fffe03f */
[----:B------:R-:W-:Y:S01]  /*3dfe0*/  @!UPT UIADD3 URZ, URZ, URZ, URZ ;  /* 0x0000003f3f3ff290 */ /* 0x000fe2000fffe03f */
        /* <DEDUP_REMOVED lines=12> */
[----:B------:R1:W-:Y:S04]  /*3e0b0*/  STL.64 [R1+0xb0], R220 ;  /* 0x0000b0dc01007387 */ /* 0x0003e80000100a00 */
[----:B------:R3:W-:Y:S04]  /*3e0c0*/  STL.64 [R1+0xb8], R222 ;  /* 0x0000b8de01007387 */ /* 0x0007e80000100a00 */
[----:B-1----:R-:W2:Y:S04]  /*3e0d0*/  LDL.LU R220, [R1+0x4b0] ;  /* 0x0004b00001dc7983 */ /* 0x002ea80000300800 */
[----:B------:R1:W-:Y:S04]  /*3e0e0*/  STL.64 [R1+0x90], R216 ;  /* 0x000090d801007387 */ /* 0x0003e80000100a00 */
[----:B------:R1:W-:Y:S04]  /*3e0f0*/  STL.64 [R1+0x98], R218 ;  /* 0x000098da01007387 */ /* 0x0003e80000100a00 */
[----:B------:R-:W2:Y:S04]  /*3e100*/  LDL.LU R221, [R1+0x4b4] ;  /* 0x0004b40001dd7983 */ /* 0x000ea80000300800 */
[----:B---3--:R-:W3:Y:S04]  /*3e110*/  LDL.LU R222, [R1+0x4b8] ;  /* 0x0004b80001de7983 */ /* 0x008ee80000300800 */
[----:B------:R-:W3:Y:S01]  /*3e120*/  LDL.LU R223, [R1+0x4bc] ;  /* 0x0004bc0001df7983 */ /* 0x000ee20000300800 */
[----:B------:R-:W-:-:S02]  /*3e130*/  IMAD.MOV.U32 R181, RZ, RZ, R17 ;  /* 0x000000ffffb57224 */ /* 0x000fc400078e0011 */
[----:B------:R-:W-:Y:S01]  /*3e140*/  IMAD.MOV.U32 R182, RZ, RZ, R16 ;  /* 0x000000ffffb67224 */ /* 0x000fe200078e0010 */
[----:B------:R-:W-:Y:S01]  /*3e150*/  HMMA.1688.F32.TF32 R236, R120, R54, R236 ;  /* 0x0000003678ec723c */ /* 0x000fe200000810ec */
[----:B------:R-:W1:Y:S01]  /*3e160*/  LDSM.16.M88.4 R16, [R12+0x60000] ;  /* 0x060000000c10783b */ /* 0x000e620000000200 */
[----:B------:R-:W-:-:S06]  /*3e170*/  IMAD.MOV.U32 R165, RZ, RZ, R25 ;  /* 0x000000ffffa57224 */ /* 0x000fcc00078e0019 */
[C---:B------:R-:W-:Y:S01]  /*3e180*/  HMMA.1688.F32.TF32 R232, R120.reuse, R50, R232 ;  /* 0x0000003278e8723c */ /* 0x040fe200000810e8 */
[----:B------:R-:W-:Y:S01]  /*3e190*/  IMAD.MOV.U32 R166, RZ, RZ, R24 ;  /* 0x000000ffffa67224 */ /* 0x000fe200078e0018 */
[----:B------:R-:W-:Y:S01]  /*3e1a0*/  MOV R167, R21 ;  /* 0x0000001500a77202 */ /* 0x000fe20000000f00 */
[----:B----4-:R-:W-:Y:S01]  /*3e1b0*/  IMAD.MOV.U32 R180, RZ, RZ, R20 ;  /* 0x000000ffffb47224 */ /* 0x010fe200078e0014 */
[----:B------:R-:W-:Y:S01]  /*3e1c0*/  MOV R183, R13 ;  /* 0x0000000d00b77202 */ /* 0x000fe20000000f00 */
[----:B-1----:R-:W4:Y:S03]  /*3e1d0*/  LDL.LU R216, [R1+0x2c0] ;  /* 0x0002c00001d87983 */ /* 0x002f260000300800 */
[C---:B------:R-:W-:Y:S01]  /*3e1e0*/  HMMA.1688.F32.TF32 R228, R120.reuse, R46, R228 ;  /* 0x0000002e78e4723c */ /* 0x040fe200000810e4 */
[----:B------:R-:W4:Y:S04]  /*3e1f0*/  LDL.LU R217, [R1+0x2c4] ;  /* 0x0002c40001d97983 */ /* 0x000f280000300800 */
[----:B------:R-:W4:Y:S03]  /*3e200*/  LDL.LU R218, [R1+0x2c8] ;  /* 0x0002c80001da7983 */ /* 0x000f260000300800 */
[C---:B------:R-:W-:Y:S01]  /*3e210*/  HMMA.1688.F32.TF32 R224, R120.reuse, R42, R224 ;  /* 0x0000002a78e0723c */ /* 0x040fe200000810e0 */
[----:B------:R-:W4:Y:S04]  /*3e220*/  LDL.LU R219, [R1+0x2cc] ;  /* 0x0002cc0001db7983 */ /* 0x000f280000300800 */
[----:B------:R-:W-:Y:S03]  /*3e230*/  LDS R24, [R252+0x4300] ;  /* 0x00430000fc187984 */ /* 0x000fe60000000800 */
[C---:B------:R-:W-:Y:S01]  /*3e240*/  HMMA.1688.F32.TF32 R212, R120.reuse, R38, R212 ;  /* 0x0000002678d4723c */ /* 0x040fe200000810d4 */
[----:B------:R-:W-:Y:S04]  /*3e250*/  LDS R25, [R3+0x4300] ;  /* 0x0043000003197984 */ /* 0x000fe80000000800 */
[----:B------:R-:W-:Y:S03]  /*3e260*/  LDS R20, [R252+0x4380] ;  /* 0x00438000fc147984 */ /* 0x000fe60000000800 */
[----:B------:R-:W-:Y:S01]  /*3e270*/  HMMA.1688.F32.TF32 R180, R120, R6, R180 ;  /* 0x0000000678b4723c */ /* 0x000fe200000810b4 */
[----:B------:R1:W-:Y:S07]  /*3e280*/  LDS R21, [R3+0x4380] ;  /* 0x0043800003157984 */ /* 0x0003ee0000000800 */
[----:B------:R-:W-:Y:S08]  /*3e290*/  HMMA.1688.F32.TF32 R248, R112, R16, R248 ;  /* 0x0000001070f8723c */ /* 0x000ff000000810f8 */
[----:B------:R-:W-:Y:S01]  /*3e2a0*/  HMMA.1688.F32.TF32 R164, R120, R10, R164 ;  /* 0x0000000a78a4723c */ /* 0x000fe200000810a4 */
[----:B------:R-:W-:Y:S04]  /*3e2b0*/  STL.64 [R1+0x80], R236 ;  /* 0x000080ec01007387 */ /* 0x000fe80000100a00 */
[----:B------:R-:W-:Y:S04]  /*3e2c0*/  STL.64 [R1+0x88], R238 ;  /* 0x000088ee01007387 */ /* 0x000fe80000100a00 */
[----:B------:R-:W-:Y:S04]  /*3e2d0*/  STL.64 [R1+0x70], R232 ;  /* 0x000070e801007387 */ /* 0x000fe80000100a00 */
[----:B------:R-:W-:Y:S04]  /*3e2e0*/  STL.64 [R1+0x78], R234 ;  /* 0x000078ea01007387 */ /* 0x000fe80000100a00 */
[----:B------:R-:W-:Y:S04]  /*3e2f0*/  STL.64 [R1+0x60], R228 ;  /* 0x000060e401007387 */ /* 0x000fe80000100a00 */
[----:B------:R-:W-:Y:S04]  /*3e300*/  STL.64 [R1+0x68], R230 ;  /* 0x000068e601007387 */ /* 0x000fe80000100a00 */
[----:B------:R-:W-:Y:S01]  /*3e310*/  STL.64 [R1+0x10], R224 ;  /* 0x000010e001007387 */ /* 0x000fe20000100a00 */
[----:B-1----:R-:W-:-:S03]  /*3e320*/  IMAD.MOV.U32 R3, RZ, RZ, R214 ;  /* 0x000000ffff037224 */ /* 0x002fc600078e00d6 */
[----:B------:R-:W-:Y:S01]  /*3e330*/  STL.64 [R1+0x18], R226 ;  /* 0x000018e201007387 */ /* 0x000fe20000100a00 */
[----:B------:R-:W-:-:S03]  /*3e340*/  IMAD.MOV.U32 R252, RZ, RZ, R215 ;  /* 0x000000fffffc7224 */ /* 0x000fc600078e00d7 */
[----:B------:R1:W-:Y:S01]  /*3e350*/  STL.64 [R1], R212 ;  /* 0x000000d401007387 */ /* 0x0003e20000100a00 */
[----:B------:R-:W-:-:S03]  /*3e360*/  IMAD.MOV.U32 R214, RZ, RZ, R40 ;  /* 0x000000ffffd67224 */ /* 0x000fc600078e0028 */
[----:B------:R-:W3:Y:S01]  /*3e370*/  LDSM.16.M88.4 R12, [R12+0x62000] ;  /* 0x062000000c0c783b */ /* 0x000ee20000000200 */
[----:B------:R-:W-:Y:S02]  /*3e380*/  IMAD.MOV.U32 R215, RZ, RZ, R41 ;  /* 0x000000ffffd77224 */ /* 0x000fe400078e0029 */
[----:B-1----:R-:W-:Y:S01]  /*3e390*/  IMAD.MOV.U32 R212, RZ, RZ, R36 ;  /* 0x000000ffffd47224 */ /* 0x002fe200078e0024 */
[----:B------:R-:W-:Y:S01]  /*3e3a0*/  MOV R213, R37 ;  /* 0x0000002500d57202 */ /* 0x000fe20000000f00 */
[----:B------:R-:W4:Y:S04]  /*3e3b0*/  LDL.LU R36, [R1+0x36b4] ;  /* 0x0036b40001247983 */ /* 0x000f280000300800 */
[----:B------:R-:W4:Y:S04]  /*3e3c0*/  LDL.LU R37, [R1+0x36b0] ;  /* 0x0036b00001257983 */ /* 0x000f280000300800 */
[----:B------:R-:W4:Y:S04]  /*3e3d0*/  LDL.LU R40, [R1+0x36ac] ;  /* 0x0036ac0001287983 */ /* 0x000f280000300800 */
[----:B------:R-:W4:Y:S04]  /*3e3e0*/  LDL.LU R41, [R1+0x36a8] ;  /* 0x0036a80001297983 */ /* 0x000f280000300800 */
[----:B------:R-:W-:Y:S04]  /*3e3f0*/  STL.64 [R1+0x3450], R250 ;  /* 0x003450fa01007387 */ /* 0x000fe80000100a00 */
[----:B------:R-:W-:Y:S01]  /*3e400*/  STL.64 [R1+0x3448], R248 ;  /* 0x003448f801007387 */ /* 0x000fe20000100a00 */
[----:B------:R-:W-:Y:S01]  /*3e410*/  IMAD.MOV.U32 R224, RZ, RZ, R56 ;  /* 0x000000ffffe07224 */ /* 0x000fe200078e0038 */
[----:B------:R-:W-:Y:S01]  /*3e420*/  MOV R225, R57 ;  /* 0x0000003900e17202 */ /* 0x000fe20000000f00 */
[-C--:B--2---:R-:W-:Y:S08]  /*3e430*/  HMMA.1688.F32.TF32 R124, R76, R16.reuse, R124 ;  /* 0x000000104c7c723c */ /* 0x084ff0000008107c */
[-C--:B------:R-:W-:Y:S08]  /*3e440*/  HMMA.1688.F32.TF32 R92, R80, R16.reuse, R92 ;  /* 0x00000010505c723c */ /* 0x080ff0000008105c */
[-C--:B------:R-:W-:Y:S11]  /*3e450*/  HMMA.1688.F32.TF32 R120, R84, R16.reuse, R244 ;  /* 0x000000105478723c */ /* 0x080ff600000810f4 */
[----:B------:R-:W-:Y:S11]  /*3e460*/  @!UPT UIADD3 URZ, URZ, URZ, URZ ;  /* 0x0000003f3f3ff290 */ /* 0x000ff6000fffe03f */
[----:B------:R-:W-:Y:S01]  /*3e470*/  @!UPT UIADD3 URZ, URZ, URZ, URZ ;  /* 0x0000003f3f3ff290 */ /* 0x000fe2000fffe03f */
[----:B------:R-:W-:Y:S04]  /*3e480*/  STL [R1+0x3444], R120 ;  /* 0x0034447801007387 */ /* 0x000fe80000100800 */
[----:B------:R-:W-:Y:S04]  /*3e490*/  STL [R1+0x3440], R121 ;  /* 0x0034407901007387 */ /* 0x000fe80000100800 */
[----:B------:R-:W-:Y:S04]  /*3e4a0*/  STL [R1+0x343c], R122 ;  /* 0x00343c7a01007387 */ /* 0x000fe80000100800 */
[----:B------:R1:W-:Y:S04]  /*3e4b0*/  STL [R1+0x3438], R123 ;  /* 0x0034387b01007387 */ /* 0x0003e80000100800 */
[----:B------:R-:W-:Y:S04]  /*3e4c0*/  STL.64 [R1+0x600], R92 ;  /* 0x0006005c01007387 */ /* 0x000fe80000100a00 */
[----:B------:R2:W-:Y:S01]  /*3e4d0*/  STL.64 [R1+0x608], R94 ;  /* 0x0006085e01007387 */ /* 0x0005e20000100a00 */
[-C--:B-1----:R-:W-:Y:S03]  /*3e4e0*/  HMMA.1688.F32.TF32 R120, R32, R16.reuse, R156 ;  /* 0x000000102078723c */ /* 0x082fe6000008109c */
[----:B------:R-:W-:Y:S04]  /*3e4f0*/  STL.64 [R1+0x6a0], R124 ;  /* 0x0006a07c01007387 */ /* 0x000fe80000100a00 */
[----:B------:R-:W-:Y:S01]  /*3e500*/  STL.64 [R1+0x6a8], R126 ;  /* 0x0006a87e01007387 */ /* 0x000fe20000100a00 */
[----:B--2---:R-:W-:Y:S03]  /*3e510*/  HMMA.1688.F32.TF32 R92, R28, R16, R192 ;  /* 0x000000101c5c723c */ /* 0x004fe600000810c0 */
[----:B------:R-:W2:Y:S11]  /*3e520*/  LDL R195, [R1+0xa40] ;  /* 0x000a400001c37983 */ /* 0x000eb60000100800 */
[----:B------:R-:W-:Y:S01]  /*3e530*/  @!UPT UIADD3 URZ, URZ, URZ, URZ ;  /* 0x0000003f3f3ff290 */ /* 0x000fe2000fffe03f */
[----:B------:R-:W-:Y:S04]  /*3e540*/  STL.64 [R1+0x840], R120 ;  /* 0x0008407801007387 */ /* 0x000fe80000100a00 */
[----:B------:R1:W-:Y:S01]  /*3e550*/  STL.64 [R1+0x848], R122 ;  /* 0x0008487a01007387 */ /* 0x0003e20000100a00 */
[----:B---3--:R-:W-:Y:S03]  /*3e560*/  HMMA.1688.F32.TF32 R244, R112, R12, R220 ;  /* 0x0000000c70f4723c */ /* 0x008fe600000810dc */
[----:B------:R-:W-:Y:S04]  /*3e570*/  STL.64 [R1+0x930], R92 ;  /* 0x0009305c01007387 */ /* 0x000fe80000100a00 */
[----:B------:R3:W-:Y:S01]  /*3e580*/  STL.64 [R1+0x938], R94 ;  /* 0x0009385e01007387 */ /* 0x0007e20000100a00 */
[-C--:B-1----:R-:W-:Y:S08]  /*3e590*/  HMMA.1688.F32.TF32 R120, R24, R16.reuse, R200 ;  /* 0x000000101878723c */ /* 0x082ff000000810c8 */
[----:B---3--:R-:W-:Y:S01]  /*3e5a0*/  HMMA.1688.F32.TF32 R92, R20, R16, R208 ;  /* 0x00000010145c723c */ /* 0x008fe200000810d0 */
[----:B------:R-:W-:Y:S11]  /*3e5b0*/  STL.64 [R1+0x3458], R18 ;  /* 0x0034581201007387 */ /* 0x000ff60000100a00 */
[----:B------:R-:W-:Y:S03]  /*3e5c0*/  @!UPT UIADD3 URZ, URZ, URZ, URZ ;  /* 0x0000003f3f3ff290 */ /* 0x000fe6000fffe03f */
[----:B------:R-:W-:Y:S04]  /*3e5d0*/  STL.64 [R1+0x980], R120 ;  /* 0x0009807801007387 */ /* 0x000fe80000100a00 */
[----:B------:R1:W-:Y:S04]  /*3e5e0*/  STL.64 [R1+0x988], R122 ;  /* 0x0009887a01007387 */ /* 0x0003e80000100a00 */
[----:B------:R-:W-:Y:S04]  /*3e5f0*/  STL.64 [R1+0x9b0], R92 ;  /* 0x0009b05c01007387 */ /* 0x000fe80000100a00 */
[----:B------:R3:W-:Y:S04]  /*3e600*/  STL.64 [R1+0x9b8], R94 ;  /* 0x0009b85e01007387 */ /* 0x0007e80000100a00 */
[----:B------:R-:W-:Y:S04]  /*3e610*/  STL.64 [R1+0x3468], R246 ;  /* 0x003468f601007387 */ /* 0x000fe80000100a00 */
[----:B------:R-:W-:Y:S04]  /*3e620*/  STL.64 [R1+0x3460], R244 ;  /* 0x003460f401007387 */ /* 0x000fe80000100a00 */
[----:B------:R-:W2:Y:S04]  /*3e630*/  LDL.LU R232, [R1+0x570] ;  /* 0x0005700001e87983 */ /* 0x000ea80000300800 */
        /* <DEDUP_REMOVED lines=8> */
[----:B------:R-:W2:Y:S01]  /*3e6c0*/  LDL.LU R57, [R1+0x36a0] ;  /* 0x0036a00001397983 */ /* 0x000ea20000300800 */
[----:B------:R-:W-:-:S02]  /*3e6d0*/  IMAD.MOV.U32 R226, RZ, RZ, R60 ;  /* 0x000000ffffe27224 */ /* 0x000fc400078e003c */
[----:B------:R-:W-:Y:S01]  /*3e6e0*/  IMAD.MOV.U32 R227, RZ, RZ, R61 ;  /* 0x000000ffffe37224 */ /* 0x000fe200078e003d */
[----:B------:R-:W2:Y:S04]  /*3e6f0*/  LDL.LU R60, [R1+0x369c] ;  /* 0x00369c00013c7983 */ /* 0x000ea80000300800 */
[----:B------:R-:W2:Y:S01]  /*3e700*/  LDL.LU R61, [R1+0x3698] ;  /* 0x00369800013d7983 */ /* 0x000ea20000300800 */
[-C--:B----4-:R-:W-:Y:S08]  /*3e710*/  HMMA.1688.F32.TF32 R124, R84, R12.reuse, R216 ;  /* 0x0000000c547c723c */ /* 0x090ff000000810d8 */
[-C--:B-1----:R-:W-:Y:S08]  /*3e720*/  HMMA.1688.F32.TF32 R120, R80, R12.reuse, R212 ;  /* 0x0000000c5078723c */ /* 0x082ff000000810d4 */
[-C--:B---3--:R-:W-:Y:S08]  /*3e730*/  HMMA.1688.F32.TF32 R92, R76, R12.reuse, R108 ;  /* 0x0000000c4c5c723c */ /* 0x088ff0000008106c */
[-C--:B------:R-:W-:Y:S01]  /*3e740*/  HMMA.1688.F32.TF32 R16, R32, R12.reuse, R128 ;  /* 0x0000000c2010723c */ /* 0x080fe20000081080 */
[----:B------:R-:W-:Y:S01]  /*3e750*/  IMAD.MOV.U32 R216, RZ, RZ, R41 ;  /* 0x000000ffffd87224 */ /* 0x000fe200078e0029 */
[----:B------:R-:W-:Y:S01]  /*3e760*/  MOV R217, R40 ;  /* 0x0000002800d97202 */ /* 0x000fe20000000f00 */
[----:B------:R-:W-:Y:S04]  /*3e770*/  STL.64 [R1+0x3478], R126 ;  /* 0x0034787e01007387 */ /* 0x000fe80000100a00 */
[----:B------:R-:W-:Y:S01]  /*3e780*/  STL.64 [R1+0x3470], R124 ;  /* 0x0034707c01007387 */ /* 0x000fe20000100a00 */
[-C--:B------:R-:W-:Y:S03]  /*3e790*/  HMMA.1688.F32.TF32 R108, R28, R12.reuse, R184 ;  /* 0x0000000c1c6c723c */ /* 0x080fe600000810b8 */
[----:B------:R-:W-:Y:S04]  /*3e7a0*/  STL.64 [R1+0x540], R120 ;  /* 0x0005407801007387 */ /* 0x000fe80000100a00 */
[----:B------:R-:W-:Y:S04]  /*3e7b0*/  STL.64 [R1+0x548], R122 ;  /* 0x0005487a01007387 */ /* 0x000fe80000100a00 */
[----:B------:R-:W-:Y:S04]  /*3e7c0*/  STL.64 [R1+0x660], R92 ;  /* 0x0006605c01007387 */ /* 0x000fe80000100a00 */
[----:B------:R1:W-:Y:S04]  /*3e7d0*/  STL.64 [R1+0x668], R94 ;  /* 0x0006685e01007387 */ /* 0x0003e80000100a00 */
[----:B------:R-:W-:Y:S04]  /*3e7e0*/  STL.64 [R1+0x800], R16 ;  /* 0x0008001001007387 */ /* 0x000fe80000100a00 */
[----:B------:R3:W-:Y:S01]  /*3e7f0*/  STL.64 [R1+0x808], R18 ;  /* 0x0008081201007387 */ /* 0x0007e20000100a00 */
[-C--:B-1----:R-:W-:Y:S08]  /*3e800*/  HMMA.1688.F32.TF32 R92, R24, R12.reuse, R196 ;  /* 0x0000000c185c723c */ /* 0x082ff000000810c4 */
[----:B---3--:R-:W-:Y:S01]  /*3e810*/  HMMA.1688.F32.TF32 R16, R20, R12, R204 ;  /* 0x0000000c1410723c */ /* 0x008fe200000810cc */
[----:B------:R-:W-:Y:S04]  /*3e820*/  STL.64 [R1+0x900], R108 ;  /* 0x0009006c01007387 */ /* 0x000fe80000100a00 */
[----:B------:R-:W-:Y:S10]  /*3e830*/  STL.64 [R1+0x908], R110 ;  /* 0x0009086e01007387 */ /* 0x000ff40000100a00 */
[----:B------:R-:W-:Y:S04]  /*3e840*/  STL.64 [R1+0x960], R92 ;  /* 0x0009605c01007387 */ /* 0x000fe80000100a00 */
[----:B------:R-:W-:Y:S04]  /*3e850*/  STL.64 [R1+0x968], R94 ;  /* 0x0009685e01007387 */ /* 0x000fe80000100a00 */
[----:B------:R-:W-:Y:S04]  /*3e860*/  STL.64 [R1+0x9a0], R16 ;  /* 0x0009a01001007387 */ /* 0x000fe80000100a00 */
[----:B------:R-:W-:Y:S04]  /*3e870*/  STL.64 [R1+0x9a8], R18 ;  /* 0x0009a81201007387 */ /* 0x000fe80000100a00 */
[----:B------:R-:W-:Y:S01]  /*3e880*/  STL.64 [R1+0x3480], R14 ;  /* 0x0034800e01007387 */ /* 0x000fe20000100a00 */
[----:B------:R-:W-:-:S02]  /*3e890*/  IMAD.MOV.U32 R218, RZ, RZ, R37 ;  /* 0x000000ffffda7224 */ /* 0x000fc400078e0025 */
[----:B------:R-:W-:Y:S01]  /*3e8a0*/  IMAD.MOV.U32 R219, RZ, RZ, R36 ;  /* 0x000000ffffdb7224 */ /* 0x000fe200078e0024 */
[----:B--2---:R-:W1:Y:S04]  /*3e8b0*/  LDSM.16.M88.4 R40, [R195+0x64000] ;  /* 0x06400000c328783b */ /* 0x004e680000000200 */
[----:B------:R-:W2:Y:S01]  /*3e8c0*/  LDSM.16.M88.4 R36, [R195+0x66000] ;  /* 0x06600000c324783b */ /* 0x000ea20000000200 */
[----:B------:R-:W-:Y:S01]  /*3e8d0*/  IMAD.MOV.U32 R212, RZ, RZ, R9 ;  /* 0x000000ffffd47224 */ /* 0x000fe200078e0009 */
[----:B------:R-:W-:Y:S01]  /*3e8e0*/  MOV R213, R8 ;  /* 0x0000000800d57202 */ /* 0x000fe20000000f00 */
[----:B------:R-:W-:Y:S01]  /*3e8f0*/  IMAD.MOV.U32 R214, RZ, RZ, R5 ;  /* 0x000000ffffd67224 */ /* 0x000fe200078e0005 */
[----:B------:R-:W3:Y:S01]  /*3e900*/  LDSM.16.M88.4 R8, [R195+0x68000] ;  /* 0x06800000c308783b */ /* 0x000ee20000000200 */
[----:B------:R-:W-:-:S03]  /*3e910*/  IMAD.MOV.U32 R215, RZ, RZ, R4 ;  /* 0x000000ffffd77224 */ /* 0x000fc600078e0004 */
[----:B------:R-:W4:Y:S04]  /*3e920*/  LDSM.16.M88.4 R4, [R195+0x6a000] ;  /* 0x06a00000c304783b */ /* 0x000f280000000200 */
[----:B------:R-:W-:Y:S04]  /*3e930*/  LDSM.16.M88.4 R184, [R195+0x6e000] ;  /* 0x06e00000c3b8783b */ /* 0x000fe80000000200 */
[----:B------:R-:W-:Y:S04]  /*3e940*/  LDSM.16.M88.4 R204, [R195+0x78000] ;  /* 0x07800000c3cc783b */ /* 0x000fe80000000200 */
[----:B------:R-:W2:Y:S04]  /*3e950*/  LDSM.16.M88.4 R208, [R195+0x76000] ;  /* 0x07600000c3d0783b */ /* 0x000ea80000000200 */
[----:B------:R-:W-:Y:S04]  /*3e960*/  LDSM.16.M88.4 R200, [R195+0x7a000] ;  /* 0x07a00000c3c8783b */ /* 0x000fe80000000200 */
[----:B------:R-:W-:Y:S01]  /*3e970*/  LDSM.16.M88.4 R196, [R195+0x7c000] ;  /* 0x07c00000c3c4783b */ /* 0x000fe20000000200 */
[-C--:B-1----:R-:W-:Y:S08]  /*3e980*/  HMMA.1688.F32.TF32 R12, R80, R40.reuse, R224 ;  /* 0x00000028500c723c */ /* 0x082ff000000810e0 */
[-C--:B------:R-:W-:Y:S11]  /*3e990*/  HMMA.1688.F32.TF32 R16, R76, R40.reuse, R96 ;  /* 0x000000284c10723c */ /* 0x080ff60000081060 */
[----:B------:R-:W-:Y:S05]  /*3e9a0*/  @!UPT UIADD3 URZ, URZ, URZ, URZ ;  /* 0x0000003f3f3ff290 */ /* 0x000fea000fffe03f */
[----:B------:R-:W-:Y:S01]  /*3e9b0*/  IMAD.MOV.U32 R120, RZ, RZ, R12 ;  /* 0x000000ffff787224 */ /* 0x000fe200078e000c */
[----:B------:R-:W-:Y:S01]  /*3e9c0*/  MOV R121, R13 ;  /* 0x0000000d00797202 */ /* 0x000fe20000000f00 */
[----:B------:R-:W-:Y:S02]  /*3e9d0*/  IMAD.MOV.U32 R122, RZ, RZ, R14 ;  /* 0x000000ffff7a7224 */ /* 0x000fe400078e000e */
[----:B------:R-:W-:Y:S02]  /*3e9e0*/  IMAD.MOV.U32 R123, RZ, RZ, R15 ;  /* 0x000000ffff7b7224 */ /* 0x000fe400078e000f */
[-C--:B------:R-:W-:Y:S08]  /*3e9f0*/  HMMA.1688.F32.TF32 R12, R32, R40.reuse, R132 ;  /* 0x00000028200c723c */ /* 0x080ff00000081084 */
[----:B------:R-:W-:Y:S01]  /*3ea00*/  HMMA.1688.F32.TF32 R128, R84, R40, R228 ;  /* 0x000000285480723c */ /* 0x000fe200000810e4 */
[----:B------:R-:W-:-:S02]  /*3ea10*/  IMAD.MOV.U32 R223, RZ, RZ, R56 ;  /* 0x000000ffffdf7224 */ /* 0x000fc400078e0038 */
[----:B------:R-:W-:-:S05]  /*3ea20*/  IMAD.MOV.U32 R222, RZ, RZ, R57 ;  /* 0x000000ffffde7224 */ /* 0x000fca00078e0039 */
[----:B------:R-:W-:Y:S01]  /*3ea30*/  HMMA.1688.F32.TF32 R56, R112, R40, R232 ;  /* 0x000000287038723c */ /* 0x000fe200000810e8 */
[----:B------:R-:W-:Y:S01]  /*3ea40*/  MOV R221, R60 ;  /* 0x0000003c00dd7202 */ /* 0x000fe20000000f00 */
[----:B------:R-:W-:-:S06]  /*3ea50*/  IMAD.MOV.U32 R220, RZ, RZ, R61 ;  /* 0x000000ffffdc7224 */ /* 0x000fcc00078e003d */
[----:B--2---:R-:W-:Y:S11]  /*3ea60*/  HMMA.1688.F32.TF32 R132, R84, R36, R216 ;  /* 0x000000245484723c */ /* 0x004ff600000810d8 */
[----:B------:R-:W-:Y:S04]  /*3ea70*/  @!UPT UIADD3 URZ, URZ, URZ, URZ ;  /* 0x0000003f3f3ff290 */ /* 0x000fe8000fffe03f */
[----:B------:R-:W-:Y:S04]  /*3ea80*/  STL.64 [R1+0x3490], R58 ;  /* 0x0034903a01007387 */ /* 0x000fe80000100a00 */
[----:B------:R1:W-:Y:S04]  /*3ea90*/  STL.64 [R1+0x3488], R56 ;  /* 0x0034883801007387 */ /* 0x0003e80000100a00 */
[----:B------:R-:W-:Y:S04]  /*3eaa0*/  STL.64 [R1+0x34a0], R130 ;  /* 0x0034a08201007387 */ /* 0x000fe80000100a00 */
[----:B------:R-:W-:Y:S04]  /*3eab0*/  STL.64 [R1+0x3498], R128 ;  /* 0x0034988001007387 */ /* 0x000fe80000100a00 */
[----:B------:R-:W-:Y:S01]  /*3eac0*/  STL.64 [R1+0x34b0], R122 ;  /* 0x0034b07a01007387 */ /* 0x000fe20000100a00 */
[----:B-1----:R-:W-:Y:S03]  /*3ead0*/  HMMA.1688.F32.TF32 R56, R28, R40, R168 ;  /* 0x000000281c38723c */ /* 0x002fe600000810a8 */
[----:B------:R-:W-:Y:S04]  /*3eae0*/  STL.64 [R1+0x34a8], R120 ;  /* 0x0034a87801007387 */ /* 0x000fe80000100a00 */
[----:B------:R-:W-:Y:S04]  /*3eaf0*/  STL.64 [R1+0x620], R16 ;  /* 0x0006201001007387 */ /* 0x000fe80000100a00 */
[----:B------:R1:W-:Y:S04]  /*3eb00*/  STL.64 [R1+0x628], R18 ;  /* 0x0006281201007387 */ /* 0x0003e80000100a00 */
[----:B------:R-:W-:Y:S01]  /*3eb10*/  STL.64 [R1+0x740], R12 ;  /* 0x0007400c01007387 */ /* 0x000fe20000100a00 */
[----:B------:R-:W-:Y:S03]  /*3eb20*/  HMMA.1688.F32.TF32 R60, R112, R36, R220 ;  /* 0x00000024703c723c */ /* 0x000fe600000810dc */
[----:B------:R2:W-:Y:S05]  /*3eb30*/  STL.64 [R1+0x748], R14 ;  /* 0x0007480e01007387 */ /* 0x0005ea0000100a00 */
[-C--:B-1----:R-:W-:Y:S08]  /*3eb40*/  HMMA.1688.F32.TF32 R16, R24, R40.reuse, R172 ;  /* 0x000000281810723c */ /* 0x082ff000000810ac */
[----:B--2---:R-:W-:Y:S01]  /*3eb50*/  HMMA.1688.F32.TF32 R12, R20, R40, R188 ;  /* 0x00000028140c723c */ /* 0x004fe200000810bc */
[----:B------:R-:W-:Y:S04]  /*3eb60*/  STL.64 [R1+0x8e0], R56 ;  /* 0x0008e03801007387 */ /* 0x000fe80000100a00 */
[----:B------:R-:W-:Y:S04]  /*3eb70*/  STL.64 [R1+0x8e8], R58 ;  /* 0x0008e83a01007387 */ /* 0x000fe80000100a00 */
[----:B------:R-:W-:Y:S01]  /*3eb80*/  STL.64 [R1+0x34b8], R42 ;  /* 0x0034b82a01007387 */ /* 0x000fe20000100a00 */
[----:B------:R-:W-:Y:S01]  /*3eb90*/  HMMA.1688.F32.TF32 R172, R80, R36, R212 ;  /* 0x0000002450ac723c */ /* 0x000fe200000810d4 */
[----:B------:R-:W-:Y:S01]  /*3eba0*/  IMAD.MOV.U32 R230, RZ, RZ, R73 ;  /* 0x000000ffffe67224 */ /* 0x000fe200078e0049 */
[----:B------:R-:W-:Y:S01]  /*3ebb0*/  MOV R231, R72 ;  /* 0x0000004800e77202 */ /* 0x000fe20000000f00 */
[----:B------:R-:W-:-:S02]  /*3ebc0*/  IMAD.MOV.U32 R216, RZ, RZ, R48 ;  /* 0x000000ffffd87224 */ /* 0x000fc400078e0030 */
[----:B------:R-:W-:Y:S01]  /*3ebd0*/  IMAD.MOV.U32 R217, RZ, RZ, R49 ;  /* 0x000000ffffd97224 */ /* 0x000fe200078e0031 */
[----:B------:R-:W-:Y:S04]  /*3ebe0*/  STL.64 [R1+0x940], R16 ;  /* 0x0009401001007387 */ /* 0x000fe80000100a00 */
[----:B------:R-:W-:Y:S04]  /*3ebf0*/  STL.64 [R1+0x948], R18 ;  /* 0x0009481201007387 */ /* 0x000fe80000100a00 */
[----:B------:R-:W-:Y:S04]  /*3ec00*/  STL.64 [R1+0x990], R12 ;  /* 0x0009900c01007387 */ /* 0x000fe80000100a00 */
[----:B------:R1:W-:Y:S04]  /*3ec10*/  STL.64 [R1+0x998], R14 ;  /* 0x0009980e01007387 */ /* 0x0003e80000100a00 */
[----:B------:R-:W-:Y:S04]  /*3ec20*/  STL.64 [R1+0x34c8], R62 ;  /* 0x0034c83e01007387 */ /* 0x000fe80000100a00 */
[----:B------:R-:W-:Y:S04]  /*3ec30*/  STL.64 [R1+0x34c0], R60 ;  /* 0x0034c03c01007387 */ /* 0x000fe80000100a00 */
[----:B------:R-:W-:Y:S04]  /*3ec40*/  STL.64 [R1+0x34d8], R134 ;  /* 0x0034d88601007387 */ /* 0x000fe80000100a00 */
[----:B------:R-:W-:Y:S04]  /*3ec50*/  STL.64 [R1+0x34d0], R132 ;  /* 0x0034d08401007387 */ /* 0x000fe80000100a00 */
[----:B------:R-:W2:Y:S04]  /*3ec60*/  LDL.LU R236, [R1+0x650] ;  /* 0x0006500001ec7983 */ /* 0x000ea80000300800 */
[----:B------:R-:W2:Y:S04]  /*3ec70*/  LDL.LU R237, [R1+0x654] ;  /* 0x0006540001ed7983 */ /* 0x000ea80000300800 */
[----:B------:R-:W2:Y:S04]  /*3ec80*/  LDL.LU R238, [R1+0x658] ;  /* 0x0006580001ee7983 */ /* 0x000ea80000300800 */
[----:B------:R-:W2:Y:S04]  /*3ec90*/  LDL.LU R239, [R1+0x65c] ;  /* 0x00065c0001ef7983 */ /* 0x000ea80000300800 */
[----:B------:R-:W4:Y:S04]  /*3eca0*/  LDL.LU R232, [R1+0x350] ;  /* 0x0003500001e87983 */ /* 0x000f280000300800 */
[----:B------:R-:W4:Y:S04]  /*3ecb0*/  LDL.LU R233, [R1+0x354] ;  /* 0x0003540001e97983 */ /* 0x000f280000300800 */
[----:B------:R-:W4:Y:S04]  /*3ecc0*/  LDL.LU R234, [R1+0x358] ;  /* 0x0003580001ea7983 */ /* 0x000f280000300800 */
[----:B------:R-:W4:Y:S04]  /*3ecd0*/  LDL.LU R235, [R1+0x35c] ;  /* 0x00035c0001eb7983 */ /* 0x000f280000300800 */
[----:B------:R-:W4:Y:S04]  /*3ece0*/  LDL.LU R228, [R1+0x2b0] ;  /* 0x0002b00001e47983 */ /* 0x000f280000300800 */
[----:B------:R-:W4:Y:S01]  /*3ecf0*/  LDL.LU R229, [R1+0x2b4] ;  /* 0x0002b40001e57983 */ /* 0x000f220000300800 */
[-C--:B-1----:R-:W-:Y:S03]  /*3ed00*/  HMMA.1688.F32.TF32 R12, R76, R36.reuse, R88 ;  /* 0x000000244c0c723c */ /* 0x082fe60000081058 */
[----:B------:R-:W4:Y:S04]  /*3ed10*/  LDL.LU R73, [R1+0x3694] ;  /* 0x0036940001497983 */ /* 0x000f280000300800 */
[----:B------:R-:W4:Y:S04]  /*3ed20*/  LDL.LU R72, [R1+0x3690] ;  /* 0x0036900001487983 */ /* 0x000f280000300800 */
[----:B------:R-:W-:Y:S04]  /*3ed30*/  STL.64 [R1+0x34e8], R174 ;  /* 0x0034e8ae01007387 */ /* 0x000fe80000100a00 */
[----:B------:R-:W-:Y:S04]  /*3ed40*/  STL.64 [R1+0x34e0], R172 ;  /* 0x0034e0ac01007387 */ /* 0x000fe80000100a00 */
[----:B------:R-:W4:Y:S04]  /*3ed50*/  LDL.LU R224, [R1+0x690] ;  /* 0x0006900001e07983 */ /* 0x000f280000300800 */
[----:B------:R-:W-:Y:S04]  /*3ed60*/  STL.64 [R1+0x5f0], R12 ;  /* 0x0005f00c01007387 */ /* 0x000fe80000100a00 */
[----:B------:R1:W-:Y:S04]  /*3ed70*/  STL.64 [R1+0x5f8], R14 ;  /* 0x0005f80e01007387 */ /* 0x0003e80000100a00 */
        /* <DEDUP_REMOVED lines=9> */
[-C--:B-1----:R-:W-:Y:S01]  /*3ee10*/  HMMA.1688.F32.TF32 R12, R32, R36.reuse, R116 ;  /* 0x00000024200c723c */ /* 0x082fe20000081074 */
[----:B------:R-:W-:Y:S01]  /*3ee20*/  IMAD.MOV.U32 R218, RZ, RZ, R69 ;  /* 0x000000ffffda7224 */ /* 0x000fe200078e0045 */
[----:B------:R-:W-:Y:S01]  /*3ee30*/  MOV R219, R68 ;  /* 0x0000004400db7202 */ /* 0x000fe20000000f00 */
[----:B------:R-:W-:Y:S05]  /*3ee40*/  LDSM.16.M88.4 R188, [R195+0x6c000] ;  /* 0x06c00000c3bc783b */ /* 0x000fea0000000200 */
[-C--:B------:R-:W-:Y:S08]  /*3ee50*/  HMMA.1688.F32.TF32 R40, R28, R36.reuse, R136 ;  /* 0x000000241c28723c */ /* 0x080ff00000081088 */
[-C--:B------:R-:W-:Y:S07]  /*3ee60*/  HMMA.1688.F32.TF32 R16, R24, R36.reuse, R160 ;  /* 0x000000241810723c */ /* 0x080fee00000810a0 */
[----:B------:R-:W-:Y:S04]  /*3ee70*/  STL.64 [R1+0x670], R12 ;  /* 0x0006700c01007387 */ /* 0x000fe80000100a00 */
[----:B------:R1:W-:Y:S02]  /*3ee80*/  STL.64 [R1+0x678], R14 ;  /* 0x0006780e01007387 */ /* 0x0003e40000100a00 */
[----:B-1----:R-:W-:Y:S01]  /*3ee90*/  HMMA.1688.F32.TF32 R12, R20, R36, R176 ;  /* 0x00000024140c723c */ /* 0x002fe200000810b0 */
[----:B------:R-:W-:-:S02]  /*3eea0*/  IMAD.MOV.U32 R212, RZ, RZ, R65 ;  /* 0x000000ffffd47224 */ /* 0x000fc400078e0041 */
[----:B------:R-:W-:Y:S01]  /*3eeb0*/  IMAD.MOV.U32 R213, RZ, RZ, R64 ;  /* 0x000000ffffd57224 */ /* 0x000fe200078e0040 */
[----:B------:R-:W-:Y:S04]  /*3eec0*/  STL.64 [R1+0x810], R40 ;  /* 0x0008102801007387 */ /* 0x000fe80000100a00 */
[----:B------:R-:W-:Y:S04]  /*3eed0*/  STL.64 [R1+0x818], R42 ;  /* 0x0008182a01007387 */ /* 0x000fe80000100a00 */
[----:B------:R-:W-:Y:S04]  /*3eee0*/  STL.64 [R1+0x34f8], R38 ;  /* 0x0034f82601007387 */ /* 0x000fe80000100a00 */
[----:B------:R-:W-:Y:S04]  /*3eef0*/  STL.64 [R1+0x910], R16 ;  /* 0x0009101001007387 */ /* 0x000fe80000100a00 */
[----:B------:R3:W-:Y:S04]  /*3ef00*/  STL.64 [R1+0x918], R18 ;  /* 0x0009181201007387 */ /* 0x0007e80000100a00 */
[----:B------:R-:W-:Y:S04]  /*3ef10*/  STL.64 [R1+0x970], R12 ;  /* 0x0009700c01007387 */ /* 0x000fe80000100a00 */
[----:B------:R1:W-:Y:S01]  /*3ef20*/  STL.64 [R1+0x978], R14 ;  /* 0x0009780e01007387 */ /* 0x0003e20000100a00 */
[-C--:B---3--:R-:W-:Y:S08]  /*3ef30*/  HMMA.1688.F32.TF32 R16, R76, R8.reuse, R240 ;  /* 0x000000084c10723c */ /* 0x088ff000000810f0 */
[-C--:B-1----:R-:W-:Y:S08]  /*3ef40*/  HMMA.1688.F32.TF32 R12, R32, R8.reuse, R104 ;  /* 0x00000008200c723c */ /* 0x082ff00000081068 */
[----:B------:R-:W-:Y:S01]  /*3ef50*/  HMMA.1688.F32.TF32 R36, R28, R8, R140 ;  /* 0x000000081c24723c */ /* 0x000fe2000008108c */
[----:B------:R-:W-:Y:S01]  /*3ef60*/  IMAD.MOV.U32 R214, RZ, RZ, R2 ;  /* 0x000000ffffd67224 */ /* 0x000fe200078e0002 */
[----:B------:R-:W-:-:S06]  /*3ef70*/  MOV R215, R0 ;  /* 0x0000000000d77202 */ /* 0x000fcc0000000f00 */
[-C--:B--2---:R-:W-:Y:S08]  /*3ef80*/  HMMA.1688.F32.TF32 R64, R112, R8.reuse, R236 ;  /* 0x000000087040723c */ /* 0x084ff000000810ec */
[-C--:B----4-:R-:W-:Y:S08]  /*3ef90*/  HMMA.1688.F32.TF32 R136, R84, R8.reuse, R232 ;  /* 0x000000085488723c */ /* 0x090ff000000810e8 */
[-C--:B------:R-:W-:Y:S07]  /*3efa0*/  HMMA.1688.F32.TF32 R176, R80, R8.reuse, R228 ;  /* 0x0000000850b0723c */ /* 0x080fee00000810e4 */
        /* <DEDUP_REMOVED lines=10> */
[-C--:B-1----:R-:W-:Y:S08]  /*3f050*/  HMMA.1688.F32.TF32 R16, R24, R8.reuse, R152 ;  /* 0x000000081810723c */ /* 0x082ff00000081098 */
[----:B--2---:R-:W-:Y:S01]  /*3f060*/  HMMA.1688.F32.TF32 R12, R20, R8, R180 ;  /* 0x00000008140c723c */ /* 0x004fe200000810b4 */
[----:B------:R-:W-:Y:S04]  /*3f070*/  STL.64 [R1+0x750], R36 ;  /* 0x0007502401007387 */ /* 0x000fe80000100a00 */
[----:B------:R-:W-:Y:S03]  /*3f080*/  STL.64 [R1+0x758], R38 ;  /* 0x0007582601007387 */ /* 0x000fe60000100a00 */
[-C--:B------:R-:W-:Y:S01]  /*3f090*/  HMMA.1688.F32.TF32 R68, R112, R4.reuse, R224 ;  /* 0x000000047044723c */ /* 0x080fe200000810e0 */
[----:B------:R1:W-:Y:S07]  /*3f0a0*/  STL.64 [R1+0x3530], R10 ;  /* 0x0035300a01007387 */ /* 0x0003ee0000100a00 */
[-C--:B------:R-:W-:Y:S01]  /*3f0b0*/  HMMA.1688.F32.TF32 R140, R84, R4.reuse, R220 ;  /* 0x00000004548c723c */ /* 0x080fe200000810dc */
[----:B------:R-:W-:Y:S04]  /*3f0c0*/  STL.64 [R1+0x8f0], R16 ;  /* 0x0008f01001007387 */ /* 0x000fe80000100a00 */
[----:B------:R-:W-:Y:S03]  /*3f0d0*/  STL.64 [R1+0x8f8], R18 ;  /* 0x0008f81201007387 */ /* 0x000fe60000100a00 */
[-C--:B------:R-:W-:Y:S01]  /*3f0e0*/  HMMA.1688.F32.TF32 R180, R80, R4.reuse, R216 ;  /* 0x0000000450b4723c */ /* 0x080fe200000810d8 */
[----:B------:R-:W-:Y:S04]  /*3f0f0*/  STL.64 [R1+0x950], R12 ;  /* 0x0009500c01007387 */ /* 0x000fe80000100a00 */
[----:B------:R2:W-:Y:S03]  /*3f100*/  STL.64 [R1+0x958], R14 ;  /* 0x0009580e01007387 */ /* 0x0005e60000100a00 */
[-C--:B-1----:R-:W-:Y:S01]  /*3f110*/  HMMA.1688.F32.TF32 R8, R32, R4.reuse, R100 ;  /* 0x000000042008723c */ /* 0x082fe20000081064 */
[----:B------:R-:W-:Y:S01]  /*3f120*/  IMAD.MOV.U32 R224, RZ, RZ, R44 ;  /* 0x000000ffffe07224 */ /* 0x000fe200078e002c */
[----:B------:R-:W-:Y:S01]  /*3f130*/  MOV R225, R53 ;  /* 0x0000003500e17202 */ /* 0x000fe20000000f00 */
[----:B------:R-:W-:Y:S01]  /*3f140*/  IMAD.MOV.U32 R226, RZ, RZ, R52 ;  /* 0x000000ffffe27224 */ /* 0x000fe200078e0034 */
[----:B------:R-:W-:Y:S01]  /*3f150*/  MOV R229, R48 ;  /* 0x0000003000e57202 */ /* 0x000fe20000000f00 */
[----:B------:R-:W-:Y:S01]  /*3f160*/  IMAD.MOV.U32 R227, RZ, RZ, R45 ;  /* 0x000000ffffe37224 */ /* 0x000fe200078e002d */
[----:B------:R-:W-:Y:S02]  /*3f170*/  LDSM.16.M88.4 R220, [R195+0x70000] ;  /* 0x07000000c3dc783b */ /* 0x000fe40000000200 */
[----:B--2---:R-:W-:Y:S02]  /*3f180*/  HMMA.1688.F32.TF32 R12, R76, R4, R212 ;  /* 0x000000044c0c723c */ /* 0x004fe400000810d4 */
[----:B------:R-:W-:Y:S04]  /*3f190*/  STL.64 [R1+0x3540], R70 ;  /* 0x0035404601007387 */ /* 0x000fe80000100a00 */
[----:B------:R-:W-:Y:S04]  /*3f1a0*/  STL.64 [R1+0x3538], R68 ;  /* 0x0035384401007387 */ /* 0x000fe80000100a00 */
[----:B------:R-:W-:Y:S04]  /*3f1b0*/  STL.64 [R1+0x3550], R142 ;  /* 0x0035508e01007387 */ /* 0x000fe80000100a00 */
[----:B------:R-:W-:Y:S04]  /*3f1c0*/  STL.64 [R1+0x3548], R140 ;  /* 0x0035488c01007387 */ /* 0x000fe80000100a00 */
[----:B------:R-:W-:Y:S04]  /*3f1d0*/  STL [R1+0x3418], R180 ;  /* 0x003418b401007387 */ /* 0x000fe80000100800 */
[----:B------:R-:W-:Y:S04]  /*3f1e0*/  STL [R1+0x3414], R181 ;  /* 0x003414b501007387 */ /* 0x000fe80000100800 */
[----:B------:R-:W-:Y:S04]  /*3f1f0*/  STL [R1+0x3410], R182 ;  /* 0x003410b601007387 */ /* 0x000fe80000100800 */
[----:B------:R-:W-:Y:S04]  /*3f200*/  STL [R1+0x340c], R183 ;  /* 0x00340cb701007387 */ /* 0x000fe80000100800 */
[----:B------:R-:W-:Y:S04]  /*3f210*/  STL.64 [R1+0x3588], R34 ;  /* 0x0035882201007387 */ /* 0x000fe80000100a00 */
[----:B------:R-:W-:Y:S04]  /*3f220*/  STL.64 [R1+0x410], R12 ;  /* 0x0004100c01007387 */ /* 0x000fe80000100a00 */
[----:B------:R-:W-:Y:S04]  /*3f230*/  STL.64 [R1+0x418], R14 ;  /* 0x0004180e01007387 */ /* 0x000fe80000100a00 */
[----:B------:R-:W-:Y:S04]  /*3f240*/  STL.64 [R1+0x3580], R32 ;  /* 0x0035802001007387 */ /* 0x000fe80000100a00 */
[----:B------:R-:W-:Y:S04]  /*3f250*/  STL.64 [R1+0x610], R8 ;  /* 0x0006100801007387 */ /* 0x000fe80000100a00 */
[----:B------:R1:W-:Y:S01]  /*3f260*/  STL.64 [R1+0x618], R10 ;  /* 0x0006180a01007387 */ /* 0x0003e20000100a00 */
[----:B------:R-:W-:-:S02]  /*3f270*/  IMAD.MOV.U32 R228, RZ, RZ, R49 ;  /* 0x000000ffffe47224 */ /* 0x000fc400078e0031 */
[----:B------:R-:W-:Y:S01]  /*3f280*/  IMAD.MOV.U32 R230, RZ, RZ, R72 ;  /* 0x000000ffffe67224 */ /* 0x000fe200078e0048 */
[----:B------:R-:W2:Y:S01]  /*3f290*/  LDSM.16.M88.4 R212, [R195+0x74000] ;  /* 0x07400000c3d4783b */ /* 0x000ea20000000200 */
[----:B------:R-:W-:-:S03]  /*3f2a0*/  IMAD.MOV.U32 R231, RZ, RZ, R73 ;  /* 0x000000ffffe77224 */ /* 0x000fc600078e0049 */
[----:B------:R-:W-:Y:S01]  /*3f2b0*/  LDSM.16.M88.4 R216, [R195+0x72000] ;  /* 0x07200000c3d8783b */ /* 0x000fe20000000200 */
[-C--:B-1----:R-:W-:Y:S03]  /*3f2c0*/  HMMA.1688.F32.TF32 R8, R28, R4.reuse, R144 ;  /* 0x000000041c08723c */ /* 0x082fe60000081090 */
[----:B------:R-:W1:Y:S11]  /*3f2d0*/  LDSM.16.M88.4 R192, [R195+0x7e000] ;  /* 0x07e00000c3c0783b */ /* 0x000e760000000200 */
[----:B------:R-:W-:Y:S09]  /*3f2e0*/  @!UPT UIADD3 URZ, URZ, URZ, URZ ;  /* 0x0000003f3f3ff290 */ /* 0x000ff2000fffe03f */
[----:B------:R3:W-:Y:S01]  /*3f2f0*/  STL.64 [R1+0x690], R8 ;  /* 0x0006900801007387 */ /* 0x0007e20000100a00 */
[----:B------:R-:W-:Y:S02]  /*3f300*/  IMAD.MOV.U32 R2, RZ, RZ, R10 ;  /* 0x000000ffff027224 */ /* 0x000fe400078e000a */
[----:B------:R-:W-:Y:S02]  /*3f310*/  IMAD.MOV.U32 R0, RZ, RZ, R11 ;  /* 0x000000ffff007224 */ /* 0x000fe400078e000b */
[-C--:B---3--:R-:W-:Y:S01]  /*3f320*/  HMMA.1688.F32.TF32 R8, R24, R4.reuse, R148 ;  /* 0x000000041808723c */ /* 0x088fe20000081094 */
[----:B------:R-:W-:Y:S04]  /*3f330*/  STL.64 [R1+0x3560], R30 ;  /* 0x0035601e01007387 */ /* 0x000fe80000100a00 */
[----:B------:R-:W-:Y:S04]  /*3f340*/  STL.64 [R1+0x3558], R28 ;  /* 0x0035581c01007387 */ /* 0x000fe80000100a00 */
[----:B------:R-:W-:Y:S04]  /*3f350*/  STL [R1+0x3404], R0 ;  /* 0x0034040001007387 */ /* 0x000fe80000100800 */
[----:B------:R-:W-:Y:S04]  /*3f360*/  STL [R1+0x3400], R2 ;  /* 0x0034000201007387 */ /* 0x000fe80000100800 */
[----:B------:R-:W-:Y:S04]  /*3f370*/  STL.64 [R1+0x3570], R26 ;  /* 0x0035701a01007387 */ /* 0x000fe80000100a00 */
[----:B------:R-:W-:Y:S04]  /*3f380*/  STL.64 [R1+0x3568], R24 ;  /* 0x0035681801007387 */ /* 0x000fe80000100a00 */
[----:B------:R-:W-:Y:S04]  /*3f390*/  STL.64 [R1+0x820], R8 ;  /* 0x0008200801007387 */ /* 0x000fe80000100a00 */
[----:B------:R3:W-:Y:S04]  /*3f3a0*/  STL.64 [R1+0x828], R10 ;  /* 0x0008280a01007387 */ /* 0x0007e80000100a00 */
[----:B------:R-:W4:Y:S01]  /*3f3b0*/  LDL.LU R44, [R1+0x3684] ;  /* 0x00368400012c7983 */ /* 0x000f220000300800 */
[----:B---3--:R-:W-:Y:S11]  /*3f3c0*/  HMMA.1688.F32.TF32 R8, R20, R4, R164 ;  /* 0x000000041408723c */ /* 0x008ff600000810a4 */
[----:B------:R-:W-:Y:S11]  /*3f3d0*/  @!UPT UIADD3 URZ, URZ, URZ, URZ ;  /* 0x0000003f3f3ff290 */ /* 0x000ff6000fffe03f */
[----:B------:R-:W-:Y:S01]  /*3f3e0*/  @!UPT UIADD3 URZ, URZ, URZ, URZ ;  /* 0x0000003f3f3ff290 */ /* 0x000fe2000fffe03f */
[----:B------:R-:W-:Y:S04]  /*3f3f0*/  STL.64 [R1+0x920], R8 ;  /* 0x0009200801007387 */ /* 0x000fe80000100a00 */
[----:B------:R-:W-:Y:S04]  /*3f400*/  STL.64 [R1+0x928], R10 ;  /* 0x0009280a01007387 */ /* 0x000fe80000100a00 */
[----:B------:R-:W3:Y:S04]  /*3f410*/  LDL.LU R53, [R1+0x3680] ;  /* 0x0036800001357983 */ /* 0x000ee80000300800 */
[----:B------:R-:W2:Y:S04]  /*3f420*/  LDL.LU R52, [R1+0x367c] ;  /* 0x00367c0001347983 */ /* 0x000ea80000300800 */
[----:B------:R-:W2:Y:S04]  /*3f430*/  LDL.LU R45, [R1+0x3678] ;  /* 0x00367800012d7983 */ /* 0x000ea80000300800 */
[----:B------:R-:W2:Y:S04]  /*3f440*/  LDL.LU R49, [R1+0x3674] ;  /* 0x0036740001317983 */ /* 0x000ea80000300800 */
[----:B------:R-:W2:Y:S04]  /*3f450*/  LDL.LU R48, [R1+0x3670] ;  /* 0x0036700001307983 */ /* 0x000ea80000300800 */
[----:B------:R-:W2:Y:S04]  /*3f460*/  LDL.LU R72, [R1+0x366c] ;  /* 0x00366c0001487983 */ /* 0x000ea80000300800 */
[----:B------:R-:W2:Y:S01]  /*3f470*/  LDL.LU R73, [R1+0x3668] ;  /* 0x0036680001497983 */ /* 0x000ea20000300800 */
[----:B----4-:R-:W-:-:S02]  /*3f480*/  IMAD.MOV.U32 R235, RZ, RZ, R44 ;  /* 0x000000ffffeb7224 */ /* 0x010fc400078e002c */
[----:B---3--:R-:W-:Y:S02]  /*3f490*/  IMAD.MOV.U32 R234, RZ, RZ, R53 ;  /* 0x000000ffffea7224 */ /* 0x008fe400078e0035 */
[----:B--2---:R-:W-:Y:S02]  /*3f4a0*/  IMAD.MOV.U32 R232, RZ, RZ, R52 ;  /* 0x000000ffffe87224 */ /* 0x004fe400078e0034 */
[----:B------:R-:W2:Y:S01]  /*3f4b0*/  LDL.LU R52, [R1+0x3664] ;  /* 0x0036640001347983 */ /* 0x000ea20000300800 */
[----:B------:R-:W-:-:S03]  /*3f4c0*/  MOV R233, R45 ;  /* 0x0000002d00e97202 */ /* 0x000fc60000000f00 */
[----:B------:R-:W3:Y:S04]  /*3f4d0*/  LDL.LU R45, [R1+0x3660] ;  /* 0x00366000012d7983 */ /* 0x000ee80000300800 */
[----:B------:R-:W4:Y:S01]  /*3f4e0*/  LDL.LU R53, [R1+0x365c] ;  /* 0x00365c0001357983 */ /* 0x000f220000300800 */
[----:B------:R-:W-:-:S03]  /*3f4f0*/  IMAD.MOV.U32 R239, RZ, RZ, R49 ;  /* 0x000000ffffef7224 */ /* 0x000fc600078e0031 */
[----:B------:R-:W4:Y:S01]  /*3f500*/  LDL.LU R44, [R1+0x3658] ;  /* 0x00365800012c7983 */ /* 0x000f220000300800 */
[----:B------:R-:W-:-:S03]  /*3f510*/  IMAD.MOV.U32 R236, RZ, RZ, R72 ;  /* 0x000000ffffec7224 */ /* 0x000fc600078e0048 */
[----:B------:R-:W4:Y:S01]  /*3f520*/  LDL.LU R72, [R1+0x3654] ;  /* 0x0036540001487983 */ /* 0x000f220000300800 */
[----:B------:R-:W-:Y:S01]  /*3f530*/  IMAD.MOV.U32 R238, RZ, RZ, R48 ;  /* 0x000000ffffee7224 */ /* 0x000fe200078e0030 */
[----:B------:R-:W-:Y:S02]  /*3f540*/  MOV R237, R73 ;  /* 0x0000004900ed7202 */ /* 0x000fe40000000f00 */
[----:B------:R-:W4:Y:S04]  /*3f550*/  LDL.LU R73, [R1+0x3650] ;  /* 0x0036500001497983 */ /* 0x000f280000300800 */
[----:B------:R-:W4:Y:S04]  /*3f560*/  LDL.LU R48, [R1+0x364c] ;  /* 0x00364c0001307983 */ /* 0x000f280000300800 */
[----:B------:R-:W4:Y:S01]  /*3f570*/  LDL.LU R49, [R1+0x3648] ;  /* 0x0036480001317983 */ /* 0x000f220000300800 */
[----:B--2---:R-:W-:-:S02]  /*3f580*/  IMAD.MOV.U32 R251, RZ, RZ, R52 ;  /* 0x000000fffffb7224 */ /* 0x004fc400078e0034 */
[----:B---3--:R-:W-:Y:S02]  /*3f590*/  IMAD.MOV.U32 R250, RZ, RZ, R45 ;  /* 0x000000fffffa7224 */ /* 0x008fe400078e002d */
[----:B----4-:R-:W-:Y:S02]  /*3f5a0*/  IMAD.MOV.U32 R248, RZ, RZ, R53 ;  /* 0x000000fffff87224 */ /* 0x010fe400078e0035 */
        /* <DEDUP_REMOVED lines=34> */
[----:B------:R-:W1:Y:S04]  /*3f7d0*/  LDL.LU R53, [R1+0x3600] ;  /* 0x0036000001357983 */ /* 0x000e680000300800 */
[----:B------:R-:W1:Y:S01]  /*3f7e0*/  LDL.LU R52, [R1+0x35fc] ;  /* 0x0035fc0001347983 */ /* 0x000e620000300800 */
[----:B------:R-:W-:-:S03]  /*3f7f0*/  IMAD.MOV.U32 R59, RZ, RZ, R73 ;  /* 0x000000ffff3b7224 */ /* 0x000fc600078e0049 */
[----:B------:R-:W3:Y:S01]  /*3f800*/  LDL.LU R45, [R1+0x35f8] ;  /* 0x0035f800012d7983 */ /* 0x000ee20000300800 */
[----:B------:R-:W-:-:S03]  /*3f810*/  IMAD.MOV.U32 R56, RZ, RZ, R49 ;  /* 0x000000ffff387224 */ /* 0x000fc600078e0031 */
[----:B------:R-:W4:Y:S01]  /*3f820*/  LDL.LU R49, [R1+0x35f4] ;  /* 0x0035f40001317983 */ /* 0x000f220000300800 */
[----:B------:R-:W-:Y:S01]  /*3f830*/  IMAD.MOV.U32 R58, RZ, RZ, R72 ;  /* 0x000000ffff3a7224 */ /* 0x000fe200078e0048 */
[----:B------:R-:W-:Y:S02]  /*3f840*/  MOV R57, R48 ;  /* 0x0000003000397202 */ /* 0x000fe40000000f00 */
[----:B------:R-:W4:Y:S04]  /*3f850*/  LDL.LU R48, [R1+0x35f0] ;  /* 0x0035f00001307983 */ /* 0x000f280000300800 */
[----:B------:R-:W4:Y:S04]  /*3f860*/  LDL.LU R72, [R1+0x35ec] ;  /* 0x0035ec0001487983 */ /* 0x000f280000300800 */
[----:B------:R-:W4:Y:S01]  /*3f870*/  LDL.LU R73, [R1+0x35e8] ;  /* 0x0035e80001497983 */ /* 0x000f220000300800 */
[----:B--2---:R-:W-:Y:S01]  /*3f880*/  MOV R55, R44 ;  /* 0x0000002c00377202 */ /* 0x004fe20000000f00 */
[----:B---3--:R-:W-:-:S02]  /*3f890*/  IMAD.MOV.U32 R54, RZ, RZ, R45 ;  /* 0x000000ffff367224 */ /* 0x008fc400078e002d */
[----:B------:R-:W2:Y:S04]  /*3f8a0*/  LDL.LU R45, [R1+0x35e4] ;  /* 0x0035e400012d7983 */ /* 0x000ea80000300800 */
[----:B------:R-:W2:Y:S01]  /*3f8b0*/  LDL.LU R44, [R1+0x35e0] ;  /* 0x0035e000012c7983 */ /* 0x000ea20000300800 */
[----:B----4-:R-:W-:-:S03]  /*3f8c0*/  IMAD.MOV.U32 R50, RZ, RZ, R72 ;  /* 0x000000ffff327224 */ /* 0x010fc600078e0048 */
[----:B------:R-:W3:Y:S01]  /*3f8d0*/  LDL.LU R72, [R1+0x35dc] ;  /* 0x0035dc0001487983 */ /* 0x000ee20000300800 */
[----:B------:R-:W-:-:S03]  /*3f8e0*/  IMAD.MOV.U32 R51, RZ, RZ, R73 ;  /* 0x000000ffff337224 */ /* 0x000fc600078e0049 */
[----:B------:R-:W4:Y:S04]  /*3f8f0*/  LDL.LU R73, [R1+0x35d8] ;  /* 0x0035d80001497983 */ /* 0x000f280000300800 */
[----:B------:R-:W2:Y:S04]  /*3f900*/  LDL.LU R108, [R1+0x870] ;  /* 0x00087000016c7983 */ /* 0x000ea80000300800 */
[----:B------:R-:W2:Y:S04]  /*3f910*/  LDL.LU R109, [R1+0x874] ;  /* 0x00087400016d7983 */ /* 0x000ea80000300800 */
[----:B------:R-:W2:Y:S04]  /*3f920*/  LDL.LU R110, [R1+0x878] ;  /* 0x00087800016e7983 */ /* 0x000ea80000300800 */
[----:B------:R-:W2:Y:S04]  /*3f930*/  LDL.LU R111, [R1+0x87c] ;  /* 0x00087c00016f7983 */ /* 0x000ea80000300800 */
[----:B------:R-:W2:Y:S01]  /*3f940*/  LDL.LU R128, [R1+0x880] ;  /* 0x0008800001807983 */ /* 0x000ea20000300800 */
[----:B---3--:R-:W-:Y:S01]  /*3f950*/  MOV R130, R72 ;  /* 0x0000004800827202 */ /* 0x008fe20000000f00 */
[----:B----4-:R-:W-:-:S02]  /*3f960*/  IMAD.MOV.U32 R129, RZ, RZ, R73 ;  /* 0x000000ffff817224 */ /* 0x010fc400078e0049 */
[----:B------:R-:W3:Y:S04]  /*3f970*/  LDL.LU R73, [R1+0x35d4] ;  /* 0x0035d40001497983 */ /* 0x000ee80000300800 */
[----:B------:R-:W3:Y:S04]  /*3f980*/  LDL.LU R72, [R1+0x35d0] ;  /* 0x0035d00001487983 */ /* 0x000ee80000300800 */
[----:B------:R-:W4:Y:S04]  /*3f990*/  LDL.LU R131, [R1+0x88c] ;  /* 0x00088c0001837983 */ /* 0x000f280000300800 */
[----:B------:R-:W3:Y:S04]  /*3f9a0*/  LDL.LU R120, [R1+0x890] ;  /* 0x0008900001787983 */ /* 0x000ee80000300800 */
[----:B------:R-:W3:Y:S04]  /*3f9b0*/  LDL.LU R121, [R1+0x894] ;  /* 0x0008940001797983 */ /* 0x000ee80000300800 */
        /* <DEDUP_REMOVED lines=22> */
[----:B------:R-:W-:Y:S04]  /*3fb20*/  STL.64 [R1+0x3598], R22 ;  /* 0x0035981601007387 */ /* 0x000fe80000100a00 */
[----:B------:R-:W-:Y:S04]  /*3fb30*/  STL.64 [R1+0x3590], R20 ;  /* 0x0035901401007387 */ /* 0x000fe80000100a00 */
[----:B------:R1:W-:Y:S01]  /*3fb40*/  STL.64 [R1+0x3578], R6 ;  /* 0x0035780601007387 */ /* 0x0003e20000100a00 */
[C---:B------:R-:W-:Y:S08]  /*3fb50*/  HMMA.1688.F32.TF32 R164, R84.reuse, R208, R16 ;  /* 0x000000d054a4723c */ /* 0x040ff00000081010 */
[----:B------:R-:W-:Y:S08]  /*3fb60*/  HMMA.1688.F32.TF32 R160, R84, R212, R244 ;  /* 0x000000d454a0723c */ /* 0x000ff000000810f4 */
[C---:B--2---:R-:W-:Y:S08]  /*3fb70*/  HMMA.1688.F32.TF32 R108, R112.reuse, R204, R108 ;  /* 0x000000cc706c723c */ /* 0x044ff0000008106c */
[C---:B------:R-:W-:Y:S08]  /*3fb80*/  HMMA.1688.F32.TF32 R48, R112.reuse, R196, R48 ;  /* 0x000000c47030723c */ /* 0x040ff00000081030 */
[----:B-1----:R-:W-:Y:S08]  /*3fb90*/  HMMA.1688.F32.TF32 R52, R112, R192, R52 ;  /* 0x000000c07034723c */ /* 0x002ff00000081034 */
[C---:B------:R-:W-:Y:S08]  /*3fba0*/  HMMA.1688.F32.TF32 R144, R84.reuse, R188, R56 ;  /* 0x000000bc5490723c */ /* 0x040ff00000081038 */
[C---:B------:R-:W-:Y:S08]  /*3fbb0*/  HMMA.1688.F32.TF32 R152, R84.reuse, R220, R124 ;  /* 0x000000dc5498723c */ /* 0x040ff0000008107c */
[C---:B------:R-:W-:Y:S08]  /*3fbc0*/  HMMA.1688.F32.TF32 R156, R84.reuse, R216, R156 ;  /* 0x000000d8549c723c */ /* 0x040ff0000008109c */
[----:B------:R-:W-:Y:S08]  /*3fbd0*/  HMMA.1688.F32.TF32 R116, R84, R196, R232 ;  /* 0x000000c45474723c */ /* 0x000ff000000810e8 */
[C---:B---3--:R-:W-:Y:S08]  /*3fbe0*/  HMMA.1688.F32.TF32 R72, R112.reuse, R188, R72 ;  /* 0x000000bc7048723c */ /* 0x048ff00000081048 */
[C---:B----4-:R-:W-:Y:S08]  /*3fbf0*/  HMMA.1688.F32.TF32 R88, R112.reuse, R184, R168 ;  /* 0x000000b87058723c */ /* 0x050ff000000810a8 */
[----:B------:R-:W-:Y:S07]  /*3fc00*/  HMMA.1688.F32.TF32 R92, R112, R220, R92 ;  /* 0x000000dc705c723c */ /* 0x000fee000008105c */
[----:B------:R-:W-:Y:S04]  /*3fc10*/  STL.64 [R1+0x35a8], R74 ;  /* 0x0035a84a01007387 */ /* 0x000fe80000100a00 */
[----:B------:R-:W-:Y:S04]  /*3fc20*/  STL.64 [R1+0x35a0], R72 ;  /* 0x0035a04801007387 */ /* 0x000fe80000100a00 */
[----:B------:R-:W-:Y:S01]  /*3fc30*/  STL.64 [R1+0x35b8], R90 ;  /* 0x0035b85a01007387 */ /* 0x000fe20000100a00 */
[----:B------:R-:W-:Y:S03]  /*3fc40*/  HMMA.1688.F32.TF32 R168, R84, R204, R248 ;  /* 0x000000cc54a8723c */ /* 0x000fe600000810f8 */
[----:B------:R-:W-:Y:S04]  /*3fc50*/  STL.64 [R1+0x35b0], R88 ;  /* 0x0035b05801007387 */ /* 0x000fe80000100a00 */
[----:B------:R-:W-:Y:S04]  /*3fc60*/  STL.64 [R1+0x35c8], R94 ;  /* 0x0035c85e01007387 */ /* 0x000fe80000100a00 */
[----:B------:R-:W-:Y:S04]  /*3fc70*/  STL.64 [R1+0x35c0], R92 ;  /* 0x0035c05c01007387 */ /* 0x000fe80000100a00 */
        /* <DEDUP_REMOVED lines=12> */
[----:B------:R-:W2:Y:S04]  /*3fd40*/  LDL.LU R40, [R1+0x6d0] ;  /* 0x0006d00001287983 */ /* 0x000ea80000300800 */
[----:B------:R-:W2:Y:S04]  /*3fd50*/  LDL.LU R41, [R1+0x6d4] ;  /* 0x0006d40001297983 */ /* 0x000ea80000300800 */
[----:B------:R-:W2:Y:S04]  /*3fd60*/  LDL.LU R42, [R1+0x6d8] ;  /* 0x0006d800012a7983 */ /* 0x000ea80000300800 */
[----:B------:R-:W2:Y:S04]  /*3fd70*/  LDL.LU R43, [R1+0x6dc] ;  /* 0x0006dc00012b7983 */ /* 0x000ea80000300800 */
[----:B------:R-:W3:Y:S04]  /*3fd80*/  LDL.LU R60, [R1+0x6e0] ;  /* 0x0006e000013c7983 */ /* 0x000ee80000300800 */
[----:B------:R-:W3:Y:S01]  /*3fd90*/  LDL.LU R61, [R1+0x6e4] ;  /* 0x0006e400013d7983 */ /* 0x000ee20000300800 */
[C---:B------:R-:W-:Y:S03]  /*3fda0*/  HMMA.1688.F32.TF32 R96, R112.reuse, R216, R96 ;  /* 0x000000d87060723c */ /* 0x040fe60000081060 */
[----:B------:R-:W3:Y:S04]  /*3fdb0*/  LDL.LU R62, [R1+0x6e8] ;  /* 0x0006e800013e7983 */ /* 0x000ee80000300800 */
[----:B------:R-:W3:Y:S01]  /*3fdc0*/  LDL.LU R63, [R1+0x6ec] ;  /* 0x0006ec00013f7983 */ /* 0x000ee20000300800 */
[C---:B------:R-:W-:Y:S03]  /*3fdd0*/  HMMA.1688.F32.TF32 R100, R112.reuse, R212, R120 ;  /* 0x000000d47064723c */ /* 0x040fe60000081078 */
[----:B------:R-:W4:Y:S04]  /*3fde0*/  LDL.LU R132, [R1+0x6f0] ;  /* 0x0006f00001847983 */ /* 0x000f280000300800 */
[----:B------:R-:W4:Y:S01]  /*3fdf0*/  LDL.LU R133, [R1+0x6f4] ;  /* 0x0006f40001857983 */ /* 0x000f220000300800 */
[C---:B------:R-:W-:Y:S03]  /*3fe00*/  HMMA.1688.F32.TF32 R104, R112.reuse, R208, R128 ;  /* 0x000000d07068723c */ /* 0x040fe60000081080 */
[----:B------:R-:W4:Y:S04]  /*3fe10*/  LDL.LU R134, [R1+0x6f8] ;  /* 0x0006f80001867983 */ /* 0x000f280000300800 */
[----:B------:R-:W4:Y:S01]  /*3fe20*/  LDL.LU R135, [R1+0x6fc] ;  /* 0x0006fc0001877983 */ /* 0x000f220000300800 */
[----:B------:R-:W-:Y:S08]  /*3fe30*/  HMMA.1688.F32.TF32 R44, R112, R200, R44 ;  /* 0x000000c8702c723c */ /* 0x000ff0000008102c */
[C---:B------:R-:W-:Y:S08]  /*3fe40*/  HMMA.1688.F32.TF32 R148, R84.reuse, R184, R12 ;  /* 0x000000b85494723c */ /* 0x040ff0000008100c */
[C---:B------:R-:W-:Y:S08]  /*3fe50*/  HMMA.1688.F32.TF32 R112, R84.reuse, R200, R236 ;  /* 0x000000c85470723c */ /* 0x040ff000000810ec */
[----:B------:R-:W-:Y:S01]  /*3fe60*/  HMMA.1688.F32.TF32 R84, R84, R192, R228 ;  /* 0x000000c05454723c */ /* 0x000fe200000810e4 */
        /* <DEDUP_REMOVED lines=32> */
[C---:B------:R-:W-:Y:S11]  /*40070*/  HMMA.1688.F32.TF32 R224, R80.reuse, R188, R224 ;  /* 0x000000bc50e0723c */ /* 0x040ff600000810e0 */
[----:B------:R-:W-:Y:S11]  /*40080*/  @!UPT UIADD3 URZ, URZ, URZ, URZ ;  /* 0x0000003f3f3ff290 */ /* 0x000ff6000fffe03f */
[----:B------:R-:W-:Y:S01]  /*40090*/  @!UPT UIADD3 URZ, URZ, URZ, URZ ;  /* 0x0000003f3f3ff290 */ /* 0x000fe2000fffe03f */
[----:B------:R-:W-:Y:S04]  /*400a0*/  STL [R1+0x3424], R224 ;  /* 0x003424e001007387 */ /* 0x000fe80000100800 */
[----:B------:R-:W-:Y:S04]  /*400b0*/  STL [R1+0x3420], R225 ;  /* 0x003420e101007387 */ /* 0x000fe80000100800 */
[----:B------:R-:W-:Y:S04]  /*400c0*/  STL [R1+0x341c], R226 ;  /* 0x00341ce201007387 */ /* 0x000fe80000100800 */
[----:B------:R-:W-:Y:S01]  /*400d0*/  STL [R1+0x3408], R227 ;  /* 0x003408e301007387 */ /* 0x000fe20000100800 */
[C---:B--2---:R-:W-:Y:S08]  /*400e0*/  HMMA.1688.F32.TF32 R4, R80.reuse, R204, R40 ;  /* 0x000000cc5004723c */ /* 0x044ff00000081028 */
[C---:B---3--:R-:W-:Y:S08]  /*400f0*/  HMMA.1688.F32.TF32 R8, R80.reuse, R208, R60 ;  /* 0x000000d05008723c */ /* 0x048ff0000008103c */
[----:B----4-:R-:W-:Y:S11]  /*40100*/  HMMA.1688.F32.TF32 R228, R80, R184, R228 ;  /* 0x000000b850e4723c */ /* 0x010ff600000810e4 */
[----:B------:R-:W-:Y:S11]  /*40110*/  @!UPT UIADD3 URZ, URZ, URZ, URZ ;  /* 0x0000003f3f3ff290 */ /* 0x000ff6000fffe03f */
[----:B------:R-:W-:Y:S01]  /*40120*/  @!UPT UIADD3 URZ, URZ, URZ, URZ ;  /* 0x0000003f3f3ff290 */ /* 0x000fe2000fffe03f */
[----:B------:R1:W-:Y:S04]  /*40130*/  STL [R1+0x3434], R228 ;  /* 0x003434e401007387 */ /* 0x0003e80000100800 */
[----:B------:R2:W-:Y:S04]  /*40140*/  STL [R1+0x3430], R229 ;  /* 0x003430e501007387 */ /* 0x0005e80000100800 */
[----:B------:R3:W-:Y:S01]  /*40150*/  STL [R1+0x342c], R230 ;  /* 0x00342ce601007387 */ /* 0x0007e20000100800 */
[----:B-1----:R-:W-:-:S03]  /*40160*/  IMAD.MOV.U32 R228, RZ, RZ, R4 ;  /* 0x000000ffffe47224 */ /* 0x002fc600078e0004 */
[----:B------:R1:W-:Y:S01]  /*40170*/  STL [R1+0x3428], R231 ;  /* 0x003428e701007387 */ /* 0x0003e20000100800 */
[----:B--2---:R-:W-:Y:S02]  /*40180*/  IMAD.MOV.U32 R229, RZ, RZ, R5 ;  /* 0x000000ffffe57224 */ /* 0x004fe400078e0005 */
[----:B---3--:R-:W-:Y:S01]  /*40190*/  IMAD.MOV.U32 R230, RZ, RZ, R6 ;  /* 0x000000ffffe67224 */ /* 0x008fe200078e0006 */
[----:B-1----:R-:W-:Y:S02]  /*401a0*/  MOV R231, R7 ;  /* 0x0000000700e77202 */ /* 0x002fe40000000f00 */
[C---:B------:R-:W-:Y:S01]  /*401b0*/  HMMA.1688.F32.TF32 R4, R80.reuse, R200, R120 ;  /* 0x000000c85004723c */ /* 0x040fe20000081078 */
[----:B------:R-:W-:Y:S11]  /*401c0*/  STL.64 [R1+0x20], R8 ;  /* 0x0000200801007387 */ /* 0x000ff60000100a00 */
[----:B------:R-:W-:Y:S11]  /*401d0*/  @!UPT UIADD3 URZ, URZ, URZ, URZ ;  /* 0x0000003f3f3ff290 */ /* 0x000ff6000fffe03f */
[----:B------:R-:W-:Y:S01]  /*401e0*/  @!UPT UIADD3 URZ, URZ, URZ, URZ ;  /* 0x0000003f3f3ff290 */ /* 0x000fe2000fffe03f */
[----:B------:R-:W-:Y:S01]  /*401f0*/  IMAD.MOV.U32 R224, RZ, RZ, R4 ;  /* 0x000000ffffe07224 */ /* 0x000fe200078e0004 */
[----:B------:R-:W-:Y:S01]  /*40200*/  MOV R180, R7 ;  /* 0x0000000700b47202 */ /* 0x000fe20000000f00 */
[----:B------:R-:W-:Y:S02]  /*40210*/  IMAD.MOV.U32 R225, RZ, RZ, R5 ;  /* 0x000000ffffe17224 */ /* 0x000fe400078e0005 */
[----:B------:R-:W-:Y:S02]  /*40220*/  IMAD.MOV.U32 R226, RZ, RZ, R6 ;  /* 0x000000ffffe27224 */ /* 0x000fe400078e0006 */
[----:B------:R-:W-:Y:S01]  /*40230*/  HMMA.1688.F32.TF32 R4, R80, R196, R128 ;  /* 0x000000c45004723c */ /* 0x000fe20000081080 */
[----:B------:R1:W-:Y:S07]  /*40240*/  STL.64 [R1+0x28], R10 ;  /* 0x0000280a01007387 */ /* 0x0003ee0000100a00 */
[C---:B-1----:R-:W-:Y:S11]  /*40250*/  HMMA.1688.F32.TF32 R8, R76.reuse, R188, R12 ;  /* 0x000000bc4c08723c */ /* 0x042ff6000008100c */
[----:B------:R-:W-:Y:S05]  /*40260*/  @!UPT UIADD3 URZ, URZ, URZ, URZ ;  /* 0x0000003f3f3ff290 */ /* 0x000fea000fffe03f */
[----:B------:R-:W-:Y:S01]  /*40270*/  IMAD.MOV.U32 R181, RZ, RZ, R4 ;  /* 0x000000ffffb57224 */ /* 0x000fe200078e0004 */
[----:B------:R-:W-:Y:S01]  /*40280*/  MOV R227, R7 ;  /* 0x0000000700e37202 */ /* 0x000fe20000000f00 */
[----:B------:R-:W-:Y:S02]  /*40290*/  IMAD.MOV.U32 R182, RZ, RZ, R5 ;  /* 0x000000ffffb67224 */ /* 0x000fe400078e0005 */
[----:B------:R-:W-:Y:S02]  /*402a0*/  IMAD.MOV.U32 R183, RZ, RZ, R6 ;  /* 0x000000ffffb77224 */ /* 0x000fe400078e0006 */
[C---:B------:R-:W-:Y:S01]  /*402b0*/  HMMA.1688.F32.TF32 R4, R76.reuse, R184, R124 ;  /* 0x000000b84c04723c */ /* 0x040fe2000008107c */
[----:B------:R-:W-:Y:S07]  /*402c0*/  STL.64 [R1+0xa0], R8 ;  /* 0x0000a00801007387 */ /* 0x000fee0000100a00 */
[C---:B------:R-:W-:Y:S01]  /*402d0*/  HMMA.1688.F32.TF32 R12, R76.reuse, R220, R244 ;  /* 0x000000dc4c0c723c */ /* 0x040fe200000810f4 */
[----:B------:R1:W-:Y:S07]  /*402e0*/  STL.64 [R1+0xa8], R10 ;  /* 0x0000a80a01007387 */ /* 0x0003ee0000100a00 */
[C---:B-1----:R-:W-:Y:S07]  /*402f0*/  HMMA.1688.F32.TF32 R8, R76.reuse, R216, R16 ;  /* 0x000000d84c08723c */ /* 0x042fee0000081010 */
[----:B------:R-:W-:Y:S04]  /*40300*/  STL.64 [R1+0x340], R4 ;  /* 0x0003400401007387 */ /* 0x000fe80000100a00 */
[----:B------:R1:W-:Y:S02]  /*40310*/  STL.64 [R1+0x348], R6 ;  /* 0x0003480601007387 */ /* 0x0003e40000100a00 */
[----:B-1----:R-:W-:Y:S02]  /*40320*/  HMMA.1688.F32.TF32 R4, R76, R212, R248 ;  /* 0x000000d44c04723c */ /* 0x002fe400000810f8 */
[----:B------:R-:W-:Y:S04]  /*40330*/  STL.64 [R1+0x370], R12 ;  /* 0x0003700c01007387 */ /* 0x000fe80000100a00 */
[----:B------:R-:W-:Y:S04]  /*40340*/  STL.64 [R1+0x378], R14 ;  /* 0x0003780e01007387 */ /* 0x000fe80000100a00 */
[----:B------:R-:W2:Y:S04]  /*40350*/  LDL.LU R16, [R1+0x160] ;  /* 0x0001600001107983 */ /* 0x000ea80000300800 */
[----:B------:R-:W-:Y:S04]  /*40360*/  STL.64 [R1+0x3a0], R8 ;  /* 0x0003a00801007387 */ /* 0x000fe80000100a00 */
[----:B------:R-:W-:Y:S05]  /*40370*/  STL.64 [R1+0x3a8], R10 ;  /* 0x0003a80a01007387 */ /* 0x000fea0000100a00 */
[----:B------:R1:W-:Y:S04]  /*40380*/  STL.64 [R1+0x3d0], R4 ;  /* 0x0003d00401007387 */ /* 0x0003e80000100a00 */
[----:B------:R3:W-:Y:S04]  /*40390*/  STL.64 [R1+0x3d8], R6 ;  /* 0x0003d80601007387 */ /* 0x0007e80000100a00 */
[----:B------:R-:W2:Y:S04]  /*403a0*/  LDL.LU R17, [R1+0x164] ;  /* 0x0001640001117983 */ /* 0x000ea80000300800 */
[----:B------:R-:W2:Y:S04]  /*403b0*/  LDL.LU R18, [R1+0x168] ;  /* 0x0001680001127983 */ /* 0x000ea80000300800 */
[----:B------:R-:W2:Y:S04]  /*403c0*/  LDL.LU R19, [R1+0x16c] ;  /* 0x00016c0001137983 */ /* 0x000ea80000300800 */
[----:B------:R-:W4:Y:S04]  /*403d0*/  LDL.LU R244, [R1+0x170] ;  /* 0x0001700001f47983 */ /* 0x000f280000300800 */
[----:B------:R-:W4:Y:S04]  /*403e0*/  LDL.LU R245, [R1+0x174] ;  /* 0x0001740001f57983 */ /* 0x000f280000300800 */
[----:B------:R-:W4:Y:S01]  /*403f0*/  LDL.LU R246, [R1+0x178] ;  /* 0x0001780001f67983 */ /* 0x000f220000300800 */
[C---:B------:R-:W-:Y:S03]  /*40400*/  HMMA.1688.F32.TF32 R232, R80.reuse, R220, R232 ;  /* 0x000000dc50e8723c */ /* 0x040fe600000810e8 */
[----:B------:R-:W4:Y:S04]  /*40410*/  LDL.LU R247, [R1+0x17c] ;  /* 0x00017c0001f77983 */ /* 0x000f280000300800 */
[----:B------:R-:W2:Y:S01]  /*40420*/  LDL.LU R124, [R1+0x180] ;  /* 0x00018000017c7983 */ /* 0x000ea20000300800 */
[C---:B------:R-:W-:Y:S03]  /*40430*/  HMMA.1688.F32.TF32 R236, R80.reuse, R216, R236 ;  /* 0x000000d850ec723c */ /* 0x040fe600000810ec */
[----:B------:R-:W2:Y:S04]  /*40440*/  LDL.LU R125, [R1+0x184] ;  /* 0x00018400017d7983 */ /* 0x000ea80000300800 */
[----:B------:R-:W2:Y:S01]  /*40450*/  LDL.LU R126, [R1+0x188] ;  /* 0x00018800017e7983 */ /* 0x000ea20000300800 */
[C---:B------:R-:W-:Y:S03]  /*40460*/  HMMA.1688.F32.TF32 R240, R80.reuse, R212, R132 ;  /* 0x000000d450f0723c */ /* 0x040fe60000081084 */
[----:B------:R-:W2:Y:S05]  /*40470*/  LDL.LU R127, [R1+0x18c] ;  /* 0x00018c00017f7983 */ /* 0x000eaa0000300800 */
[----:B------:R-:W-:Y:S01]  /*40480*/  HMMA.1688.F32.TF32 R80, R80, R192, R56 ;  /* 0x000000c05050723c */ /* 0x000fe20000081038 */
        /* <DEDUP_REMOVED lines=68> */
[----:B-1----:R-:W4:Y:S04]  /*408d0*/  LDL.LU R4, [R1+0x480] ;  /* 0x0004800001047983 */ /* 0x002f280000300800 */
[----:B------:R-:W4:Y:S04]  /*408e0*/  LDL.LU R5, [R1+0x484] ;  /* 0x0004840001057983 */ /* 0x000f280000300800 */
[----:B---3--:R-:W3:Y:S04]  /*408f0*/  LDL.LU R6, [R1+0x488] ;  /* 0x0004880001067983 */ /* 0x008ee80000300800 */
        /* <DEDUP_REMOVED lines=25> */
[C---:B--2---:R-:W-:Y:S08]  /*40a90*/  HMMA.1688.F32.TF32 R20, R76.reuse, R196, R20 ;  /* 0x000000c44c14723c */ /* 0x044ff00000081014 */
[C---:B----4-:R-:W-:Y:S08]  /*40aa0*/  HMMA.1688.F32.TF32 R88, R76.reuse, R204, R88 ;  /* 0x000000cc4c58723c */ /* 0x050ff00000081058 */
[C---:B------:R-:W-:Y:S08]  /*40ab0*/  HMMA.1688.F32.TF32 R92, R76.reuse, R208, R92 ;  /* 0x000000d04c5c723c */ /* 0x040ff0000008105c */
[C---:B------:R-:W-:Y:S11]  /*40ac0*/  HMMA.1688.F32.TF32 R72, R76.reuse, R200, R72 ;  /* 0x000000c84c48723c */ /* 0x040ff60000081048 */
[----:B------:R-:W-:Y:S04]  /*40ad0*/  @!UPT UIADD3 URZ, URZ, URZ, URZ ;  /* 0x0000003f3f3ff290 */ /* 0x000fe8000fffe03f */
[----:B------:R-:W-:Y:S04]  /*40ae0*/  STL.64 [R1+0x3e0], R92 ;  /* 0x0003e05c01007387 */ /* 0x000fe80000100a00 */
[----:B------:R1:W-:Y:S04]  /*40af0*/  STL.64 [R1+0x3e8], R94 ;  /* 0x0003e85e01007387 */ /* 0x0003e80000100a00 */
[----:B-1----:R-:W2:Y:S04]  /*40b00*/  LDL.LU.64 R94, [R1+0x35c8] ;  /* 0x0035c800015e7983 */ /* 0x002ea80000300a00 */
[----:B------:R-:W2:Y:S04]  /*40b10*/  LDL.LU.64 R92, [R1+0x35c0] ;  /* 0x0035c000015c7983 */ /* 0x000ea80000300a00 */
[----:B------:R-:W-:Y:S04]  /*40b20*/  STL.64 [R1+0x400], R88 ;  /* 0x0004005801007387 */ /* 0x000fe80000100a00 */
[----:B------:R1:W-:Y:S01]  /*40b30*/  STL.64 [R1+0x408], R90 ;  /* 0x0004085a01007387 */ /* 0x0003e20000100a00 */
[----:B------:R-:W-:Y:S03]  /*40b40*/  HMMA.1688.F32.TF32 R76, R76, R192, R32 ;  /* 0x000000c04c4c723c */ /* 0x000fe60000081020 */
[----:B-1----:R-:W4:Y:S04]  /*40b50*/  LDL.LU.64 R90, [R1+0x35b8] ;  /* 0x0035b800015a7983 */ /* 0x002f280000300a00 */
[----:B------:R-:W4:Y:S04]  /*40b60*/  LDL.LU.64 R88, [R1+0x35b0] ;  /* 0x0035b00001587983 */ /* 0x000f280000300a00 */
        /* <DEDUP_REMOVED lines=8> */
[----:B------:R-:W3:Y:S04]  /*40bf0*/  LDL.LU.64 R34, [R1+0x3588] ;  /* 0x0035880001227983 */ /* 0x000ee80000300a00 */
[----:B------:R-:W3:Y:S04]  /*40c00*/  LDL.LU.64 R32, [R1+0x3580] ;  /* 0x0035800001207983 */ /* 0x000ee80000300a00 */
[----:B------:R1:W-:Y:S04]  /*40c10*/  STL.64 [R1+0x440], R76 ;  /* 0x0004404c01007387 */ /* 0x0003e80000100a00 */
[----:B------:R1:W-:Y:S04]  /*40c20*/  STL.64 [R1+0x448], R78 ;  /* 0x0004484e01007387 */ /* 0x0003e80000100a00 */
[----:B-1----:R-:W2:Y:S04]  /*40c30*/  LDL.LU R76, [R1+0x240] ;  /* 0x00024000014c7983 */ /* 0x002ea80000300800 */
[----:B------:R-:W2:Y:S04]  /*40c40*/  LDL.LU R77, [R1+0x244] ;  /* 0x00024400014d7983 */ /* 0x000ea80000300800 */
[----:B------:R-:W2:Y:S04]  /*40c50*/  LDL.LU R78, [R1+0x248] ;  /* 0x00024800014e7983 */ /* 0x000ea80000300800 */
[----:B------:R-:W2:Y:S01]  /*40c60*/  LDL.LU R79, [R1+0x24c] ;  /* 0x00024c00014f7983 */ /* 0x000ea20000300800 */
[C---:B---3--:R-:W-:Y:S08]  /*40c70*/  HMMA.1688.F32.TF32 R4, R32.reuse, R188, R4 ;  /* 0x000000bc2004723c */ /* 0x048ff00000081004 */
[C---:B------:R-:W-:Y:S08]  /*40c80*/  HMMA.1688.F32.TF32 R24, R32.reuse, R184, R24 ;  /* 0x000000b82018723c */ /* 0x040ff00000081018 */
[C---:B------:R-:W-:Y:S08]  /*40c90*/  HMMA.1688.F32.TF32 R28, R32.reuse, R220, R28 ;  /* 0x000000dc201c723c */ /* 0x040ff0000008101c */
[C---:B------:R-:W-:Y:S08]  /*40ca0*/  HMMA.1688.F32.TF32 R140, R32.reuse, R216, R140 ;  /* 0x000000d8208c723c */ /* 0x040ff0000008108c */
[C---:B------:R-:W-:Y:S01]  /*40cb0*/  HMMA.1688.F32.TF32 R68, R32.reuse, R212, R68 ;  /* 0x000000d42044723c */ /* 0x040fe20000081044 */
[----:B------:R-:W-:Y:S07]  /*40cc0*/  STL.64 [R1+0x5c0], R4 ;  /* 0x0005c00401007387 */ /* 0x000fee0000100a00 */
[C---:B------:R-:W-:Y:S01]  /*40cd0*/  HMMA.1688.F32.TF32 R8, R32.reuse, R208, R8 ;  /* 0x000000d02008723c */ /* 0x040fe20000081008 */
[----:B------:R1:W-:Y:S07]  /*40ce0*/  STL.64 [R1+0x5c8], R6 ;  /* 0x0005c80601007387 */ /* 0x0003ee0000100a00 */
[C---:B------:R-:W-:Y:S01]  /*40cf0*/  HMMA.1688.F32.TF32 R176, R32.reuse, R204, R176 ;  /* 0x000000cc20b0723c */ /* 0x040fe200000810b0 */
[----:B-1----:R-:W3:Y:S07]  /*40d00*/  LDL.LU.64 R6, [R1+0x3578] ;  /* 0x0035780001067983 */ /* 0x002eee0000300a00 */
[C---:B------:R-:W-:Y:S01]  /*40d10*/  HMMA.1688.F32.TF32 R136, R32.reuse, R200, R136 ;  /* 0x000000c82088723c */ /* 0x040fe20000081088 */
[----:B------:R-:W-:Y:S04]  /*40d20*/  STL.64 [R1+0x5b0], R24 ;  /* 0x0005b01801007387 */ /* 0x000fe80000100a00 */
[----:B------:R1:W-:Y:S03]  /*40d30*/  STL.64 [R1+0x5b8], R26 ;  /* 0x0005b81a01007387 */ /* 0x0003e60000100a00 */
[C---:B------:R-:W-:Y:S01]  /*40d40*/  HMMA.1688.F32.TF32 R64, R32.reuse, R196, R64 ;  /* 0x000000c42040723c */ /* 0x040fe20000081040 */
[----:B-1----:R-:W2:Y:S04]  /*40d50*/  LDL.LU.64 R26, [R1+0x3570] ;  /* 0x00357000011a7983 */ /* 0x002ea80000300a00 */
[----:B------:R-:W2:Y:S04]  /*40d60*/  LDL.LU.64 R24, [R1+0x3568] ;  /* 0x0035680001187983 */ /* 0x000ea80000300a00 */
[----:B------:R-:W-:Y:S04]  /*40d70*/  STL.64 [R1+0x5a0], R28 ;  /* 0x0005a01c01007387 */ /* 0x000fe80000100a00 */
[----:B------:R1:W-:Y:S01]  /*40d80*/  STL.64 [R1+0x5a8], R30 ;  /* 0x0005a81e01007387 */ /* 0x0003e20000100a00 */
[----:B------:R-:W-:Y:S03]  /*40d90*/  HMMA.1688.F32.TF32 R32, R32, R192, R36 ;  /* 0x000000c02020723c */ /* 0x000fe60000081024 */
        /* <DEDUP_REMOVED lines=8> */
[----:B-1----:R-:W3:Y:S04]  /*40e20*/  LDL.LU.64 R70, [R1+0x3540] ;  /* 0x0035400001467983 */ /* 0x002ee80000300a00 */
[----:B------:R-:W3:Y:S04]  /*40e30*/  LDL.LU.64 R68, [R1+0x3538] ;  /* 0x0035380001447983 */ /* 0x000ee80000300a00 */
[----:B------:R-:W-:Y:S04]  /*40e40*/  STL.64 [R1+0x570], R8 ;  /* 0x0005700801007387 */ /* 0x000fe80000100a00 */
[----:B------:R1:W-:Y:S04]  /*40e50*/  STL.64 [R1+0x578], R10 ;  /* 0x0005780a01007387 */ /* 0x0003e80000100a00 */
[----:B-1----:R-:W3:Y:S04]  /*40e60*/  LDL.LU.64 R10, [R1+0x3530] ;  /* 0x00353000010a7983 */ /* 0x002ee80000300a00 */
[----:B------:R-:W-:Y:S04]  /*40e70*/  STL.64 [R1+0x560], R176 ;  /* 0x000560b001007387 */ /* 0x000fe80000100a00 */
[----:B------:R1:W-:Y:S04]  /*40e80*/  STL.64 [R1+0x568], R178 ;  /* 0x000568b201007387 */ /* 0x0003e80000100a00 */
[----:B-1----:R-:W3:Y:S04]  /*40e90*/  LDL.LU.64 R178, [R1+0x3528] ;  /* 0x0035280001b27983 */ /* 0x002ee80000300a00 */
[----:B------:R-:W3:Y:S04]  /*40ea0*/  LDL.LU.64 R176, [R1+0x3520] ;  /* 0x0035200001b07983 */ /* 0x000ee80000300a00 */
[----:B------:R-:W-:Y:S04]  /*40eb0*/  STL.64 [R1+0x550], R136 ;  /* 0x0005508801007387 */ /* 0x000fe80000100a00 */
[----:B------:R1:W-:Y:S01]  /*40ec0*/  STL.64 [R1+0x558], R138 ;  /* 0x0005588a01007387 */ /* 0x0003e20000100a00 */
[----:B------:R-:W-:-:S03]  /*40ed0*/  IMAD.MOV.U32 R0, RZ, RZ, R34 ;  /* 0x000000ffff007224 */ /* 0x000fc600078e0022 */
[----:B-1----:R-:W3:Y:S04]  /*40ee0*/  LDL.LU.64 R138, [R1+0x3518] ;  /* 0x00351800018a7983 */ /* 0x002ee80000300a00 */
[----:B------:R-:W3:Y:S04]  /*40ef0*/  LDL.LU.64 R136, [R1+0x3510] ;  /* 0x0035100001887983 */ /* 0x000ee80000300a00 */
[----:B------:R-:W-:Y:S04]  /*40f00*/  STL.64 [R1+0x530], R64 ;  /* 0x0005304001007387 */ /* 0x000fe80000100a00 */
[----:B------:R1:W-:Y:S01]  /*40f10*/  STL.64 [R1+0x538], R66 ;  /* 0x0005384201007387 */ /* 0x0003e20000100a00 */
[----:B------:R-:W-:-:S03]  /*40f20*/  IMAD.MOV.U32 R2, RZ, RZ, R35 ;  /* 0x000000ffff027224 */ /* 0x000fc600078e0023 */
[----:B-1----:R-:W3:Y:S04]  /*40f30*/  LDL.LU.64 R66, [R1+0x3508] ;  /* 0x0035080001427983 */ /* 0x002ee80000300a00 */
[----:B------:R-:W3:Y:S04]  /*40f40*/  LDL.LU.64 R64, [R1+0x3500] ;  /* 0x0035000001407983 */ /* 0x000ee80000300a00 */
[----:B------:R-:W3:Y:S04]  /*40f50*/  LDL.LU.64 R38, [R1+0x34f8] ;  /* 0x0034f80001267983 */ /* 0x000ee80000300a00 */
[----:B------:R1:W-:Y:S04]  /*40f60*/  STL.64 [R1+0x520], R32 ;  /* 0x0005202001007387 */ /* 0x0003e80000100a00 */
[----:B-1----:R-:W3:Y:S04]  /*40f70*/  LDL.LU R32, [R1+0x260] ;  /* 0x0002600001207983 */ /* 0x002ee80000300800 */
[----:B------:R-:W3:Y:S04]  /*40f80*/  LDL.LU R33, [R1+0x264] ;  /* 0x0002640001217983 */ /* 0x000ee80000300800 */
[----:B------:R-:W3:Y:S04]  /*40f90*/  LDL.LU R34, [R1+0x268] ;  /* 0x0002680001227983 */ /* 0x000ee80000300800 */
[----:B------:R-:W3:Y:S01]  /*40fa0*/  LDL.LU R35, [R1+0x26c] ;  /* 0x00026c0001237983 */ /* 0x000ee20000300800 */
[C---:B--2---:R-:W-:Y:S08]  /*40fb0*/  HMMA.1688.F32.TF32 R76, R28.reuse, R184, R76 ;  /* 0x000000b81c4c723c */ /* 0x044ff0000008104c */
[C---:B------:R-:W-:Y:S08]  /*40fc0*/  HMMA.1688.F32.TF32 R132, R28.reuse, R216, R132 ;  /* 0x000000d81c84723c */ /* 0x040ff00000081084 */
[C---:B---3--:R-:W-:Y:S11]  /*40fd0*/  HMMA.1688.F32.TF32 R32, R28.reuse, R188, R32 ;  /* 0x000000bc1c20723c */ /* 0x048ff60000081020 */
[----:B------:R-:W-:Y:S11]  /*40fe0*/  @!UPT UIADD3 URZ, URZ, URZ, URZ ;  /* 0x0000003f3f3ff290 */ /* 0x000ff6000fffe03f */
[----:B------:R-:W-:Y:S01]  /*40ff0*/  @!UPT UIADD3 URZ, URZ, URZ, URZ ;  /* 0x0000003f3f3ff290 */ /* 0x000fe2000fffe03f */
[----:B------:R-:W-:Y:S04]  /*41000*/  STL.64 [R1+0x5e0], R32 ;  /* 0x0005e02001007387 */ /* 0x000fe80000100a00 */
[----:B------:R1:W-:Y:S02]  /*41010*/  STL.64 [R1+0x5e8], R34 ;  /* 0x0005e82201007387 */ /* 0x0003e40000100a00 */
[C---:B-1----:R-:W-:Y:S02]  /*41020*/  HMMA.1688.F32.TF32 R32, R28.reuse, R220, R172 ;  /* 0x000000dc1c20723c */ /* 0x042fe400000810ac */
[----:B------:R-:W-:Y:S04]  /*41030*/  STL.64 [R1+0x5d0], R76 ;  /* 0x0005d04c01007387 */ /* 0x000fe80000100a00 */
[----:B------:R1:W-:Y:S02]  /*41040*/  STL.64 [R1+0x5d8], R78 ;  /* 0x0005d84e01007387 */ /* 0x0003e40000100a00 */
[C---:B-1----:R-:W-:Y:S11]  /*41050*/  HMMA.1688.F32.TF32 R76, R28.reuse, R212, R60 ;  /* 0x000000d41c4c723c */ /* 0x042ff6000008103c */
[----:B------:R-:W-:Y:S04]  /*41060*/  @!UPT UIADD3 URZ, URZ, URZ, URZ ;  /* 0x0000003f3f3ff290 */ /* 0x000fe8000fffe03f */
[----:B------:R-:W-:Y:S04]  /*41070*/  STL.64 [R1+0x510], R32 ;  /* 0x0005102001007387 */ /* 0x000fe80000100a00 */
[----:B------:R1:W-:Y:S02]  /*41080*/  STL.64 [R1+0x518], R34 ;  /* 0x0005182201007387 */ /* 0x0003e40000100a00 */
[C---:B-1----:R-:W-:Y:S02]  /*41090*/  HMMA.1688.F32.TF32 R32, R28.reuse, R208, R40 ;  /* 0x000000d01c20723c */ /* 0x042fe40000081028 */
[----:B------:R-:W-:Y:S04]  /*410a0*/  STL.64 [R1+0x500], R132 ;  /* 0x0005008401007387 */ /* 0x000fe80000100a00 */
[----:B------:R-:W-:Y:S02]  /*410b0*/  STL.64 [R1+0x508], R134 ;  /* 0x0005088601007387 */ /* 0x000fe40000100a00 */
[C---:B------:R-:W-:Y:S02]  /*410c0*/  HMMA.1688.F32.TF32 R60, R28.reuse, R204, R120 ;  /* 0x000000cc1c3c723c */ /* 0x040fe40000081078 */
[----:B------:R-:W-:Y:S04]  /*410d0*/  STL.64 [R1+0x4f0], R76 ;  /* 0x0004f04c01007387 */ /* 0x000fe80000100a00 */
[----:B------:R-:W-:Y:S02]  /*410e0*/  STL.64 [R1+0x4f8], R78 ;  /* 0x0004f84e01007387 */ /* 0x000fe40000100a00 */
[C---:B------:R-:W-:Y:S07]  /*410f0*/  HMMA.1688.F32.TF32 R40, R28.reuse, R200, R128 ;  /* 0x000000c81c28723c */ /* 0x040fee0000081080 */
[----:B------:R-:W-:Y:S04]  /*41100*/  STL.64 [R1+0x4e0], R32 ;  /* 0x0004e02001007387 */ /* 0x000fe80000100a00 */
[----:B------:R1:W-:Y:S02]  /*41110*/  STL.64 [R1+0x4e8], R34 ;  /* 0x0004e82201007387 */ /* 0x0003e40000100a00 */
[C---:B-1----:R-:W-:Y:S08]  /*41120*/  HMMA.1688.F32.TF32 R32, R28.reuse, R196, R56 ;  /* 0x000000c41c20723c */ /* 0x042ff00000081038 */
[----:B------:R-:W-:Y:S08]  /*41130*/  HMMA.1688.F32.TF32 R28, R28, R192, R12 ;  /* 0x000000c01c1c723c */ /* 0x000ff0000008100c */
[C---:B------:R-:W-:Y:S01]  /*41140*/  HMMA.1688.F32.TF32 R12, R24.reuse, R188, R124 ;  /* 0x000000bc180c723c */ /* 0x040fe2000008107c */
        /* <DEDUP_REMOVED lines=11> */
[C---:B--2---:R-:W-:Y:S08]  /*41200*/  HMMA.1688.F32.TF32 R28, R24.reuse, R220, R16 ;  /* 0x000000dc181c723c */ /* 0x044ff00000081010 */
[----:B-1----:R-:W-:Y:S07]  /*41210*/  HMMA.1688.F32.TF32 R12, R24, R216, R248 ;  /* 0x000000d8180c723c */ /* 0x002fee00000810f8 */
[----:B------:R-:W-:Y:S04]  /*41220*/  STL.64 [R1+0x470], R32 ;  /* 0x0004702001007387 */ /* 0x000fe80000100a00 */
[----:B------:R-:W-:Y:S04]  /*41230*/  STL.64 [R1+0x478], R34 ;  /* 0x0004782201007387 */ /* 0x000fe80000100a00 */
[----:B------:R-:W2:Y:S04]  /*41240*/  LDL.LU R16, [R1+0x80] ;  /* 0x0000800001107983 */ /* 0x000ea80000300800 */
[----:B------:R-:W-:Y:S04]  /*41250*/  STL.64 [R1+0x460], R28 ;  /* 0x0004601c01007387 */ /* 0x000fe80000100a00 */
[----:B------:R-:W-:Y:S04]  /*41260*/  STL.64 [R1+0x468], R30 ;  /* 0x0004681e01007387 */ /* 0x000fe80000100a00 */
[----:B------:R1:W-:Y:S04]  /*41270*/  STL.64 [R1+0x430], R12 ;  /* 0x0004300c01007387 */ /* 0x0003e80000100a00 */
[----:B------:R3:W-:Y:S04]  /*41280*/  STL.64 [R1+0x438], R14 ;  /* 0x0004380e01007387 */ /* 0x0007e80000100a00 */
[----:B------:R-:W2:Y:S04]  /*41290*/  LDL.LU R17, [R1+0x84] ;  /* 0x0000840001117983 */ /* 0x000ea80000300800 */
[----:B------:R-:W2:Y:S04]  /*412a0*/  LDL.LU R18, [R1+0x88] ;  /* 0x0000880001127983 */ /* 0x000ea80000300800 */
[----:B------:R-:W2:Y:S04]  /*412b0*/  LDL.LU R19, [R1+0x8c] ;  /* 0x00008c0001137983 */ /* 0x000ea80000300800 */
        /* <DEDUP_REMOVED lines=58> */
[----:B---3--:R-:W-:Y:S08]  /*41660*/  HMMA.1688.F32.TF32 R12, R20, R220, R12 ;  /* 0x000000dc140c723c */ /* 0x008ff0000008100c */
[C---:B------:R-:W-:Y:S08]  /*41670*/  HMMA.1688.F32.TF32 R40, R24.reuse, R196, R40 ;  /* 0x000000c41828723c */ /* 0x040ff00000081028 */
[C---:B------:R-:W-:Y:S08]  /*41680*/  HMMA.1688.F32.TF32 R60, R24.reuse, R200, R60 ;  /* 0x000000c8183c723c */ /* 0x040ff0000008103c */
[C---:B------:R-:W-:Y:S08]  /*41690*/  HMMA.1688.F32.TF32 R76, R24.reuse, R212, R76 ;  /* 0x000000d4184c723c */ /* 0x040ff0000008104c */
[C---:B------:R-:W-:Y:S08]  /*416a0*/  HMMA.1688.F32.TF32 R172, R24.reuse, R208, R172 ;  /* 0x000000d018ac723c */ /* 0x040ff000000810ac */
[C---:B------:R-:W-:Y:S07]  /*416b0*/  HMMA.1688.F32.TF32 R132, R24.reuse, R204, R132 ;  /* 0x000000cc1884723c */ /* 0x040fee0000081084 */
[----:B------:R1:W-:Y:S04]  /*416c0*/  STL.64 [R1+0x3c0], R76 ;  /* 0x0003c04c01007387 */ /* 0x0003e80000100a00 */
[----:B------:R2:W-:Y:S01]  /*416d0*/  STL.64 [R1+0x3c8], R78 ;  /* 0x0003c84e01007387 */ /* 0x0005e20000100a00 */
[----:B------:R-:W-:Y:S03]  /*416e0*/  HMMA.1688.F32.TF32 R24, R24, R192, R120 ;  /* 0x000000c01818723c */ /* 0x000fe60000081078 */
[----:B-1----:R-:W3:Y:S04]  /*416f0*/  LDL.LU R76, [R1] ;  /* 0x00000000014c7983 */ /* 0x002ee80000300800 */
[----:B------:R-:W3:Y:S01]  /*41700*/  LDL.LU R77, [R1+0x4] ;  /* 0x00000400014d7983 */ /* 0x000ee20000300800 */
[----:B--2---:R-:W-:Y:S01]  /*41710*/  IMAD.MOV.U32 R78, RZ, RZ, R3 ;  /* 0x000000ffff4e7224 */ /* 0x004fe200078e0003 */
[----:B------:R-:W-:-:S02]  /*41720*/  MOV R79, R252 ;  /* 0x000000fc004f7202 */ /* 0x000fc40000000f00 */
[----:B------:R-:W2:Y:S01]  /*41730*/  LDL.LU R3, [R1+0x34f4] ;  /* 0x0034f40001037983 */ /* 0x000ea20000300800 */
[C---:B------:R-:W-:Y:S03]  /*41740*/  HMMA.1688.F32.TF32 R56, R20.reuse, R184, R56 ;  /* 0x000000b81438723c */ /* 0x040fe60000081038 */
[----:B------:R-:W4:Y:S05]  /*41750*/  LDL.LU R252, [R1+0x34f0] ;  /* 0x0034f00001fc7983 */ /* 0x000f2a0000300800 */
[C---:B------:R-:W-:Y:S01]  /*41760*/  HMMA.1688.F32.TF32 R128, R20.reuse, R188, R128 ;  /* 0x000000bc1480723c */ /* 0x040fe20000081080 */
[----:B------:R-:W-:Y:S04]  /*41770*/  STL.64 [R1+0x390], R172 ;  /* 0x000390ac01007387 */ /* 0x000fe80000100a00 */
[----:B------:R1:W-:Y:S04]  /*41780*/  STL.64 [R1+0x398], R174 ;  /* 0x000398ae01007387 */ /* 0x0003e80000100a00 */
[----:B-1----:R-:W3:Y:S04]  /*41790*/  LDL.LU.64 R174, [R1+0x34e8] ;  /* 0x0034e80001ae7983 */ /* 0x002ee80000300a00 */
[----:B------:R-:W3:Y:S04]  /*417a0*/  LDL.LU.64 R172, [R1+0x34e0] ;  /* 0x0034e00001ac7983 */ /* 0x000ee80000300a00 */
[----:B------:R-:W-:Y:S04]  /*417b0*/  STL.64 [R1+0x360], R132 ;  /* 0x0003608401007387 */ /* 0x000fe80000100a00 */
[----:B------:R1:W-:Y:S01]  /*417c0*/  STL.64 [R1+0x368], R134 ;  /* 0x0003688601007387 */ /* 0x0003e20000100a00 */
[C---:B------:R-:W-:Y:S03]  /*417d0*/  HMMA.1688.F32.TF32 R244, R20.reuse, R212, R244 ;  /* 0x000000d414f4723c */ /* 0x040fe600000810f4 */
[----:B-1----:R-:W3:Y:S04]  /*417e0*/  LDL.LU.64 R134, [R1+0x34d8] ;  /* 0x0034d80001867983 */ /* 0x002ee80000300a00 */
[----:B------:R-:W3:Y:S04]  /*417f0*/  LDL.LU.64 R132, [R1+0x34d0] ;  /* 0x0034d00001847983 */ /* 0x000ee80000300a00 */
[----:B------:R-:W-:Y:S04]  /*41800*/  STL.64 [R1+0x330], R60 ;  /* 0x0003303c01007387 */ /* 0x000fe80000100a00 */
[----:B------:R1:W-:Y:S01]  /*41810*/  STL.64 [R1+0x338], R62 ;  /* 0x0003383e01007387 */ /* 0x0003e20000100a00 */
[----:B------:R-:W-:Y:S03]  /*41820*/  HMMA.1688.F32.TF32 R248, R20, R204, R248 ;  /* 0x000000cc14f8723c */ /* 0x000fe600000810f8 */
[----:B-1----:R-:W3:Y:S04]  /*41830*/  LDL.LU.64 R62, [R1+0x34c8] ;  /* 0x0034c800013e7983 */ /* 0x002ee80000300a00 */
[----:B------:R-:W3:Y:S04]  /*41840*/  LDL.LU.64 R60, [R1+0x34c0] ;  /* 0x0034c000013c7983 */ /* 0x000ee80000300a00 */
[----:B------:R-:W-:Y:S04]  /*41850*/  STL.64 [R1+0x310], R40 ;  /* 0x0003102801007387 */ /* 0x000fe80000100a00 */
[----:B------:R1:W-:Y:S04]  /*41860*/  STL.64 [R1+0x318], R42 ;  /* 0x0003182a01007387 */ /* 0x0003e80000100a00 */
[----:B-1----:R-:W3:Y:S04]  /*41870*/  LDL.LU.64 R42, [R1+0x34b8] ;  /* 0x0034b800012a7983 */ /* 0x002ee80000300a00 */
[----:B------:R-:W3:Y:S04]  /*41880*/  LDL.LU.64 R122, [R1+0x34b0] ;  /* 0x0034b000017a7983 */ /* 0x000ee80000300a00 */
[----:B------:R-:W3:Y:S04]  /*41890*/  LDL.LU.64 R120, [R1+0x34a8] ;  /* 0x0034a80001787983 */ /* 0x000ee80000300a00 */
[----:B------:R-:W-:Y:S04]  /*418a0*/  STL.64 [R1+0x2e0], R24 ;  /* 0x0002e01801007387 */ /* 0x000fe80000100a00 */
[----:B------:R-:W-:Y:S04]  /*418b0*/  STL.64 [R1+0x2e8], R26 ;  /* 0x0002e81a01007387 */ /* 0x000fe80000100a00 */
        /* <DEDUP_REMOVED lines=9> */
[----:B------:R1:W-:Y:S01]  /*41950*/  STL.64 [R1+0x288], R14 ;  /* 0x0002880e01007387 */ /* 0x0003e20000100a00 */
[----:B------:R-:W-:Y:S01]  /*41960*/  IMAD.MOV.U32 R189, RZ, RZ, R18 ;  /* 0x000000ffffbd7224 */ /* 0x000fe200078e0012 */
[----:B------:R-:W-:Y:S01]  /*41970*/  MOV R188, R19 ;  /* 0x0000001300bc7202 */ /* 0x000fe20000000f00 */
[----:B------:R-:W-:Y:S01]  /*41980*/  IMAD.MOV.U32 R37, RZ, RZ, R250 ;  /* 0x000000ffff257224 */ /* 0x000fe200078e00fa */
[----:B-1----:R-:W3:Y:S04]  /*41990*/  LDL.LU.64 R14, [R1+0x3480] ;  /* 0x00348000010e7983 */ /* 0x002ee80000300a00 */
[----:B------:R-:W-:Y:S04]  /*419a0*/  STL.64 [R1+0x260], R124 ;  /* 0x0002607c01007387 */ /* 0x000fe80000100a00 */
[----:B------:R1:W-:Y:S01]  /*419b0*/  STL.64 [R1+0x268], R126 ;  /* 0x0002687e01007387 */ /* 0x0003e20000100a00 */
[----:B------:R-:W-:Y:S01]  /*419c0*/  MOV R36, R251 ;  /* 0x000000fb00247202 */ /* 0x000fe20000000f00 */
[----:B------:R-:W-:-:S02]  /*419d0*/  IMAD.MOV.U32 R41, RZ, RZ, R248 ;  /* 0x000000ffff297224 */ /* 0x000fc400078e00f8 */
[----:B------:R-:W-:Y:S01]  /*419e0*/  IMAD.MOV.U32 R40, RZ, RZ, R249 ;  /* 0x000000ffff287224 */ /* 0x000fe200078e00f9 */
[----:B-1----:R-:W3:Y:S04]  /*419f0*/  LDL.LU.64 R126, [R1+0x3478] ;  /* 0x00347800017e7983 */ /* 0x002ee80000300a00 */
[----:B------:R-:W3:Y:S04]  /*41a00*/  LDL.LU.64 R124, [R1+0x3470] ;  /* 0x00347000017c7983 */ /* 0x000ee80000300a00 */
[----:B------:R-:W-:Y:S04]  /*41a10*/  STL.64 [R1+0x240], R244 ;  /* 0x000240f401007387 */ /* 0x000fe80000100a00 */
[----:B------:R1:W-:Y:S04]  /*41a20*/  STL.64 [R1+0x248], R246 ;  /* 0x000248f601007387 */ /* 0x0003e80000100a00 */
[----:B-1----:R-:W3:Y:S04]  /*41a30*/  LDL.LU.64 R246, [R1+0x3468] ;  /* 0x0034680001f67983 */ /* 0x002ee80000300a00 */
[----:B------:R-:W3:Y:S04]  /*41a40*/  LDL.LU.64 R244, [R1+0x3460] ;  /* 0x0034600001f47983 */ /* 0x000ee80000300a00 */
[----:B------:R-:W3:Y:S04]  /*41a50*/  LDL.LU.64 R18, [R1+0x3458] ;  /* 0x0034580001127983 */ /* 0x000ee80000300a00 */
[----:B------:R-:W3:Y:S04]  /*41a60*/  LDL.LU.64 R250, [R1+0x3450] ;  /* 0x0034500001fa7983 */ /* 0x000ee80000300a00 */
[----:B------:R-:W3:Y:S01]  /*41a70*/  LDL.LU.64 R248, [R1+0x3448] ;  /* 0x0034480001f87983 */ /* 0x000ee20000300a00 */
[C---:B------:R-:W-:Y:S11]  /*41a80*/  HMMA.1688.F32.TF32 R28, R20.reuse, R200, R28 ;  /* 0x000000c8141c723c */ /* 0x040ff6000008101c */
[----:B------:R-:W-:Y:S11]  /*41a90*/  @!UPT UIADD3 URZ, URZ, URZ, URZ ;  /* 0x0000003f3f3ff290 */ /* 0x000ff6000fffe03f */
[----:B------:R-:W-:Y:S01]  /*41aa0*/  @!UPT UIADD3 URZ, URZ, URZ, URZ ;  /* 0x0000003f3f3ff290 */ /* 0x000fe2000fffe03f */
[----:B------:R-:W-:Y:S04]  /*41ab0*/  STL.64 [R1+0x1e0], R28 ;  /* 0x0001e01c01007387 */ /* 0x000fe80000100a00 */
[----:B--2---:R-:W-:Y:S04]  /*41ac0*/  LDS R25, [R3+0x6000] ;  /* 0x0060000003197984 */ /* 0x004fe80000000800 */
[----:B----4-:R-:W-:Y:S04]  /*41ad0*/  LDS R24, [R252+0x6000] ;  /* 0x00600000fc187984 */ /* 0x010fe80000000800 */
[----:B------:R-:W-:Y:S04]  /*41ae0*/  LDS R26, [R252+0x7000] ;  /* 0x00700000fc1a7984 */ /* 0x000fe80000000800 */
[----:B------:R-:W1:Y:S04]  /*41af0*/  LDS R27, [R3+0x7000] ;  /* 0x00700000031b7984 */ /* 0x000e680000000800 */
[----:B------:R2:W-:Y:S02]  /*41b00*/  STL.64 [R1+0x1e8], R30 ;  /* 0x0001e81e01007387 */ /* 0x0005e40000100a00 */
[----:B--2---:R-:W-:Y:S01]  /*41b10*/  HMMA.1688.F32.TF32 R28, R20, R196, R32 ;  /* 0x000000c4141c723c */ /* 0x004fe20000081020 */
[----:B------:R-:W-:-:S02]  /*41b20*/  IMAD.MOV.U32 R221, RZ, RZ, R16 ;  /* 0x000000ffffdd7224 */ /* 0x000fc400078e0010 */
[----:B------:R-:W-:Y:S11]  /*41b30*/  IMAD.MOV.U32 R220, RZ, RZ, R17 ;  /* 0x000000ffffdc7224 */ /* 0x000ff600078e0011 */
[----:B------:R-:W-:Y:S10]  /*41b40*/  @!UPT UIADD3 URZ, URZ, URZ, URZ ;  /* 0x0000003f3f3ff290 */ /* 0x000ff4000fffe03f */
[----:B------:R-:W-:Y:S01]  /*41b50*/  IMAD.MOV.U32 R17, RZ, RZ, R28 ;  /* 0x000000ffff117224 */ /* 0x000fe200078e001c */
[----:B------:R-:W-:Y:S01]  /*41b60*/  MOV R12, R31 ;  /* 0x0000001f000c7202 */ /* 0x000fe20000000f00 */
[----:B------:R-:W-:Y:S02]  /*41b70*/  IMAD.MOV.U32 R16, RZ, RZ, R29 ;  /* 0x000000ffff107224 */ /* 0x000fe400078e001d */
[----:B------:R-:W-:Y:S01]  /*41b80*/  IMAD.MOV.U32 R13, RZ, RZ, R30 ;  /* 0x000000ffff0d7224 */ /* 0x000fe200078e001e */
[----:B---3--:R-:W-:Y:S08]  /*41b90*/  HMMA.1688.F32.TF32 R20, R20, R192, R76 ;  /* 0x000000c01414723c */ /* 0x008ff0000008104c */
[C---:B-1----:R-:W-:Y:S08]  /*41ba0*/  HMMA.1688.F32.TF32 R56, R24.reuse, R42, R56 ;  /* 0x0000002a1838723c */ /* 0x042ff00000081038 */
[C---:B------:R-:W-:Y:S08]  /*41bb0*/  HMMA.1688.F32.TF32 R32, R24.reuse, R18, R248 ;  /* 0x000000121820723c */ /* 0x040ff000000810f8 */
[C---:B------:R-:W-:Y:S11]  /*41bc0*/  HMMA.1688.F32.TF32 R28, R24.reuse, R14, R244 ;  /* 0x0000000e181c723c */ /* 0x040ff600000810f4 */
[----:B------:R-:W-:Y:S04]  /*41bd0*/  @!UPT UIADD3 URZ, URZ, URZ, URZ ;  /* 0x0000003f3f3ff290 */ /* 0x000fe8000fffe03f */
[----:B------:R-:W-:Y:S04]  /*41be0*/  STL.64 [R1+0x3b0], R32 ;  /* 0x0003b02001007387 */ /* 0x000fe80000100a00 */
[----:B------:R1:W-:Y:S02]  /*41bf0*/  STL.64 [R1+0x3b8], R34 ;  /* 0x0003b82201007387 */ /* 0x0003e40000100a00 */
[----:B-1----:R-:W-:Y:S02]  /*41c00*/  HMMA.1688.F32.TF32 R32, R24, R38, R60 ;  /* 0x000000261820723c */ /* 0x002fe4000008103c */
[----:B------:R-:W-:Y:S04]  /*41c10*/  STL.64 [R1+0x380], R28 ;  /* 0x0003801c01007387 */ /* 0x000fe80000100a00 */
[----:B------:R1:W-:Y:S04]  /*41c20*/  STL.64 [R1+0x388], R30 ;  /* 0x0003881e01007387 */ /* 0x0003e80000100a00 */
[----:B------:R-:W-:Y:S01]  /*41c30*/  STL.64 [R1+0x350], R56 ;  /* 0x0003503801007387 */ /* 0x000fe20000100a00 */
[----:B------:R-:W-:-:S02]  /*41c40*/  IMAD.MOV.U32 R76, RZ, RZ, R120 ;  /* 0x000000ffff4c7224 */ /* 0x000fc400078e0078 */
[----:B------:R-:W-:Y:S01]  /*41c50*/  IMAD.MOV.U32 R77, RZ, RZ, R121 ;  /* 0x000000ffff4d7224 */ /* 0x000fe200078e0079 */
[----:B------:R-:W-:Y:S01]  /*41c60*/  MOV R79, R123 ;  /* 0x0000007b004f7202 */ /* 0x000fe20000000f00 */
[----:B------:R-:W-:Y:S01]  /*41c70*/  IMAD.MOV.U32 R78, RZ, RZ, R122 ;  /* 0x000000ffff4e7224 */ /* 0x000fe200078e007a */
[----:B------:R-:W-:Y:S01]  /*41c80*/  MOV R4, R23 ;  /* 0x0000001700047202 */ /* 0x000fe20000000f00 */
[----:B------:R-:W-:Y:S01]  /*41c90*/  IMAD.MOV.U32 R9, RZ, RZ, R20 ;  /* 0x000000ffff097224 */ /* 0x000fe200078e0014 */
[C---:B-1----:R-:W-:Y:S01]  /*41ca0*/  HMMA.1688.F32.TF32 R28, R24.reuse, R10, R64 ;  /* 0x0000000a181c723c */ /* 0x042fe20000081040 */
[----:B------:R1:W-:Y:S01]  /*41cb0*/  STL.64 [R1+0x358], R58 ;  /* 0x0003583a01007387 */ /* 0x0003e20000100a00 */
[----:B------:R-:W-:Y:S02]  /*41cc0*/  IMAD.MOV.U32 R8, RZ, RZ, R21 ;  /* 0x000000ffff087224 */ /* 0x000fe400078e0015 */
[----:B------:R-:W-:Y:S01]  /*41cd0*/  IMAD.MOV.U32 R5, RZ, RZ, R22 ;  /* 0x000000ffff057224 */ /* 0x000fe200078e0016 */
[----:B------:R-:W-:Y:S04]  /*41ce0*/  LDS R20, [R252+0x6080] ;  /* 0x00608000fc147984 */ /* 0x000fe80000000800 */
[----:B------:R-:W-:Y:S04]  /*41cf0*/  STL.64 [R1+0x320], R32 ;  /* 0x0003202001007387 */ /* 0x000fe80000100a00 */
[----:B------:R2:W-:Y:S01]  /*41d00*/  STL.64 [R1+0x328], R34 ;  /* 0x0003282201007387 */ /* 0x0005e20000100a00 */
[C---:B-1----:R-:W-:Y:S03]  /*41d10*/  HMMA.1688.F32.TF32 R56, R24.reuse, R186, R88 ;  /* 0x000000ba1838723c */ /* 0x042fe60000081058 */
[----:B------:R-:W-:Y:S04]  /*41d20*/  LDS R22, [R252+0x7080] ;  /* 0x00708000fc167984 */ /* 0x000fe80000000800 */
[----:B------:R-:W-:Y:S01]  /*41d30*/  LDS R21, [R3+0x6080] ;  /* 0x0060800003157984 */ /* 0x000fe20000000800 */
[----:B--2---:R-:W-:Y:S02]  /*41d40*/  HMMA.1688.F32.TF32 R32, R24, R6, R68 ;  /* 0x000000061820723c */ /* 0x004fe40000081044 */
[----:B------:R-:W-:Y:S01]  /*41d50*/  IMAD.MOV.U32 R184, RZ, RZ, R31 ;  /* 0x000000ffffb87224 */ /* 0x000fe200078e001f */
[----:B------:R-:W1:Y:S01]  /*41d60*/  LDS R23, [R3+0x7080] ;  /* 0x0070800003177984 */ /* 0x000e620000000800 */
[----:B------:R-:W-:-:S03]  /*41d70*/  IMAD.MOV.U32 R185, RZ, RZ, R30 ;  /* 0x000000ffffb97224 */ /* 0x000fc600078e001e */
[----:B------:R2:W-:Y:S04]  /*41d80*/  STL.64 [R1+0x300], R28 ;  /* 0x0003001c01007387 */ /* 0x0005e80000100a00 */
[----:B------:R-:W-:Y:S04]  /*41d90*/  STL [R1+0x33fc], R184 ;  /* 0x0033fcb801007387 */ /* 0x000fe80000100800 */
[----:B------:R-:W-:Y:S01]  /*41da0*/  STL [R1+0x33f8], R185 ;  /* 0x0033f8b901007387 */ /* 0x000fe20000100800 */
[C---:B--2---:R-:W-:Y:S03]  /*41db0*/  HMMA.1688.F32.TF32 R28, R24.reuse, R190, R72 ;  /* 0x000000be181c723c */ /* 0x044fe60000081048 */
[----:B------:R-:W-:Y:S04]  /*41dc0*/  LDS R60, [R252+0x6180] ;  /* 0x00618000fc3c7984 */ /* 0x000fe80000000800 */
[----:B------:R-:W-:Y:S04]  /*41dd0*/  STL.64 [R1+0x2f0], R32 ;  /* 0x0002f02001007387 */ /* 0x000fe80000100a00 */
[----:B------:R2:W-:Y:S04]  /*41de0*/  STL.64 [R1+0x2f8], R34 ;  /* 0x0002f82201007387 */ /* 0x0005e80000100a00 */
[----:B------:R-:W-:Y:S04]  /*41df0*/  LDS R62, [R252+0x7180] ;  /* 0x00718000fc3e7984 */ /* 0x000fe80000000800 */
[----:B------:R-:W-:Y:S01]  /*41e00*/  LDS R61, [R3+0x6180] ;  /* 0x00618000033d7984 */ /* 0x000fe20000000800 */
[----:B--2---:R-:W-:Y:S03]  /*41e10*/  HMMA.1688.F32.TF32 R32, R24, R222, R92 ;  /* 0x000000de1820723c */ /* 0x004fe6000008105c */
[----:B------:R-:W-:Y:S01]  /*41e20*/  LDS R63, [R3+0x7180] ;  /* 0x00718000033f7984 */ /* 0x000fe20000000800 */
[----:B------:R-:W-:Y:S01]  /*41e30*/  IMAD.MOV.U32 R184, RZ, RZ, R30 ;  /* 0x000000ffffb87224 */ /* 0x000fe200078e001e */
[----:B------:R-:W-:-:S02]  /*41e40*/  MOV R185, R31 ;  /* 0x0000001f00b97202 */ /* 0x000fc40000000f00 */
[----:B------:R2:W-:Y:S04]  /*41e50*/  STL.64 [R1+0x2d0], R28 ;  /* 0x0002d01c01007387 */ /* 0x0005e80000100a00 */
[----:B------:R-:W-:Y:S04]  /*41e60*/  STL.64 [R1+0x2b0], R56 ;  /* 0x0002b03801007387 */ /* 0x000fe80000100a00 */
[----:B------:R3:W-:Y:S01]  /*41e70*/  STL.64 [R1+0x2b8], R58 ;  /* 0x0002b83a01007387 */ /* 0x0007e20000100a00 */
[C---:B--2---:R-:W-:Y:S07]  /*41e80*/  HMMA.1688.F32.TF32 R28, R24.reuse, R218, R96 ;  /* 0x000000da181c723c */ /* 0x044fee0000081060 */
[----:B------:R-:W-:Y:S01]  /*41e90*/  STL.64 [R1+0x290], R32 ;  /* 0x0002902001007387 */ /* 0x000fe20000100a00 */
[C---:B---3--:R-:W-:Y:S03]  /*41ea0*/  HMMA.1688.F32.TF32 R56, R24.reuse, R214, R100 ;  /* 0x000000d61838723c */ /* 0x048fe60000081064 */
[----:B------:R2:W-:Y:S05]  /*41eb0*/  STL.64 [R1+0x298], R34 ;  /* 0x0002982201007387 */ /* 0x0005ea0000100a00 */
[C---:B--2---:R-:W-:Y:S07]  /*41ec0*/  HMMA.1688.F32.TF32 R32, R24.reuse, R210, R104 ;  /* 0x000000d21820723c */ /* 0x044fee0000081068 */
[----:B------:R2:W-:Y:S04]  /*41ed0*/  STL.64 [R1+0x270], R28 ;  /* 0x0002701c01007387 */ /* 0x0005e80000100a00 */
[----:B------:R3:W-:Y:S04]  /*41ee0*/  STL.64 [R1+0x278], R30 ;  /* 0x0002781e01007387 */ /* 0x0007e80000100a00 */
[----:B--2---:R-:W2:Y:S04]  /*41ef0*/  LDL.LU R28, [R1+0x540] ;  /* 0x00054000011c7983 */ /* 0x004ea80000300800 */
[----:B------:R-:W-:Y:S04]  /*41f00*/  STL.64 [R1+0x250], R56 ;  /* 0x0002503801007387 */ /* 0x000fe80000100a00 */
[----:B------:R4:W-:Y:S04]  /*41f10*/  STL.64 [R1+0x258], R58 ;  /* 0x0002583a01007387 */ /* 0x0009e80000100a00 */
[----:B------:R-:W-:Y:S04]  /*41f20*/  STL.64 [R1+0x230], R32 ;  /* 0x0002302001007387 */ /* 0x000fe80000100a00 */
[----:B------:R1:W-:Y:S04]  /*41f30*/  STL.64 [R1+0x238], R34 ;  /* 0x0002382201007387 */ /* 0x0003e80000100a00 */
[----:B------:R-:W2:Y:S04]  /*41f40*/  LDL.LU R29, [R1+0x544] ;  /* 0x00054400011d7983 */ /* 0x000ea80000300800 */
[----:B---3--:R-:W2:Y:S04]  /*41f50*/  LDL.LU R30, [R1+0x548] ;  /* 0x00054800011e7983 */ /* 0x008ea80000300800 */
        /* <DEDUP_REMOVED lines=9> */
[C---:B----4-:R-:W-:Y:S08]  /*41ff0*/  HMMA.1688.F32.TF32 R56, R24.reuse, R206, R108 ;  /* 0x000000ce1838723c */ /* 0x050ff0000008106c */
[C---:B-1----:R-:W-:Y:S08]  /*42000*/  HMMA.1688.F32.TF32 R32, R24.reuse, R202, R44 ;  /* 0x000000ca1820723c */ /* 0x042ff0000008102c */
[C---:B------:R-:W-:Y:S08]  /*42010*/  HMMA.1688.F32.TF32 R44, R24.reuse, R198, R48 ;  /* 0x000000c6182c723c */ /* 0x040ff00000081030 */
[----:B------:R-:W-:Y:S01]  /*42020*/  HMMA.1688.F32.TF32 R24, R24, R194, R52 ;  /* 0x000000c21818723c */ /* 0x000fe20000081034 */
        /* <DEDUP_REMOVED lines=9> */
[----:B------:R-:W-:Y:S04]  /*420c0*/  LDS R32, [R252+0x6100] ;  /* 0x00610000fc207984 */ /* 0x000fe80000000800 */
[----:B------:R-:W-:Y:S01]  /*420d0*/  LDS R34, [R252+0x7100] ;  /* 0x00710000fc227984 */ /* 0x000fe20000000800 */
[----:B----4-:R-:W-:Y:S03]  /*420e0*/  HMMA.1688.F32.TF32 R24, R20, R42, R128 ;  /* 0x0000002a1418723c */ /* 0x010fe60000081080 */
[----:B------:R-:W-:Y:S04]  /*420f0*/  LDS R33, [R3+0x6100] ;  /* 0x0061000003217984 */ /* 0x000fe80000000800 */
[----:B------:R-:W3:Y:S01]  /*42100*/  LDS R35, [R3+0x7100] ;  /* 0x0071000003237984 */ /* 0x000ee20000000800 */
[----:B------:R-:W-:-:S02]  /*42110*/  IMAD.MOV.U32 R64, RZ, RZ, R228 ;  /* 0x000000ffff407224 */ /* 0x000fc400078e00e4 */
[----:B------:R-:W-:Y:S01]  /*42120*/  IMAD.MOV.U32 R65, RZ, RZ, R229 ;  /* 0x000000ffff417224 */ /* 0x000fe200078e00e5 */
[----:B------:R-:W-:Y:S01]  /*42130*/  MOV R67, R231 ;  /* 0x000000e700437202 */ /* 0x000fe20000000f00 */
[----:B------:R-:W-:Y:S02]  /*42140*/  IMAD.MOV.U32 R66, RZ, RZ, R230 ;  /* 0x000000ffff427224 */ /* 0x000fe400078e00e6 */
[----:B------:R-:W-:Y:S02]  /*42150*/  IMAD.MOV.U32 R56, RZ, RZ, R224 ;  /* 0x000000ffff387224 */ /* 0x000fe400078e00e0 */
[----:B------:R-:W-:Y:S01]  /*42160*/  IMAD.MOV.U32 R57, RZ, RZ, R225 ;  /* 0x000000ffff397224 */ /* 0x000fe200078e00e1 */
[----:B------:R-:W-:Y:S01]  /*42170*/  MOV R59, R180 ;  /* 0x000000b4003b7202 */ /* 0x000fe20000000f00 */
[----:B------:R-:W-:Y:S01]  /*42180*/  IMAD.MOV.U32 R58, RZ, RZ, R226 ;  /* 0x000000ffff3a7224 */ /* 0x000fe200078e00e2 */
[C---:B--2---:R-:W-:Y:S11]  /*42190*/  HMMA.1688.F32.TF32 R48, R20.reuse, R18, R120 ;  /* 0x000000121430723c */ /* 0x044ff60000081078 */
[----:B------:R-:W-:Y:S11]  /*421a0*/  @!UPT UIADD3 URZ, URZ, URZ, URZ ;  /* 0x0000003f3f3ff290 */ /* 0x000ff6000fffe03f */
[----:B------:R-:W-:Y:S01]  /*421b0*/  @!UPT UIADD3 URZ, URZ, URZ, URZ ;  /* 0x0000003f3f3ff290 */ /* 0x000fe2000fffe03f */
        /* <DEDUP_REMOVED lines=16> */
[C---:B--2---:R-:W-:Y:S03]  /*422c0*/  HMMA.1688.F32.TF32 R44, R20.reuse, R186, R148 ;  /* 0x000000ba142c723c */ /* 0x044fe60000081094 */
[----:B------:R-:W-:Y:S04]  /*422d0*/  LDS R148, [R252+0x6200] ;  /* 0x00620000fc947984 */ /* 0x000fe80000000800 */
[----:B------:R-:W-:Y:S01]  /*422e0*/  LDS R150, [R252+0x7200] ;  /* 0x00720000fc967984 */ /* 0x000fe20000000800 */
[C---:B-1----:R-:W-:Y:S03]  /*422f0*/  HMMA.1688.F32.TF32 R24, R20.reuse, R222, R152 ;  /* 0x000000de1418723c */ /* 0x042fe60000081098 */
[----:B------:R-:W-:Y:S04]  /*42300*/  LDS R149, [R3+0x6200] ;  /* 0x0062000003957984 */ /* 0x000fe80000000800 */
[----:B------:R-:W1:Y:S04]  /*42310*/  LDS R151, [R3+0x7200] ;  /* 0x0072000003977984 */ /* 0x000e680000000800 */
[----:B------:R-:W-:Y:S04]  /*42320*/  STL.64 [R1+0x130], R48 ;  /* 0x0001303001007387 */ /* 0x000fe80000100a00 */
[----:B------:R2:W-:Y:S04]  /*42330*/  STL.64 [R1+0x138], R50 ;  /* 0x0001383201007387 */ /* 0x0005e80000100a00 */
[----:B------:R-:W-:Y:S04]  /*42340*/  STL.64 [R1+0x120], R44 ;  /* 0x0001202c01007387 */ /* 0x000fe80000100a00 */
[----:B------:R4:W-:Y:S01]  /*42350*/  STL.64 [R1+0x128], R46 ;  /* 0x0001282e01007387 */ /* 0x0009e20000100a00 */
[C---:B--2---:R-:W-:Y:S03]  /*42360*/  HMMA.1688.F32.TF32 R48, R20.reuse, R218, R156 ;  /* 0x000000da1430723c */ /* 0x044fe6000008109c */
[----:B------:R-:W-:Y:S04]  /*42370*/  STL.64 [R1+0x110], R24 ;  /* 0x0001101801007387 */ /* 0x000fe80000100a00 */
[----:B------:R2:W-:Y:S01]  /*42380*/  STL.64 [R1+0x118], R26 ;  /* 0x0001181a01007387 */ /* 0x0005e20000100a00 */
[C---:B----4-:R-:W-:Y:S08]  /*42390*/  HMMA.1688.F32.TF32 R44, R20.reuse, R214, R160 ;  /* 0x000000d6142c723c */ /* 0x050ff000000810a0 */
[C---:B--2---:R-:W-:Y:S07]  /*423a0*/  HMMA.1688.F32.TF32 R24, R20.reuse, R210, R164 ;  /* 0x000000d21418723c */ /* 0x044fee00000810a4 */
        /* <DEDUP_REMOVED lines=8> */
[C---:B--2---:R-:W-:Y:S08]  /*42430*/  HMMA.1688.F32.TF32 R24, R20.reuse, R198, R116 ;  /* 0x000000c61418723c */ /* 0x044ff00000081074 */
        /* <DEDUP_REMOVED lines=9> */
[C---:B---3--:R-:W-:Y:S08]  /*424d0*/  HMMA.1688.F32.TF32 R24, R32.reuse, R18, R248 ;  /* 0x000000122018723c */ /* 0x048ff000000810f8 */
[C---:B--2---:R-:W-:Y:S08]  /*424e0*/  HMMA.1688.F32.TF32 R20, R32.reuse, R14, R28 ;  /* 0x0000000e2014723c */ /* 0x044ff0000008101c */
[C---:B------:R-:W-:Y:S07]  /*424f0*/  HMMA.1688.F32.TF32 R28, R32.reuse, R42, R76 ;  /* 0x0000002a201c723c */ /* 0x040fee000008104c */
[----:B------:R-:W-:Y:S04]  /*42500*/  STL.64 [R1+0x80], R24 ;  /* 0x0000801801007387 */ /* 0x000fe80000100a00 */
[----:B------:R2:W-:Y:S04]  /*42510*/  STL.64 [R1+0x88], R26 ;  /* 0x0000881a01007387 */ /* 0x0005e80000100a00 */
[----:B------:R-:W-:Y:S04]  /*42520*/  STL.64 [R1+0x70], R20 ;  /* 0x0000701401007387 */ /* 0x000fe80000100a00 */
[----:B------:R3:W-:Y:S01]  /*42530*/  STL.64 [R1+0x78], R22 ;  /* 0x0000781601007387 */ /* 0x0007e20000100a00 */
[C---:B--2---:R-:W-:Y:S08]  /*42540*/  HMMA.1688.F32.TF32 R24, R32.reuse, R38, R172 ;  /* 0x000000262018723c */ /* 0x044ff000000810ac */
[----:B---3--:R-:W-:Y:S01]  /*42550*/  HMMA.1688.F32.TF32 R20, R32, R10, R176 ;  /* 0x0000000a2014723c */ /* 0x008fe200000810b0 */
[----:B------:R2:W-:Y:S04]  /*42560*/  STL.64 [R1+0x60], R28 ;  /* 0x0000601c01007387 */ /* 0x0005e80000100a00 */
[----:B------:R3:W-:Y:S10]  /*42570*/  STL.64 [R1+0x68], R30 ;  /* 0x0000681e01007387 */ /* 0x0007f40000100a00 */
[----:B------:R-:W-:Y:S04]  /*42580*/  STL.64 [R1+0x10], R24 ;  /* 0x0000101801007387 */ /* 0x000fe80000100a00 */
[----:B------:R2:W-:Y:S04]  /*42590*/  STL.64 [R1+0x18], R26 ;  /* 0x0000181a01007387 */ /* 0x0005e80000100a00 */
[----:B------:R-:W4:Y:S04]  /*425a0*/  LDL.LU R228, [R1+0x3434] ;  /* 0x0034340001e47983 */ /* 0x000f280000300800 */
[----:B------:R-:W-:Y:S04]  /*425b0*/  STL.64 [R1], R20 ;  /* 0x0000001401007387 */ /* 0x000fe80000100a00 */
[----:B------:R1:W-:Y:S04]  /*425c0*/  STL.64 [R1+0x8], R22 ;  /* 0x0000081601007387 */ /* 0x0003e80000100a00 */
[----:B------:R-:W4:Y:S04]  /*425d0*/  LDL.LU R229, [R1+0x3430] ;  /* 0x0034300001e57983 */ /* 0x000f280000300800 */
[----:B------:R-:W4:Y:S04]  /*425e0*/  LDL.LU R230, [R1+0x342c] ;  /* 0x00342c0001e67983 */ /* 0x000f280000300800 */
[----:B------:R-:W4:Y:S04]  /*425f0*/  LDL.LU R231, [R1+0x3428] ;  /* 0x0034280001e77983 */ /* 0x000f280000300800 */
[----:B------:R-:W1:Y:S04]  /*42600*/  LDL.LU R68, [R1+0x20] ;  /* 0x0000200001447983 */ /* 0x000e680000300800 */
[----:B------:R-:W1:Y:S04]  /*42610*/  LDL.LU R69, [R1+0x24] ;  /* 0x0000240001457983 */ /* 0x000e680000300800 */
[----:B------:R-:W1:Y:S04]  /*42620*/  LDL.LU R70, [R1+0x28] ;  /* 0x0000280001467983 */ /* 0x000e680000300800 */
[----:B------:R-:W1:Y:S01]  /*42630*/  LDL.LU R71, [R1+0x2c] ;  /* 0x00002c0001477983 */ /* 0x000e620000300800 */
[----:B--2---:R-:W-:-:S03]  /*42640*/  IMAD.MOV.U32 R28, RZ, RZ, R181 ;  /* 0x000000ffff1c7224 */ /* 0x004fc600078e00b5 */
[----:B------:R-:W2:Y:S01]  /*42650*/  LDL.LU R224, [R1+0x3424] ;  /* 0x0034240001e07983 */ /* 0x000ea20000300800 */
[----:B------:R-:W-:-:S03]  /*42660*/  IMAD.MOV.U32 R29, RZ, RZ, R182 ;  /* 0x000000ffff1d7224 */ /* 0x000fc600078e00b6 */
[----:B------:R-:W2:Y:S01]  /*42670*/  LDL.LU R225, [R1+0x3420] ;  /* 0x0034200001e17983 */ /* 0x000ea20000300800 */
[----:B---3--:R-:W-:-:S03]  /*42680*/  IMAD.MOV.U32 R30, RZ, RZ, R183 ;  /* 0x000000ffff1e7224 */ /* 0x008fc600078e00b7 */
[----:B------:R-:W2:Y:S04]  /*42690*/  LDL.LU R226, [R1+0x341c] ;  /* 0x00341c0001e27983 */ /* 0x000ea80000300800 */
[----:B------:R-:W3:Y:S01]  /*426a0*/  LDL.LU R180, [R1+0x3418] ;  /* 0x0034180001b47983 */ /* 0x000ee20000300800 */
[----:B------:R-:W-:-:S03]  /*426b0*/  MOV R31, R227 ;  /* 0x000000e3001f7202 */ /* 0x000fc60000000f00 */
[----:B------:R-:W3:Y:S04]  /*426c0*/  LDL.LU R181, [R1+0x3414] ;  /* 0x0034140001b57983 */ /* 0x000ee80000300800 */
[----:B------:R-:W3:Y:S04]  /*426d0*/  LDL.LU R182, [R1+0x3410] ;  /* 0x0034100001b67983 */ /* 0x000ee80000300800 */
[----:B------:R-:W3:Y:S04]  /*426e0*/  LDL.LU R183, [R1+0x340c] ;  /* 0x00340c0001b77983 */ /* 0x000ee80000300800 */
[----:B------:R-:W2:Y:S04]  /*426f0*/  LDL.LU R227, [R1+0x3408] ;  /* 0x0034080001e37983 */ /* 0x000ea80000300800 */
[----:B------:R-:W2:Y:S04]  /*42700*/  LDL.LU R76, [R1+0x6a0] ;  /* 0x0006a000014c7983 */ /* 0x000ea80000300800 */
[----:B------:R-:W2:Y:S04]  /*42710*/  LDL.LU R77, [R1+0x6a4] ;  /* 0x0006a400014d7983 */ /* 0x000ea80000300800 */
[----:B------:R-:W2:Y:S04]  /*42720*/  LDL.LU R78, [R1+0x6a8] ;  /* 0x0006a800014e7983 */ /* 0x000ea80000300800 */
[----:B------:R-:W2:Y:S01]  /*42730*/  LDL.LU R79, [R1+0x6ac] ;  /* 0x0006ac00014f7983 */ /* 0x000ea20000300800 */
[C---:B------:R-:W-:Y:S08]  /*42740*/  HMMA.1688.F32.TF32 R232, R32.reuse, R222, R232 ;  /* 0x000000de20e8723c */ /* 0x040ff000000810e8 */
[C---:B------:R-:W-:Y:S08]  /*42750*/  HMMA.1688.F32.TF32 R240, R32.reuse, R214, R240 ;  /* 0x000000d620f0723c */ /* 0x040ff000000810f0 */
[C---:B------:R-:W-:Y:S08]  /*42760*/  HMMA.1688.F32.TF32 R132, R32.reuse, R206, R64 ;  /* 0x000000ce2084723c */ /* 0x040ff00000081040 */
[C---:B------:R-:W-:Y:S08]  /*42770*/  HMMA.1688.F32.TF32 R24, R32.reuse, R202, R56 ;  /* 0x000000ca2018723c */ /* 0x040ff00000081038 */
[C---:B------:R-:W-:Y:S08]  /*42780*/  HMMA.1688.F32.TF32 R28, R32.reuse, R198, R28 ;  /* 0x000000c6201c723c */ /* 0x040ff0000008101c */
[C---:B----4-:R-:W-:Y:S08]  /*42790*/  HMMA.1688.F32.TF32 R228, R32.reuse, R186, R228 ;  /* 0x000000ba20e4723c */ /* 0x050ff000000810e4 */
[C---:B-1----:R-:W-:Y:S08]  /*427a0*/  HMMA.1688.F32.TF32 R20, R32.reuse, R210, R68 ;  /* 0x000000d22014723c */ /* 0x042ff00000081044 */
[C---:B---3--:R-:W-:Y:S08]  /*427b0*/  HMMA.1688.F32.TF32 R248, R32.reuse, R6, R180 ;  /* 0x0000000620f8723c */ /* 0x048ff000000810b4 */
[C---:B--2---:R-:W-:Y:S08]  /*427c0*/  HMMA.1688.F32.TF32 R244, R32.reuse, R190, R224 ;  /* 0x000000be20f4723c */ /* 0x044ff000000810e0 */
[C---:B------:R-:W-:Y:S08]  /*427d0*/  HMMA.1688.F32.TF32 R224, R32.reuse, R218, R236 ;  /* 0x000000da20e0723c */ /* 0x040ff000000810ec */
        /* <DEDUP_REMOVED lines=40> */
[----:B------:R-:W4:Y:S01]  /*42a60*/  LDL.LU R89, [R1+0xa4] ;  /* 0x0000a40001597983 */ /* 0x000f220000300800 */
[C---:B------:R-:W-:Y:S03]  /*42a70*/  HMMA.1688.F32.TF32 R64, R60.reuse, R18, R76 ;  /* 0x000000123c40723c */ /* 0x040fe6000008104c */
        /* <DEDUP_REMOVED lines=36> */
[C---:B---3--:R-:W-:Y:S08]  /*42cc0*/  HMMA.1688.F32.TF32 R104, R60.reuse, R214, R104 ;  /* 0x000000d63c68723c */ /* 0x048ff00000081068 */
[C---:B--2---:R-:W-:Y:S01]  /*42cd0*/  HMMA.1688.F32.TF32 R68, R60.reuse, R14, R56 ;  /* 0x0000000e3c44723c */ /* 0x044fe20000081038 */
[----:B------:R-:W2:Y:S04]  /*42ce0*/  LDL.LU R56, [R1+0x450] ;  /* 0x0004500001387983 */ /* 0x000ea80000300800 */
[----:B------:R-:W2:Y:S04]  /*42cf0*/  LDL.LU R57, [R1+0x454] ;  /* 0x0004540001397983 */ /* 0x000ea80000300800 */
[----:B------:R-:W2:Y:S04]  /*42d00*/  LDL.LU R58, [R1+0x458] ;  /* 0x00045800013a7983 */ /* 0x000ea80000300800 */
[----:B------:R-:W2:Y:S10]  /*42d10*/  LDL.LU R59, [R1+0x45c] ;  /* 0x00045c00013b7983 */ /* 0x000eb40000300800 */
[----:B------:R-:W-:Y:S01]  /*42d20*/  STL.64 [R1+0x33e0], R70 ;  /* 0x0033e04601007387 */ /* 0x000fe20000100a00 */
[C---:B----4-:R-:W-:Y:S03]  /*42d30*/  HMMA.1688.F32.TF32 R72, R60.reuse, R42, R72 ;  /* 0x0000002a3c48723c */ /* 0x050fe60000081048 */
[----:B------:R-:W-:Y:S05]  /*42d40*/  STL.64 [R1+0x33d8], R68 ;  /* 0x0033d84401007387 */ /* 0x000fea0000100a00 */
[C---:B------:R-:W-:Y:S11]  /*42d50*/  HMMA.1688.F32.TF32 R84, R60.reuse, R6, R52 ;  /* 0x000000063c54723c */ /* 0x040ff60000081034 */
[----:B------:R-:W-:Y:S04]  /*42d60*/  @!UPT UIADD3 URZ, URZ, URZ, URZ ;  /* 0x0000003f3f3ff290 */ /* 0x000fe8000fffe03f */
[----:B------:R-:W-:Y:S04]  /*42d70*/  STL.64 [R1+0x33f0], R74 ;  /* 0x0033f04a01007387 */ /* 0x000fe80000100a00 */
[----:B------:R-:W-:Y:S04]  /*42d80*/  STL.64 [R1+0x33e8], R72 ;  /* 0x0033e84801007387 */ /* 0x000fe80000100a00 */
[----:B------:R-:W-:Y:S01]  /*42d90*/  STL [R1+0x32e4], R104 ;  /* 0x0032e46801007387 */ /* 0x000fe20000100800 */
[C---:B------:R-:W-:Y:S03]  /*42da0*/  HMMA.1688.F32.TF32 R44, R60.reuse, R210, R44 ;  /* 0x000000d23c2c723c */ /* 0x040fe6000008102c */
[----:B------:R-:W-:Y:S04]  /*42db0*/  STL [R1+0x32e0], R105 ;  /* 0x0032e06901007387 */ /* 0x000fe80000100800 */
[----:B------:R-:W-:Y:S01]  /*42dc0*/  STL [R1+0x32dc], R106 ;  /* 0x0032dc6a01007387 */ /* 0x000fe20000100800 */
[C---:B------:R-:W-:Y:S03]  /*42dd0*/  HMMA.1688.F32.TF32 R48, R60.reuse, R206, R48 ;  /* 0x000000ce3c30723c */ /* 0x040fe60000081030 */
[----:B------:R-:W-:Y:S05]  /*42de0*/  STL [R1+0x32d8], R107 ;  /* 0x0032d86b01007387 */ /* 0x000fea0000100800 */
[C---:B------:R-:W-:Y:S07]  /*42df0*/  HMMA.1688.F32.TF32 R52, R60.reuse, R202, R108 ;  /* 0x000000ca3c34723c */ /* 0x040fee000008106c */
[----:B------:R-:W-:Y:S04]  /*42e00*/  STL [R1+0x32d0], R44 ;  /* 0x0032d02c01007387 */ /* 0x000fe80000100800 */
[----:B------:R-:W-:Y:S04]  /*42e10*/  STL [R1+0x32cc], R45 ;  /* 0x0032cc2d01007387 */ /* 0x000fe80000100800 */
[----:B------:R-:W-:Y:S04]  /*42e20*/  STL [R1+0x32c8], R46 ;  /* 0x0032c82e01007387 */ /* 0x000fe80000100800 */
[----:B------:R-:W-:Y:S04]  /*42e30*/  STL [R1+0x32c4], R47 ;  /* 0x0032c42f01007387 */ /* 0x000fe80000100800 */
[----:B------:R3:W-:Y:S04]  /*42e40*/  STL [R1+0x32f0], R48 ;  /* 0x0032f03001007387 */ /* 0x0007e80000100800 */
[----:B------:R4:W-:Y:S04]  /*42e50*/  STL [R1+0x32ec], R49 ;  /* 0x0032ec3101007387 */ /* 0x0009e80000100800 */
[----:B------:R1:W-:Y:S04]  /*42e60*/  STL [R1+0x32e8], R50 ;  /* 0x0032e83201007387 */ /* 0x0003e80000100800 */
[----:B------:R-:W-:Y:S04]  /*42e70*/  STL [R1+0x32d4], R51 ;  /* 0x0032d43301007387 */ /* 0x000fe80000100800 */
[----:B------:R1:W-:Y:S04]  /*42e80*/  STL [R1+0x3300], R52 ;  /* 0x0033003401007387 */ /* 0x0003e80000100800 */
[----:B------:R1:W-:Y:S04]  /*42e90*/  STL [R1+0x32fc], R53 ;  /* 0x0032fc3501007387 */ /* 0x0003e80000100800 */
[----:B------:R-:W-:Y:S04]  /*42ea0*/  STL [R1+0x32f8], R54 ;  /* 0x0032f83601007387 */ /* 0x000fe80000100800 */
[----:B------:R1:W-:Y:S04]  /*42eb0*/  STL [R1+0x32f4], R55 ;  /* 0x0032f43701007387 */ /* 0x0003e80000100800 */
[----:B------:R-:W1:Y:S04]  /*42ec0*/  LDL.LU R164, [R1+0x580] ;  /* 0x0005800001a47983 */ /* 0x000e680000300800 */
[----:B------:R-:W1:Y:S04]  /*42ed0*/  LDL.LU R165, [R1+0x584] ;  /* 0x0005840001a57983 */ /* 0x000e680000300800 */
[----:B------:R-:W1:Y:S04]  /*42ee0*/  LDL.LU R166, [R1+0x588] ;  /* 0x0005880001a67983 */ /* 0x000e680000300800 */
[----:B------:R-:W1:Y:S04]  /*42ef0*/  LDL.LU R167, [R1+0x58c] ;  /* 0x00058c0001a77983 */ /* 0x000e680000300800 */
        /* <DEDUP_REMOVED lines=12> */
[C---:B------:R-:W-:Y:S03]  /*42fc0*/  HMMA.1688.F32.TF32 R80, R60.reuse, R10, R120 ;  /* 0x0000000a3c50723c */ /* 0x040fe60000081078 */
        /* <DEDUP_REMOVED lines=40> */
[C---:B--2---:R-:W-:Y:S08]  /*43250*/  HMMA.1688.F32.TF32 R56, R60.reuse, R198, R56 ;  /* 0x000000c63c38723c */ /* 0x044ff00000081038 */
[C---:B------:R-:W-:Y:S08]  /*43260*/  HMMA.1688.F32.TF32 R76, R60.reuse, R38, R76 ;  /* 0x000000263c4c723c */ /* 0x040ff0000008104c */
[C---:B------:R-:W-:Y:S08]  /*43270*/  HMMA.1688.F32.TF32 R88, R60.reuse, R190, R88 ;  /* 0x000000be3c58723c */ /* 0x040ff00000081058 */
[C---:B------:R-:W-:Y:S08]  /*43280*/  HMMA.1688.F32.TF32 R92, R60.reuse, R186, R92 ;  /* 0x000000ba3c5c723c */ /* 0x040ff0000008105c */
[C---:B------:R-:W-:Y:S08]  /*43290*/  HMMA.1688.F32.TF32 R96, R60.reuse, R222, R96 ;  /* 0x000000de3c60723c */ /* 0x040ff00000081060 */
[----:B------:R-:W-:Y:S01]  /*432a0*/  HMMA.1688.F32.TF32 R100, R60, R218, R100 ;  /* 0x000000da3c64723c */ /* 0x000fe20000081064 */
[----:B------:R-:W-:Y:S04]  /*432b0*/  STL [R1+0x330c], R56 ;  /* 0x00330c3801007387 */ /* 0x000fe80000100800 */
[----:B------:R-:W-:Y:S04]  /*432c0*/  STL [R1+0x3308], R57 ;  /* 0x0033083901007387 */ /* 0x000fe80000100800 */
[----:B------:R-:W-:Y:S04]  /*432d0*/  STL [R1+0x3304], R58 ;  /* 0x0033043a01007387 */ /* 0x000fe80000100800 */
[----:B------:R-:W-:Y:S01]  /*432e0*/  STL [R1+0x32c0], R59 ;  /* 0x0032c03b01007387 */ /* 0x000fe20000100800 */
[----:B-1----:R-:W-:Y:S08]  /*432f0*/  HMMA.1688.F32.TF32 R20, R148, R214, R164 ;  /* 0x000000d69414723c */ /* 0x002ff000000810a4 */
[----:B---3--:R-:W-:Y:S08]  /*43300*/  HMMA.1688.F32.TF32 R60, R60, R194, R152 ;  /* 0x000000c23c3c723c */ /* 0x008ff00000081098 */
[C---:B----4-:R-:W-:Y:S11]  /*43310*/  HMMA.1688.F32.TF32 R108, R148.reuse, R18, R108 ;  /* 0x00000012946c723c */ /* 0x050ff6000008106c */
[----:B------:R-:W-:Y:S04]  /*43320*/  @!UPT UIADD3 URZ, URZ, URZ, URZ ;  /* 0x0000003f3f3ff290 */ /* 0x000fe8000fffe03f */
[----:B------:R1:W-:Y:S04]  /*43330*/  STL [R1+0x3310], R61 ;  /* 0x0033103d01007387 */ /* 0x0003e80000100800 */
[----:B------:R-:W-:Y:S04]  /*43340*/  STL [R1+0x32bc], R62 ;  /* 0x0032bc3e01007387 */ /* 0x000fe80000100800 */
[----:B------:R-:W-:Y:S01]  /*43350*/  STL [R1+0x32b8], R63 ;  /* 0x0032b83f01007387 */ /* 0x000fe20000100800 */
[----:B------:R-:W-:Y:S03]  /*43360*/  HMMA.1688.F32.TF32 R24, R148, R218, R168 ;  /* 0x000000da9418723c */ /* 0x000fe600000810a8 */
[----:B------:R2:W-:Y:S01]  /*43370*/  STL [R1+0x32b4], R111 ;  /* 0x0032b46f01007387 */ /* 0x0005e20000100800 */
[----:B------:R-:W-:Y:S01]  /*43380*/  IMAD.MOV.U32 R48, RZ, RZ, R20 ;  /* 0x000000ffff307224 */ /* 0x000fe200078e0014 */
[----:B------:R-:W-:Y:S01]  /*43390*/  MOV R104, R23 ;  /* 0x0000001700687202 */ /* 0x000fe20000000f00 */
[----:B------:R-:W-:Y:S01]  /*433a0*/  IMAD.MOV.U32 R49, RZ, RZ, R21 ;  /* 0x000000ffff317224 */ /* 0x000fe200078e0015 */
[----:B------:R-:W-:Y:S01]  /*433b0*/  LDS R152, [R252+0x6280] ;  /* 0x00628000fc987984 */ /* 0x000fe20000000800 */
[----:B------:R-:W-:-:S02]  /*433c0*/  IMAD.MOV.U32 R50, RZ, RZ, R22 ;  /* 0x000000ffff327224 */ /* 0x000fc400078e0016 */
[----:B------:R-:W-:Y:S01]  /*433d0*/  IMAD.MOV.U32 R182, RZ, RZ, R0 ;  /* 0x000000ffffb67224 */ /* 0x000fe200078e0000 */
[----:B------:R-:W-:Y:S01]  /*433e0*/  LDS R154, [R252+0x7280] ;  /* 0x00728000fc9a7984 */ /* 0x000fe20000000800 */
[----:B------:R-:W-:-:S03]  /*433f0*/  IMAD.MOV.U32 R183, RZ, RZ, R2 ;  /* 0x000000ffffb77224 */ /* 0x000fc600078e0002 */
[----:B------:R-:W-:Y:S04]  /*43400*/  LDS R153, [R3+0x6280] ;  /* 0x0062800003997984 */ /* 0x000fe80000000800 */
[----:B------:R-:W3:Y:S04]  /*43410*/  LDS R155, [R3+0x7280] ;  /* 0x00728000039b7984 */ /* 0x000ee80000000800 */
[----:B------:R-:W-:Y:S04]  /*43420*/  STL.64 [R1+0x20], R24 ;  /* 0x0000201801007387 */ /* 0x000fe80000100a00 */
[----:B------:R4:W-:Y:S04]  /*43430*/  STL.64 [R1+0x28], R26 ;  /* 0x0000281a01007387 */ /* 0x0009e80000100a00 */
        /* <DEDUP_REMOVED lines=8> */
[----:B------:R-:W-:Y:S03]  /*434c0*/  HMMA.1688.F32.TF32 R20, R148, R210, R160 ;  /* 0x000000d29414723c */ /* 0x000fe600000810a0 */
[----:B------:R-:W3:Y:S04]  /*434d0*/  LDL.LU R164, [R1+0x750] ;  /* 0x0007500001a47983 */ /* 0x000ee80000300800 */
[----:B------:R-:W3:Y:S04]  /*434e0*/  LDL.LU R165, [R1+0x754] ;  /* 0x0007540001a57983 */ /* 0x000ee80000300800 */
[----:B------:R-:W3:Y:S04]  /*434f0*/  LDL.LU R166, [R1+0x758] ;  /* 0x0007580001a67983 */ /* 0x000ee80000300800 */
[----:B------:R-:W4:Y:S04]  /*43500*/  LDL.LU R167, [R1+0x75c] ;  /* 0x00075c0001a77983 */ /* 0x000f280000300800 */
[----:B------:R-:W4:Y:S04]  /*43510*/  LDL.LU R180, [R1+0x520] ;  /* 0x0005200001b47983 */ /* 0x000f280000300800 */
[----:B------:R-:W4:Y:S04]  /*43520*/  LDL.LU R181, [R1+0x524] ;  /* 0x0005240001b57983 */ /* 0x000f280000300800 */
[----:B------:R-:W4:Y:S01]  /*43530*/  LDL.LU R0, [R1+0x3404] ;  /* 0x0034040001007983 */ /* 0x000f220000300800 */
[----:B------:R-:W-:-:S03]  /*43540*/  IMAD.MOV.U32 R52, RZ, RZ, R20 ;  /* 0x000000ffff347224 */ /* 0x000fc600078e0014 */
[----:B------:R-:W4:Y:S01]  /*43550*/  LDL.LU R2, [R1+0x3400] ;  /* 0x0034000001027983 */ /* 0x000f220000300800 */
[----:B------:R-:W-:Y:S01]  /*43560*/  IMAD.MOV.U32 R53, RZ, RZ, R21 ;  /* 0x000000ffff357224 */ /* 0x000fe200078e0015 */
[----:B------:R-:W-:Y:S02]  /*43570*/  MOV R55, R23 ;  /* 0x0000001700377202 */ /* 0x000fe40000000f00 */
[----:B------:R-:W4:Y:S01]  /*43580*/  LDL.LU R168, [R1+0x810] ;  /* 0x0008100001a87983 */ /* 0x000f220000300800 */
[----:B------:R-:W-:-:S03]  /*43590*/  IMAD.MOV.U32 R54, RZ, RZ, R22 ;  /* 0x000000ffff367224 */ /* 0x000fc600078e0016 */
[----:B------:R-:W4:Y:S01]  /*435a0*/  LDL.LU R169, [R1+0x814] ;  /* 0x0008140001a97983 */ /* 0x000f220000300800 */
[----:B------:R-:W-:Y:S03]  /*435b0*/  HMMA.1688.F32.TF32 R20, R148, R206, R156 ;  /* 0x000000ce9414723c */ /* 0x000fe6000008109c */
        /* <DEDUP_REMOVED lines=16> */
[----:B------:R-:W-:Y:S01]  /*436c0*/  IMAD.MOV.U32 R105, RZ, RZ, R20 ;  /* 0x000000ffff697224 */ /* 0x000fe200078e0014 */
[----:B------:R-:W-:Y:S01]  /*436d0*/  MOV R51, R23 ;  /* 0x0000001700337202 */ /* 0x000fe20000000f00 */
[----:B------:R-:W-:-:S02]  /*436e0*/  IMAD.MOV.U32 R106, RZ, RZ, R21 ;  /* 0x000000ffff6a7224 */ /* 0x000fc400078e0015 */
[----:B------:R-:W-:Y:S02]  /*436f0*/  IMAD.MOV.U32 R107, RZ, RZ, R22 ;  /* 0x000000ffff6b7224 */ /* 0x000fe400078e0016 */
[C---:B--2---:R-:W-:Y:S11]  /*43700*/  HMMA.1688.F32.TF32 R20, R148.reuse, R202, R244 ;  /* 0x000000ca9414723c */ /* 0x044ff600000810f4 */
[----:B------:R-:W-:Y:S11]  /*43710*/  @!UPT UIADD3 URZ, URZ, URZ, URZ ;  /* 0x0000003f3f3ff290 */ /* 0x000ff6000fffe03f */
[----:B------:R-:W-:Y:S02]  /*43720*/  @!UPT UIADD3 URZ, URZ, URZ, URZ ;  /* 0x0000003f3f3ff290 */ /* 0x000fe4000fffe03f */
[----:B-1----:R-:W-:Y:S01]  /*43730*/  IMAD.MOV.U32 R61, RZ, RZ, R20 ;  /* 0x000000ffff3d7224 */ /* 0x002fe200078e0014 */
[----:B------:R-:W-:Y:S01]  /*43740*/  MOV R58, R23 ;  /* 0x00000017003a7202 */ /* 0x000fe20000000f00 */
[----:B------:R-:W-:Y:S02]  /*43750*/  IMAD.MOV.U32 R56, RZ, RZ, R21 ;  /* 0x000000ffff387224 */ /* 0x000fe400078e0015 */
[----:B------:R-:W-:Y:S02]  /*43760*/  IMAD.MOV.U32 R57, RZ, RZ, R22 ;  /* 0x000000ffff397224 */ /* 0x000fe400078e0016 */
[C---:B---3--:R-:W-:Y:S11]  /*43770*/  HMMA.1688.F32.TF32 R20, R148.reuse, R198, R248 ;  /* 0x000000c69414723c */ /* 0x048ff600000810f8 */
[----:B------:R-:W-:Y:S11]  /*43780*/  @!UPT UIADD3 URZ, URZ, URZ, URZ ;  /* 0x0000003f3f3ff290 */ /* 0x000ff6000fffe03f */
[----:B------:R-:W-:Y:S02]  /*43790*/  @!UPT UIADD3 URZ, URZ, URZ, URZ ;  /* 0x0000003f3f3ff290 */ /* 0x000fe4000fffe03f */
[----:B------:R-:W-:Y:S01]  /*437a0*/  IMAD.MOV.U32 R44, RZ, RZ, R20 ;  /* 0x000000ffff2c7224 */ /* 0x000fe200078e0014 */
[----:B------:R-:W-:Y:S01]  /*437b0*/  MOV R47, R23 ;  /* 0x00000017002f7202 */ /* 0x000fe20000000f00 */
[----:B------:R-:W-:Y:S02]  /*437c0*/  IMAD.MOV.U32 R45, RZ, RZ, R21 ;  /* 0x000000ffff2d7224 */ /* 0x000fe400078e0015 */
[----:B------:R-:W-:Y:S02]  /*437d0*/  IMAD.MOV.U32 R46, RZ, RZ, R22 ;  /* 0x000000ffff2e7224 */ /* 0x000fe400078e0016 */
[----:B----4-:R-:W-:Y:S11]  /*437e0*/  HMMA.1688.F32.TF32 R20, R148, R194, R180 ;  /* 0x000000c29414723c */ /* 0x010ff600000810b4 */
[----:B------:R-:W-:Y:S11]  /*437f0*/  @!UPT UIADD3 URZ, URZ, URZ, URZ ;  /* 0x0000003f3f3ff290 */ /* 0x000ff6000fffe03f */
[----:B------:R-:W-:Y:S02]  /*43800*/  @!UPT UIADD3 URZ, URZ, URZ, URZ ;  /* 0x0000003f3f3ff290 */ /* 0x000fe4000fffe03f */
[----:B------:R-:W-:Y:S01]  /*43810*/  IMAD.MOV.U32 R59, RZ, RZ, R20 ;  /* 0x000000ffff3b7224 */ /* 0x000fe200078e0014 */
[----:B------:R-:W-:Y:S01]  /*43820*/  MOV R111, R23 ;  /* 0x00000017006f7202 */ /* 0x000fe20000000f00 */
[----:B------:R-:W-:Y:S02]  /*43830*/  IMAD.MOV.U32 R62, RZ, RZ, R21 ;  /* 0x000000ffff3e7224 */ /* 0x000fe400078e0015 */
[----:B------:R-:W-:Y:S02]  /*43840*/  IMAD.MOV.U32 R63, RZ, RZ, R22 ;  /* 0x000000ffff3f7224 */ /* 0x000fe400078e0016 */
[C---:B------:R-:W-:Y:S01]  /*43850*/  HMMA.1688.F32.TF32 R20, R152.reuse, R18, R156 ;  /* 0x000000129814723c */ /* 0x040fe2000008109c */
[----:B------:R-:W-:Y:S01]  /*43860*/  IMAD.MOV.U32 R162, RZ, RZ, R2 ;  /* 0x000000ffffa27224 */ /* 0x000fe200078e0002 */
[----:B------:R-:W-:Y:S01]  /*43870*/  MOV R163, R0 ;  /* 0x0000000000a37202 */ /* 0x000fe20000000f00 */
[----:B------:R-:W-:Y:S04]  /*43880*/  LDS R156, [R252+0x6380] ;  /* 0x00638000fc9c7984 */ /* 0x000fe80000000800 */
[----:B------:R-:W-:Y:S01]  /*43890*/  LDS R158, [R252+0x7380] ;  /* 0x00738000fc9e7984 */ /* 0x000fe20000000800 */
[C---:B------:R-:W-:Y:S03]  /*438a0*/  HMMA.1688.F32.TF32 R28, R152.reuse, R38, R168 ;  /* 0x00000026981c723c */ /* 0x040fe600000810a8 */
[----:B------:R-:W-:Y:S04]  /*438b0*/  LDS R157, [R3+0x6380] ;  /* 0x00638000039d7984 */ /* 0x000fe80000000800 */
[----:B------:R-:W-:Y:S01]  /*438c0*/  LDS R159, [R3+0x7380] ;  /* 0x00738000039f7984 */ /* 0x000fe20000000800 */
[----:B------:R-:W-:Y:S07]  /*438d0*/  HMMA.1688.F32.TF32 R24, R152, R14, R176 ;  /* 0x0000000e9818723c */ /* 0x000fee00000810b0 */
[----:B------:R1:W-:Y:S01]  /*438e0*/  STL.64 [R1+0x568], R22 ;  /* 0x0005681601007387 */ /* 0x0003e20000100a00 */
[----:B------:R-:W-:-:S02]  /*438f0*/  IMAD.MOV.U32 R200, RZ, RZ, R20 ;  /* 0x000000ffffc87224 */ /* 0x000fc400078e0014 */
[----:B------:R-:W-:Y:S02]  /*43900*/  IMAD.MOV.U32 R201, RZ, RZ, R21 ;  /* 0x000000ffffc97224 */ /* 0x000fe400078e0015 */
[C---:B-1----:R-:W-:Y:S11]  /*43910*/  HMMA.1688.F32.TF32 R20, R152.reuse, R42, R172 ;  /* 0x0000002a9814723c */ /* 0x042ff600000810ac */
[----:B------:R-:W-:Y:S04]  /*43920*/  STL.64 [R1+0x5c0], R24 ;  /* 0x0005c01801007387 */ /* 0x000fe80000100a00 */
[----:B------:R1:W-:Y:S08]  /*43930*/  STL.64 [R1+0x5c8], R26 ;  /* 0x0005c81a01007387 */ /* 0x0003f00000100a00 */
[----:B------:R-:W-:Y:S01]  /*43940*/  STL.64 [R1+0x5f0], R20 ;  /* 0x0005f01401007387 */ /* 0x000fe20000100a00 */
[C---:B-1----:R-:W-:Y:S03]  /*43950*/  HMMA.1688.F32.TF32 R24, R152.reuse, R10, R164 ;  /* 0x0000000a9818723c */ /* 0x042fe600000810a4 */
[----:B------:R1:W-:Y:S05]  /*43960*/  STL.64 [R1+0x5f8], R22 ;  /* 0x0005f81601007387 */ /* 0x0003ea0000100a00 */
[----:B-1----:R-:W-:Y:S01]  /*43970*/  HMMA.1688.F32.TF32 R20, R152, R6, R160 ;  /* 0x000000069814723c */ /* 0x002fe200000810a0 */
[----:B------:R-:W-:Y:S04]  /*43980*/  STL.64 [R1+0x600], R28 ;  /* 0x0006001c01007387 */ /* 0x000fe80000100a00 */
[----:B------:R-:W-:Y:S10]  /*43990*/  STL.64 [R1+0x608], R30 ;  /* 0x0006081e01007387 */ /* 0x000ff40000100a00 */
[----:B------:R-:W-:Y:S04]  /*439a0*/  STL.64 [R1+0x630], R24 ;  /* 0x0006301801007387 */ /* 0x000fe80000100a00 */
        /* <DEDUP_REMOVED lines=18> */
[----:B------:R-:W1:Y:S04]  /*43ad0*/  LDL.LU R224, [R1+0x5d0] ;  /* 0x0005d00001e07983 */ /* 0x000e680000300800 */
[----:B------:R-:W1:Y:S04]  /*43ae0*/  LDL.LU R225, [R1+0x5d4] ;  /* 0x0005d40001e17983 */ /* 0x000e680000300800 */
[----:B------:R-:W1:Y:S04]  /*43af0*/  LDL.LU R226, [R1+0x5d8] ;  /* 0x0005d80001e27983 */ /* 0x000e680000300800 */
[----:B------:R-:W1:Y:S04]  /*43b00*/  LDL.LU R227, [R1+0x5dc] ;  /* 0x0005dc0001e37983 */ /* 0x000e680000300800 */
        /* <DEDUP_REMOVED lines=33> */
[----:B------:R-:W-:-:S05]  /*43d20*/  MOV R0, R23 ;  /* 0x0000001700007202 */ /* 0x000fca0000000f00 */
[----:B------:R1:W-:Y:S04]  /*43d30*/  STL [R1+0x32b0], R0 ;  /* 0x0032b00001007387 */ /* 0x0003e80000100800 */
[----:B------:R1:W-:Y:S01]  /*43d40*/  STL [R1+0x32ac], R2 ;  /* 0x0032ac0201007387 */ /* 0x0003e20000100800 */
[C---:B------:R-:W-:Y:S08]  /*43d50*/  HMMA.1688.F32.TF32 R112, R148.reuse, R14, R112 ;  /* 0x0000000e9470723c */ /* 0x040ff00000081070 */
[C---:B------:R-:W-:Y:S08]  /*43d60*/  HMMA.1688.F32.TF32 R144, R148.reuse, R42, R144 ;  /* 0x0000002a9490723c */ /* 0x040ff00000081090 */
[C---:B------:R-:W-:Y:S08]  /*43d70*/  HMMA.1688.F32.TF32 R120, R148.reuse, R38, R120 ;  /* 0x000000269478723c */ /* 0x040ff00000081078 */
[C---:B------:R-:W-:Y:S08]  /*43d80*/  HMMA.1688.F32.TF32 R124, R148.reuse, R10, R124 ;  /* 0x0000000a947c723c */ /* 0x040ff0000008107c */
[C---:B------:R-:W-:Y:S08]  /*43d90*/  HMMA.1688.F32.TF32 R128, R148.reuse, R6, R128 ;  /* 0x000000069480723c */ /* 0x040ff00000081080 */
        /* <DEDUP_REMOVED lines=8> */
[----:B--2---:R-:W-:Y:S11]  /*43e20*/  HMMA.1688.F32.TF32 R24, R152, R190, R240 ;  /* 0x000000be9818723c */ /* 0x004ff600000810f0 */
[----:B------:R-:W-:Y:S05]  /*43e30*/  @!UPT UIADD3 URZ, URZ, URZ, URZ ;  /* 0x0000003f3f3ff290 */ /* 0x000fea000fffe03f */
[----:B------:R-:W-:Y:S02]  /*43e40*/  IMAD.MOV.U32 R0, RZ, RZ, R22 ;  /* 0x000000ffff007224 */ /* 0x000fe400078e0016 */
[----:B------:R-:W-:-:S05]  /*43e50*/  IMAD.MOV.U32 R2, RZ, RZ, R23 ;  /* 0x000000ffff027224 */ /* 0x000fca00078e0017 */
[----:B------:R-:W-:Y:S04]  /*43e60*/  STL.64 [R1+0x6e0], R24 ;  /* 0x0006e01801007387 */ /* 0x000fe80000100a00 */
[----:B------:R-:W-:Y:S04]  /*43e70*/  STL.64 [R1+0x6e8], R26 ;  /* 0x0006e81a01007387 */ /* 0x000fe80000100a00 */
[----:B------:R3:W-:Y:S02]  /*43e80*/  STL.64 [R1+0x6d0], R20 ;  /* 0x0006d01401007387 */ /* 0x0007e40000100a00 */
[C---:B---3--:R-:W-:Y:S08]  /*43e90*/  HMMA.1688.F32.TF32 R20, R152.reuse, R222, R236 ;  /* 0x000000de9814723c */ /* 0x048ff000000810ec */
[C---:B------:R-:W-:Y:S11]  /*43ea0*/  HMMA.1688.F32.TF32 R24, R152.reuse, R218, R232 ;  /* 0x000000da9818723c */ /* 0x040ff600000810e8 */
[----:B------:R-:W-:Y:S04]  /*43eb0*/  @!UPT UIADD3 URZ, URZ, URZ, URZ ;  /* 0x0000003f3f3ff290 */ /* 0x000fe8000fffe03f */
[----:B------:R1:W-:Y:S01]  /*43ec0*/  STL.64 [R1+0x6c8], R22 ;  /* 0x0006c81601007387 */ /* 0x0003e20000100a00 */
[----:B------:R-:W-:Y:S01]  /*43ed0*/  IMAD.MOV.U32 R216, RZ, RZ, R20 ;  /* 0x000000ffffd87224 */ /* 0x000fe200078e0014 */
[----:B------:R-:W-:Y:S02]  /*43ee0*/  MOV R217, R21 ;  /* 0x0000001500d97202 */ /* 0x000fe40000000f00 */
[C---:B-1----:R-:W-:Y:S03]  /*43ef0*/  HMMA.1688.F32.TF32 R20, R152.reuse, R214, R228 ;  /* 0x000000d69814723c */ /* 0x042fe600000810e4 */
[----:B------:R-:W-:Y:S04]  /*43f00*/  STL [R1+0x329c], R217 ;  /* 0x00329cd901007387 */ /* 0x000fe80000100800 */
[----:B------:R-:W-:Y:S04]  /*43f10*/  STL [R1+0x3298], R216 ;  /* 0x003298d801007387 */ /* 0x000fe80000100800 */
[----:B------:R-:W-:Y:S04]  /*43f20*/  STL.64 [R1+0x6b0], R24 ;  /* 0x0006b01801007387 */ /* 0x000fe80000100a00 */
[----:B------:R4:W-:Y:S08]  /*43f30*/  STL.64 [R1+0x6b8], R26 ;  /* 0x0006b81a01007387 */ /* 0x0009f00000100a00 */
[----:B------:R1:W-:Y:S01]  /*43f40*/  STL.64 [R1+0x6a8], R22 ;  /* 0x0006a81601007387 */ /* 0x0003e20000100a00 */
[----:B------:R-:W-:Y:S01]  /*43f50*/  IMAD.MOV.U32 R196, RZ, RZ, R20 ;  /* 0x000000ffffc47224 */ /* 0x000fe200078e0014 */
[----:B----4-:R-:W-:Y:S01]  /*43f60*/  HMMA.1688.F32.TF32 R24, R152, R210, R244 ;  /* 0x000000d29818723c */ /* 0x010fe200000810f4 */
[----:B------:R-:W-:-:S07]  /*43f70*/  IMAD.MOV.U32 R197, RZ, RZ, R21 ;  /* 0x000000ffffc57224 */ /* 0x000fce00078e0015 */
[C---:B-1----:R-:W-:Y:S01]  /*43f80*/  HMMA.1688.F32.TF32 R20, R152.reuse, R206, R248 ;  /* 0x000000ce9814723c */ /* 0x042fe200000810f8 */
[----:B------:R-:W-:Y:S04]  /*43f90*/  STL [R1+0x32a0], R197 ;  /* 0x0032a0c501007387 */ /* 0x000fe80000100800 */
[----:B------:R-:W-:Y:S03]  /*43fa0*/  STL [R1+0x3294], R196 ;  /* 0x003294c401007387 */ /* 0x000fe60000100800 */
[C---:B------:R-:W-:Y:S07]  /*43fb0*/  HMMA.1688.F32.TF32 R28, R152.reuse, R202, R180 ;  /* 0x000000ca981c723c */ /* 0x040fee00000810b4 */
[----:B------:R-:W-:Y:S04]  /*43fc0*/  STL.64 [R1+0x690], R24 ;  /* 0x0006901801007387 */ /* 0x000fe80000100a00 */
[----:B------:R1:W-:Y:S04]  /*43fd0*/  STL.64 [R1+0x698], R26 ;  /* 0x0006981a01007387 */ /* 0x0003e80000100a00 */
[----:B------:R-:W-:Y:S04]  /*43fe0*/  STL.64 [R1+0x680], R20 ;  /* 0x0006801401007387 */ /* 0x000fe80000100a00 */
[----:B------:R2:W-:Y:S01]  /*43ff0*/  STL.64 [R1+0x688], R22 ;  /* 0x0006881601007387 */ /* 0x0005e20000100a00 */
[C---:B-1----:R-:W-:Y:S08]  /*44000*/  HMMA.1688.F32.TF32 R24, R152.reuse, R198, R176 ;  /* 0x000000c69818723c */ /* 0x042ff000000810b0 */
[----:B--2---:R-:W-:Y:S01]  /*44010*/  HMMA.1688.F32.TF32 R20, R152, R194, R172 ;  /* 0x000000c29814723c */ /* 0x004fe200000810ac */
[----:B------:R-:W-:Y:S04]  /*44020*/  STL.64 [R1+0x670], R28 ;  /* 0x0006701c01007387 */ /* 0x000fe80000100a00 */
[----:B------:R1:W-:Y:S10]  /*44030*/  STL.64 [R1+0x678], R30 ;  /* 0x0006781e01007387 */ /* 0x0003f40000100a00 */
[----:B------:R-:W-:Y:S01]  /*44040*/  STL.64 [R1+0x660], R24 ;  /* 0x0006601801007387 */ /* 0x000fe20000100a00 */
[----:B-1----:R-:W-:Y:S03]  /*44050*/  HMMA.1688.F32.TF32 R28, R148, R18, R168 ;  /* 0x00000012941c723c */ /* 0x002fe600000810a8 */
[----:B------:R1:W-:Y:S05]  /*44060*/  STL.64 [R1+0x668], R26 ;  /* 0x0006681a01007387 */ /* 0x0003ea0000100a00 */
[----:B------:R-:W-:Y:S01]  /*44070*/  IMAD.MOV.U32 R197, RZ, RZ, R20 ;  /* 0x000000ffffc57224 */ /* 0x000fe200078e0014 */
[----:B------:R-:W-:Y:S01]  /*44080*/  MOV R217, R21 ;  /* 0x0000001500d97202 */ /* 0x000fe20000000f00 */
[----:B------:R-:W-:-:S02]  /*44090*/  IMAD.MOV.U32 R216, RZ, RZ, R22 ;  /* 0x000000ffffd87224 */ /* 0x000fc400078e0016 */
[----:B------:R-:W-:Y:S01]  /*440a0*/  IMAD.MOV.U32 R196, RZ, RZ, R23 ;  /* 0x000000ffffc47224 */ /* 0x000fe200078e0017 */
[C---:B-1----:R-:W-:Y:S08]  /*440b0*/  HMMA.1688.F32.TF32 R24, R148.reuse, R14, R164 ;  /* 0x0000000e9418723c */ /* 0x042ff000000810a4 */
[----:B------:R-:W-:Y:S01]  /*440c0*/  HMMA.1688.F32.TF32 R20, R148, R42, R160 ;  /* 0x0000002a9414723c */ /* 0x000fe200000810a0 */
[----:B------:R-:W-:Y:S04]  /*440d0*/  STL [R1+0x32a8], R216 ;  /* 0x0032a8d801007387 */ /* 0x000fe80000100800 */
[----:B------:R-:W-:Y:S04]  /*440e0*/  STL [R1+0x32a4], R196 ;  /* 0x0032a4c401007387 */ /* 0x000fe80000100800 */
[----:B------:R-:W-:Y:S04]  /*440f0*/  STL.64 [R1+0x650], R28 ;  /* 0x0006501c01007387 */ /* 0x000fe80000100a00 */
[----:B------:R-:W-:Y:S04]  /*44100*/  STL.64 [R1+0x658], R30 ;  /* 0x0006581e01007387 */ /* 0x000fe80000100a00 */
[----:B------:R1:W-:Y:S04]  /*44110*/  STL.64 [R1+0x700], R24 ;  /* 0x0007001801007387 */ /* 0x0003e80000100a00 */
[----:B------:R2:W-:Y:S04]  /*44120*/  STL.64 [R1+0x708], R26 ;  /* 0x0007081a01007387 */ /* 0x0005e80000100a00 */
        /* <DEDUP_REMOVED lines=35> */
[----:B--2---:R-:W4:Y:S04]  /*44360*/  LDL.LU R26, [R1+0x488] ;  /* 0x00048800011a7983 */ /* 0x004f280000300800 */
        /* <DEDUP_REMOVED lines=13> */
[----:B------:R-:W-:-:S03]  /*44440*/  IMAD.MOV.U32 R216, RZ, RZ, R20 ;  /* 0x000000ffffd87224 */ /* 0x000fc600078e0014 */
[----:B------:R-:W4:Y:S01]  /*44450*/  LDL.LU R132, [R1+0x460] ;  /* 0x0004600001847983 */ /* 0x000f220000300800 */
[----:B------:R-:W-:-:S03]  /*44460*/  MOV R196, R21 ;  /* 0x0000001500c47202 */ /* 0x000fc60000000f00 */
[----:B------:R-:W4:Y:S04]  /*44470*/  LDL.LU R133, [R1+0x464] ;  /* 0x0004640001857983 */ /* 0x000f280000300800 */
[----:B------:R-:W4:Y:S04]  /*44480*/  LDL.LU R134, [R1+0x468] ;  /* 0x0004680001867983 */ /* 0x000f280000300800 */
[----:B------:R-:W4:Y:S04]  /*44490*/  LDL.LU R135, [R1+0x46c] ;  /* 0x00046c0001877983 */ /* 0x000f280000300800 */
[----:B------:R-:W4:Y:S04]  /*444a0*/  LDL.LU R20, [R1+0x430] ;  /* 0x0004300001147983 */ /* 0x000f280000300800 */
        /* <DEDUP_REMOVED lines=24> */
[C---:B------:R-:W-:Y:S08]  /*44630*/  HMMA.1688.F32.TF32 R64, R148.reuse, R10, R32 ;  /* 0x0000000a9440723c */ /* 0x040ff00000081020 */
[C---:B----4-:R-:W-:Y:S08]  /*44640*/  HMMA.1688.F32.TF32 R32, R148.reuse, R6, R28 ;  /* 0x000000069420723c */ /* 0x050ff0000008101c */
        /* <DEDUP_REMOVED lines=8> */
[----:B------:R-:W2:Y:S04]  /*446d0*/  LDL.LU R160, [R1+0x2c0] ;  /* 0x0002c00001a07983 */ /* 0x000ea80000300800 */
[----:B------:R-:W-:Y:S04]  /*446e0*/  STL.64 [R1+0x860], R28 ;  /* 0x0008601c01007387 */ /* 0x000fe80000100a00 */
[----:B------:R1:W-:Y:S04]  /*446f0*/  STL.64 [R1+0x868], R30 ;  /* 0x0008681e01007387 */ /* 0x0003e80000100a00 */
[----:B------:R-:W-:Y:S01]  /*44700*/  STL.64 [R1+0x850], R24 ;  /* 0x0008501801007387 */ /* 0x000fe20000100a00 */
[C---:B---3--:R-:W-:Y:S03]  /*44710*/  HMMA.1688.F32.TF32 R20, R148.reuse, R218, R20 ;  /* 0x000000da9414723c */ /* 0x048fe60000081014 */
[----:B------:R3:W-:Y:S04]  /*44720*/  STL.64 [R1+0x858], R26 ;  /* 0x0008581a01007387 */ /* 0x0007e80000100a00 */
[----:B------:R-:W2:Y:S01]  /*44730*/  LDL.LU R161, [R1+0x2c4] ;  /* 0x0002c40001a17983 */ /* 0x000ea20000300800 */
[C---:B-1----:R-:W-:Y:S03]  /*44740*/  HMMA.1688.F32.TF32 R28, R148.reuse, R214, R240 ;  /* 0x000000d6941c723c */ /* 0x042fe600000810f0 */
[----:B------:R-:W2:Y:S04]  /*44750*/  LDL.LU R162, [R1+0x2c8] ;  /* 0x0002c80001a27983 */ /* 0x000ea80000300800 */
[----:B------:R-:W2:Y:S01]  /*44760*/  LDL.LU R163, [R1+0x2cc] ;  /* 0x0002cc0001a37983 */ /* 0x000ea20000300800 */
[C---:B---3--:R-:W-:Y:S11]  /*44770*/  HMMA.1688.F32.TF32 R24, R148.reuse, R222, R132 ;  /* 0x000000de9418723c */ /* 0x048ff60000081084 */
[----:B------:R-:W-:Y:S11]  /*44780*/  @!UPT UIADD3 URZ, URZ, URZ, URZ ;  /* 0x0000003f3f3ff290 */ /* 0x000ff6000fffe03f */
[----:B------:R-:W-:Y:S01]  /*44790*/  @!UPT UIADD3 URZ, URZ, URZ, URZ ;  /* 0x0000003f3f3ff290 */ /* 0x000fe2000fffe03f */
[----:B------:R-:W-:Y:S04]  /*447a0*/  STL.64 [R1+0x840], R24 ;  /* 0x0008401801007387 */ /* 0x000fe80000100a00 */
[----:B------:R1:W-:Y:S04]  /*447b0*/  STL.64 [R1+0x848], R26 ;  /* 0x0008481a01007387 */ /* 0x0003e80000100a00 */
[----:B------:R-:W-:Y:S04]  /*447c0*/  STL.64 [R1+0x830], R20 ;  /* 0x0008301401007387 */ /* 0x000fe80000100a00 */
[----:B------:R3:W-:Y:S01]  /*447d0*/  STL.64 [R1+0x838], R22 ;  /* 0x0008381601007387 */ /* 0x0007e20000100a00 */
[C---:B-1----:R-:W-:Y:S08]  /*447e0*/  HMMA.1688.F32.TF32 R24, R148.reuse, R210, R224 ;  /* 0x000000d29418723c */ /* 0x042ff000000810e0 */
[C---:B---3--:R-:W-:Y:S01]  /*447f0*/  HMMA.1688.F32.TF32 R20, R148.reuse, R206, R168 ;  /* 0x000000ce9414723c */ /* 0x048fe200000810a8 */
[----:B------:R-:W-:Y:S04]  /*44800*/  STL.64 [R1+0x820], R28 ;  /* 0x0008201c01007387 */ /* 0x000fe80000100a00 */
[----:B------:R-:W-:Y:S04]  /*44810*/  STL.64 [R1+0x828], R30 ;  /* 0x0008281e01007387 */ /* 0x000fe80000100a00 */
[----:B------:R-:W3:Y:S06]  /*44820*/  LDL.LU R168, [R1+0x2a0] ;  /* 0x0002a00001a87983 */ /* 0x000eec0000300800 */
[----:B------:R-:W-:Y:S04]  /*44830*/  STL.64 [R1+0x810], R24 ;  /* 0x0008101801007387 */ /* 0x000fe80000100a00 */
[----:B------:R-:W-:Y:S04]  /*44840*/  STL.64 [R1+0x818], R26 ;  /* 0x0008181a01007387 */ /* 0x000fe80000100a00 */
[----:B------:R-:W-:Y:S04]  /*44850*/  STL.64 [R1+0x800], R20 ;  /* 0x0008001401007387 */ /* 0x000fe80000100a00 */
[----:B------:R1:W-:Y:S04]  /*44860*/  STL.64 [R1+0x808], R22 ;  /* 0x0008081601007387 */ /* 0x0003e80000100a00 */
[----:B------:R-:W3:Y:S04]  /*44870*/  LDL.LU R169, [R1+0x2a4] ;  /* 0x0002a40001a97983 */ /* 0x000ee80000300800 */
[----:B------:R-:W3:Y:S04]  /*44880*/  LDL.LU R170, [R1+0x2a8] ;  /* 0x0002a80001aa7983 */ /* 0x000ee80000300800 */
[----:B------:R-:W3:Y:S01]  /*44890*/  LDL.LU R171, [R1+0x2ac] ;  /* 0x0002ac0001ab7983 */ /* 0x000ee20000300800 */
[C---:B-1----:R-:W-:Y:S08]  /*448a0*/  HMMA.1688.F32.TF32 R20, R148.reuse, R202, R236 ;  /* 0x000000ca9414723c */ /* 0x042ff000000810ec */
[C---:B------:R-:W-:Y:S08]  /*448b0*/  HMMA.1688.F32.TF32 R28, R148.reuse, R198, R232 ;  /* 0x000000c6941c723c */ /* 0x040ff000000810e8 */
[----:B------:R-:W-:Y:S07]  /*448c0*/  HMMA.1688.F32.TF32 R24, R148, R194, R228 ;  /* 0x000000c29418723c */ /* 0x000fee00000810e4 */
        /* <DEDUP_REMOVED lines=9> */
[C---:B----4-:R-:W-:Y:S03]  /*44960*/  HMMA.1688.F32.TF32 R24, R156.reuse, R42, R180 ;  /* 0x0000002a9c18723c */ /* 0x050fe600000810b4 */
[----:B------:R1:W-:Y:S05]  /*44970*/  STL.64 [R1+0x778], R22 ;  /* 0x0007781601007387 */ /* 0x0003ea0000100a00 */
[C---:B-1----:R-:W-:Y:S06]  /*44980*/  HMMA.1688.F32.TF32 R20, R156.reuse, R38, R176 ;  /* 0x000000269c14723c */ /* 0x042fec00000810b0 */
[----:B------:R-:W-:Y:S04]  /*44990*/  STL.64 [R1+0x760], R28 ;  /* 0x0007601c01007387 */ /* 0x000fe80000100a00 */
[----:B------:R-:W-:Y:S05]  /*449a0*/  STL.64 [R1+0x768], R30 ;  /* 0x0007681e01007387 */ /* 0x000fea0000100a00 */
[----:B------:R-:W-:Y:S04]  /*449b0*/  STL.64 [R1+0x7d0], R24 ;  /* 0x0007d01801007387 */ /* 0x000fe80000100a00 */
[----:B------:R1:W-:Y:S04]  /*449c0*/  STL.64 [R1+0x7d8], R26 ;  /* 0x0007d81a01007387 */ /* 0x0003e80000100a00 */
[----:B------:R4:W-:Y:S01]  /*449d0*/  STL.64 [R1+0x7c8], R22 ;  /* 0x0007c81601007387 */ /* 0x0009e20000100a00 */
[----:B------:R-:W-:Y:S01]  /*449e0*/  IMAD.MOV.U32 R204, RZ, RZ, R20 ;  /* 0x000000ffffcc7224 */ /* 0x000fe200078e0014 */
[----:B-1----:R-:W-:Y:S01]  /*449f0*/  HMMA.1688.F32.TF32 R24, R156, R10, R172 ;  /* 0x0000000a9c18723c */ /* 0x002fe200000810ac */
[----:B------:R-:W-:-:S07]  /*44a00*/  IMAD.MOV.U32 R205, RZ, RZ, R21 ;  /* 0x000000ffffcd7224 */ /* 0x000fce00078e0015 */
[----:B----4-:R-:W-:Y:S01]  /*44a10*/  HMMA.1688.F32.TF32 R20, R156, R6, R164 ;  /* 0x000000069c14723c */ /* 0x010fe200000810a4 */
[----:B------:R-:W-:Y:S04]  /*44a20*/  STL [R1+0x3264], R205 ;  /* 0x003264cd01007387 */ /* 0x000fe80000100800 */
[----:B------:R-:W-:Y:S10]  /*44a30*/  STL [R1+0x3260], R204 ;  /* 0x003260cc01007387 */ /* 0x000ff40000100800 */
[----:B------:R-:W-:Y:S04]  /*44a40*/  STL.64 [R1+0x7b0], R24 ;  /* 0x0007b01801007387 */ /* 0x000fe80000100a00 */
[----:B------:R-:W-:Y:S04]  /*44a50*/  STL.64 [R1+0x7b8], R26 ;  /* 0x0007b81a01007387 */ /* 0x000fe80000100a00 */
[----:B------:R2:W-:Y:S04]  /*44a60*/  STL.64 [R1+0x7a8], R22 ;  /* 0x0007a81601007387 */ /* 0x0005e80000100a00 */
[----:B------:R-:W4:Y:S04]  /*44a70*/  LDL.LU R164, [R1+0x280] ;  /* 0x0002800001a47983 */ /* 0x000f280000300800 */
[----:B------:R-:W4:Y:S04]  /*44a80*/  LDL.LU R165, [R1+0x284] ;  /* 0x0002840001a57983 */ /* 0x000f280000300800 */
[----:B------:R-:W4:Y:S04]  /*44a90*/  LDL.LU R166, [R1+0x288] ;  /* 0x0002880001a67983 */ /* 0x000f280000300800 */
[----:B------:R-:W4:Y:S01]  /*44aa0*/  LDL.LU R167, [R1+0x28c] ;  /* 0x00028c0001a77983 */ /* 0x000f220000300800 */
[----:B------:R-:W-:Y:S01]  /*44ab0*/  IMAD.MOV.U32 R208, RZ, RZ, R20 ;  /* 0x000000ffffd07224 */ /* 0x000fe200078e0014 */
[----:B------:R-:W-:-:S05]  /*44ac0*/  MOV R209, R21 ;  /* 0x0000001500d17202 */ /* 0x000fca0000000f00 */
[----:B------:R-:W-:Y:S04]  /*44ad0*/  STL [R1+0x326c], R209 ;  /* 0x00326cd101007387 */ /* 0x000fe80000100800 */
[----:B------:R-:W-:Y:S01]  /*44ae0*/  STL [R1+0x3268], R208 ;  /* 0x003268d001007387 */ /* 0x000fe20000100800 */
[----:B--2---:R-:W-:Y:S01]  /*44af0*/  HMMA.1688.F32.TF32 R20, R156, R190, R160 ;  /* 0x000000be9c14723c */ /* 0x004fe200000810a0 */
[----:B------:R-:W-:Y:S02]  /*44b00*/  IMAD.MOV.U32 R176, RZ, RZ, R221 ;  /* 0x000000ffffb07224 */ /* 0x000fe400078e00dd */
[----:B------:R-:W-:Y:S01]  /*44b10*/  IMAD.MOV.U32 R177, RZ, RZ, R220 ;  /* 0x000000ffffb17224 */ /* 0x000fe200078e00dc */
[----:B------:R-:W-:Y:S01]  /*44b20*/  MOV R178, R189 ;  /* 0x000000bd00b27202 */ /* 0x000fe20000000f00 */
        /* <DEDUP_REMOVED lines=9> */
[----:B------:R-:W-:Y:S04]  /*44bc0*/  LDS R191, [R3+0x9000] ;  /* 0x0090000003bf7984 */ /* 0x000fe80000000800 */
[----:B------:R-:W-:Y:S01]  /*44bd0*/  IMAD.MOV.U32 R205, RZ, RZ, R20 ;  /* 0x000000ffffcd7224 */ /* 0x000fe200078e0014 */
[----:B------:R3:W-:Y:S01]  /*44be0*/  STL.64 [R1+0x758], R22 ;  /* 0x0007581601007387 */ /* 0x0007e20000100a00 */
[----:B------:R-:W-:-:S03]  /*44bf0*/  IMAD.MOV.U32 R204, RZ, RZ, R21 ;  /* 0x000000ffffcc7224 */ /* 0x000fc600078e0015 */
[----:B------:R-:W2:Y:S04]  /*44c00*/  LDL.LU R160, [R1+0x260] ;  /* 0x0002600001a07983 */ /* 0x000ea80000300800 */
[----:B------:R-:W2:Y:S04]  /*44c10*/  LDL.LU R161, [R1+0x264] ;  /* 0x0002640001a17983 */ /* 0x000ea80000300800 */
[----:B------:R-:W2:Y:S04]  /*44c20*/  LDL.LU R162, [R1+0x268] ;  /* 0x0002680001a27983 */ /* 0x000ea80000300800 */
[----:B------:R-:W2:Y:S04]  /*44c30*/  LDL.LU R163, [R1+0x26c] ;  /* 0x00026c0001a37983 */ /* 0x000ea80000300800 */
[----:B------:R-:W-:Y:S04]  /*44c40*/  STL [R1+0x3274], R204 ;  /* 0x003274cc01007387 */ /* 0x000fe80000100800 */
[----:B------:R-:W-:Y:S01]  /*44c50*/  STL [R1+0x3270], R205 ;  /* 0x003270cd01007387 */ /* 0x000fe20000100800 */
[----:B---3--:R-:W-:Y:S03]  /*44c60*/  HMMA.1688.F32.TF32 R20, R156, R186, R168 ;  /* 0x000000ba9c14723c */ /* 0x008fe600000810a8 */
[----:B------:R-:W-:Y:S04]  /*44c70*/  LDS R186, [R252+0x9080] ;  /* 0x00908000fcba7984 */ /* 0x000fe80000000800 */
[----:B------:R-:W-:Y:S11]  /*44c80*/  LDS R187, [R3+0x9080] ;  /* 0x0090800003bb7984 */ /* 0x000ff60000000800 */
[----:B------:R-:W-:Y:S05]  /*44c90*/  @!UPT UIADD3 URZ, URZ, URZ, URZ ;  /* 0x0000003f3f3ff290 */ /* 0x000fea000fffe03f */
[----:B------:R4:W-:Y:S04]  /*44ca0*/  STL [R1+0x73c], R23 ;  /* 0x00073c1701007387 */ /* 0x0009e80000100800 */
        /* <DEDUP_REMOVED lines=8> */
[----:B------:R-:W-:Y:S01]  /*44d30*/  IMAD.MOV.U32 R212, RZ, RZ, R20 ;  /* 0x000000ffffd47224 */ /* 0x000fe200078e0014 */
[----:B------:R-:W-:Y:S01]  /*44d40*/  MOV R213, R21 ;  /* 0x0000001500d57202 */ /* 0x000fe20000000f00 */
[----:B------:R-:W-:-:S05]  /*44d50*/  IMAD.MOV.U32 R208, RZ, RZ, R22 ;  /* 0x000000ffffd07224 */ /* 0x000fca00078e0016 */
[----:B------:R-:W-:Y:S04]  /*44d60*/  STL [R1+0x3280], R208 ;  /* 0x003280d001007387 */ /* 0x000fe80000100800 */
[----:B------:R-:W-:Y:S04]  /*44d70*/  STL [R1+0x327c], R213 ;  /* 0x00327cd501007387 */ /* 0x000fe80000100800 */
[----:B------:R1:W-:Y:S01]  /*44d80*/  STL [R1+0x3278], R212 ;  /* 0x003278d401007387 */ /* 0x0003e20000100800 */
[C---:B----4-:R-:W-:Y:S11]  /*44d90*/  HMMA.1688.F32.TF32 R20, R156.reuse, R222, R164 ;  /* 0x000000de9c14723c */ /* 0x050ff600000810a4 */
[----:B------:R-:W-:Y:S11]  /*44da0*/  @!UPT UIADD3 URZ, URZ, URZ, URZ ;  /* 0x0000003f3f3ff290 */ /* 0x000ff6000fffe03f */
[----:B------:R-:W-:Y:S01]  /*44db0*/  @!UPT UIADD3 URZ, URZ, URZ, URZ ;  /* 0x0000003f3f3ff290 */ /* 0x000fe2000fffe03f */
[----:B------:R-:W-:Y:S04]  /*44dc0*/  STL.64 [R1+0x710], R20 ;  /* 0x0007101401007387 */ /* 0x000fe80000100a00 */
[----:B------:R-:W-:Y:S04]  /*44dd0*/  STL.64 [R1+0x718], R22 ;  /* 0x0007181601007387 */ /* 0x000fe80000100a00 */
[----:B------:R-:W4:Y:S01]  /*44de0*/  LDL R251, [R1+0x9c0] ;  /* 0x0009c00001fb7983 */ /* 0x000f220000100800 */
[----:B--2---:R-:W-:Y:S07]  /*44df0*/  HMMA.1688.F32.TF32 R220, R156, R218, R160 ;  /* 0x000000da9cdc723c */ /* 0x004fee00000810a0 */
[----:B------:R-:W-:Y:S01]  /*44e00*/  MOV R162, R5 ;  /* 0x0000000500a27202 */ /* 0x000fe20000000f00 */
[----:B------:R-:W-:Y:S01]  /*44e10*/  IMAD.MOV.U32 R163, RZ, RZ, R4 ;  /* 0x000000ffffa37224 */ /* 0x000fe200078e0004 */
[----:B------:R-:W-:Y:S01]  /*44e20*/  MOV R166, R13 ;  /* 0x0000000d00a67202 */ /* 0x000fe20000000f00 */
[----:B------:R-:W-:-:S02]  /*44e30*/  IMAD.MOV.U32 R164, RZ, RZ, R17 ;  /* 0x000000ffffa47224 */ /* 0x000fc400078e0011 */
[----:B------:R-:W-:Y:S02]  /*44e40*/  IMAD.MOV.U32 R165, RZ, RZ, R16 ;  /* 0x000000ffffa57224 */ /* 0x000fe400078e0010 */
[----:B------:R-:W-:Y:S01]  /*44e50*/  IMAD.MOV.U32 R167, RZ, RZ, R12 ;  /* 0x000000ffffa77224 */ /* 0x000fe200078e000c */
[C---:B---3--:R-:W-:Y:S11]  /*44e60*/  HMMA.1688.F32.TF32 R4, R156.reuse, R214, R180 ;  /* 0x000000d69c04723c */ /* 0x048ff600000810b4 */
[----:B------:R-:W-:Y:S11]  /*44e70*/  @!UPT UIADD3 URZ, URZ, URZ, URZ ;  /* 0x0000003f3f3ff290 */ /* 0x000ff6000fffe03f */
[----:B------:R-:W-:Y:S02]  /*44e80*/  @!UPT UIADD3 URZ, URZ, URZ, URZ ;  /* 0x0000003f3f3ff290 */ /* 0x000fe4000fffe03f */
[----:B------:R-:W-:Y:S01]  /*44e90*/  IMAD.MOV.U32 R205, RZ, RZ, R4 ;  /* 0x000000ffffcd7224 */ /* 0x000fe200078e0004 */
[----:B------:R-:W-:Y:S01]  /*44ea0*/  MOV R215, R6 ;  /* 0x0000000600d77202 */ /* 0x000fe20000000f00 */
[----:B------:R-:W-:Y:S02]  /*44eb0*/  IMAD.MOV.U32 R209, RZ, RZ, R5 ;  /* 0x000000ffffd17224 */ /* 0x000fe400078e0005 */
[----:B------:R-:W-:Y:S02]  /*44ec0*/  IMAD.MOV.U32 R214, RZ, RZ, R7 ;  /* 0x000000ffffd67224 */ /* 0x000fe400078e0007 */
[C---:B------:R-:W-:Y:S01]  /*44ed0*/  HMMA.1688.F32.TF32 R4, R156.reuse, R210, R176 ;  /* 0x000000d29c04723c */ /* 0x040fe200000810b0 */
[----:B------:R-:W-:Y:S11]  /*44ee0*/  IMAD.MOV.U32 R160, RZ, RZ, R9 ;  /* 0x000000ffffa07224 */ /* 0x000ff600078e0009 */
[----:B------:R-:W-:Y:S11]  /*44ef0*/  @!UPT UIADD3 URZ, URZ, URZ, URZ ;  /* 0x0000003f3f3ff290 */ /* 0x000ff6000fffe03f */
[----:B------:R-:W-:Y:S01]  /*44f00*/  @!UPT UIADD3 URZ, URZ, URZ, URZ ;  /* 0x0000003f3f3ff290 */ /* 0x000fe2000fffe03f */
[----:B-1----:R-:W-:Y:S01]  /*44f10*/  IMAD.MOV.U32 R212, RZ, RZ, R4 ;  /* 0x000000ffffd47224 */ /* 0x002fe200078e0004 */
[----:B------:R-:W-:Y:S01]  /*44f20*/  MOV R211, R6 ;  /* 0x0000000600d37202 */ /* 0x000fe20000000f00 */
[----:B------:R-:W-:Y:S02]  /*44f30*/  IMAD.MOV.U32 R204, RZ, RZ, R5 ;  /* 0x000000ffffcc7224 */ /* 0x000fe400078e0005 */
[----:B------:R-:W-:Y:S02]  /*44f40*/  IMAD.MOV.U32 R210, RZ, RZ, R7 ;  /* 0x000000ffffd27224 */ /* 0x000fe400078e0007 */
[----:B------:R-:W-:Y:S01]  /*44f50*/  HMMA.1688.F32.TF32 R4, R156, R202, R168 ;  /* 0x000000ca9c04723c */ /* 0x000fe200000810a8 */
[----:B------:R-:W-:-:S07]  /*44f60*/  IMAD.MOV.U32 R161, RZ, RZ, R8 ;  /* 0x000000ffffa17224 */ /* 0x000fce00078e0008 */
[C---:B------:R-:W-:Y:S11]  /*44f70*/  HMMA.1688.F32.TF32 R8, R156.reuse, R206, R172 ;  /* 0x000000ce9c08723c */ /* 0x040ff600000810ac */
[----:B------:R-:W-:Y:S05]  /*44f80*/  @!UPT UIADD3 URZ, URZ, URZ, URZ ;  /* 0x0000003f3f3ff290 */ /* 0x000fea000fffe03f */
[----:B------:R-:W-:Y:S01]  /*44f90*/  IMAD.MOV.U32 R192, RZ, RZ, R4 ;  /* 0x000000ffffc07224 */ /* 0x000fe200078e0004 */
[----:B------:R-:W-:Y:S01]  /*44fa0*/  MOV R207, R6 ;  /* 0x0000000600cf7202 */ /* 0x000fe20000000f00 */
[----:B------:R-:W-:Y:S02]  /*44fb0*/  IMAD.MOV.U32 R193, RZ, RZ, R5 ;  /* 0x000000ffffc17224 */ /* 0x000fe400078e0005 */
[----:B------:R-:W-:Y:S02]  /*44fc0*/  IMAD.MOV.U32 R206, RZ, RZ, R7 ;  /* 0x000000ffffce7224 */ /* 0x000fe400078e0007 */
[----:B------:R-:W-:Y:S01]  /*44fd0*/  HMMA.1688.F32.TF32 R4, R156, R198, R164 ;  /* 0x000000c69c04723c */ /* 0x000fe200000810a4 */
[----:B------:R-:W-:Y:S04]  /*44fe0*/  STL [R1+0x324c], R220 ;  /* 0x00324cdc01007387 */ /* 0x000fe80000100800 */
[----:B------:R-:W-:Y:S04]  /*44ff0*/  STL [R1+0x3248], R221 ;  /* 0x003248dd01007387 */ /* 0x000fe80000100800 */
[----:B------:R-:W-:Y:S04]  /*45000*/  STL [R1+0x3244], R222 ;  /* 0x003244de01007387 */ /* 0x000fe80000100800 */
[----:B------:R-:W-:Y:S04]  /*45010*/  STL [R1+0x3240], R223 ;  /* 0x003240df01007387 */ /* 0x000fe80000100800 */
[----:B------:R-:W-:Y:S04]  /*45020*/  STL [R1+0x3290], R214 ;  /* 0x003290d601007387 */ /* 0x000fe80000100800 */
[----:B------:R-:W-:Y:S04]  /*45030*/  STL [R1+0x328c], R215 ;  /* 0x00328cd701007387 */ /* 0x000fe80000100800 */
[----:B------:R1:W-:Y:S01]  /*45040*/  STL [R1+0x3288], R209 ;  /* 0x003288d101007387 */ /* 0x0003e20000100800 */
[----:B------:R-:W-:Y:S01]  /*45050*/  MOV R208, R6 ;  /* 0x0000000600d07202 */ /* 0x000fe20000000f00 */
[----:B------:R-:W-:-:S02]  /*45060*/  IMAD.MOV.U32 R213, RZ, RZ, R7 ;  /* 0x000000ffffd57224 */ /* 0x000fc400078e0007 */
[----:B------:R2:W-:Y:S01]  /*45070*/  STL [R1+0x3284], R205 ;  /* 0x003284cd01007387 */ /* 0x0005e20000100800 */
[----:B-1----:R-:W-:Y:S02]  /*45080*/  IMAD.MOV.U32 R209, RZ, RZ, R4 ;  /* 0x000000ffffd17224 */ /* 0x002fe400078e0004 */
[----:B--2---:R-:W-:Y:S02]  /*45090*/  IMAD.MOV.U32 R205, RZ, RZ, R5 ;  /* 0x000000ffffcd7224 */ /* 0x004fe400078e0005 */
[----:B------:R-:W-:Y:S01]  /*450a0*/  HMMA.1688.F32.TF32 R4, R156, R194, R160 ;  /* 0x000000c29c04723c */ /* 0x000fe200000810a0 */
[----:B------:R-:W-:Y:S04]  /*450b0*/  STL.64 [R1+0x5e0], R8 ;  /* 0x0005e00801007387 */ /* 0x000fe80000100a00 */
[----:B------:R-:W-:Y:S04]  /*450c0*/  STL.64 [R1+0x5e8], R10 ;  /* 0x0005e80a01007387 */ /* 0x000fe80000100a00 */
[----:B----4-:R-:W1:Y:S04]  /*450d0*/  LDSM.16.M88.4 R180, [R251+0x60080] ;  /* 0x06008000fbb4783b */ /* 0x010e680000000200 */
[----:B------:R-:W2:Y:S04]  /*450e0*/  LDSM.16.M88.4 R176, [R251+0x62080] ;  /* 0x06208000fbb0783b */ /* 0x000ea80000000200 */
[----:B------:R-:W3:Y:S07]  /*450f0*/  LDSM.16.M88.4 R8, [R251+0x64080] ;  /* 0x06408000fb08783b */ /* 0x000eee0000000200 */
[----:B------:R-:W-:Y:S01]  /*45100*/  IMAD.MOV.U32 R214, RZ, RZ, R4 ;  /* 0x000000ffffd67224 */ /* 0x000fe200078e0004 */
[----:B------:R-:W-:Y:S01]  /*45110*/  MOV R195, R6 ;  /* 0x0000000600c37202 */ /* 0x000fe20000000f00 */
[----:B------:R-:W-:Y:S01]  /*45120*/  IMAD.MOV.U32 R215, RZ, RZ, R5 ;  /* 0x000000ffffd77224 */ /* 0x000fe200078e0005 */
[----:B------:R-:W-:Y:S01]  /*45130*/  LDSM.16.M88.4 R172, [R251+0x68080] ;  /* 0x06808000fbac783b */ /* 0x000fe20000000200 */
[----:B------:R-:W-:-:S03]  /*45140*/  IMAD.MOV.U32 R194, RZ, RZ, R7 ;  /* 0x000000ffffc27224 */ /* 0x000fc600078e0007 */
[----:B------:R-:W4:Y:S04]  /*45150*/  LDSM.16.M88.4 R4, [R251+0x66080] ;  /* 0x06608000fb04783b */ /* 0x000f280000000200 */
[----:B------:R-:W1:Y:S04]  /*45160*/  LDSM.16.M88.4 R168, [R251+0x6a080] ;  /* 0x06a08000fba8783b */ /* 0x000e680000000200 */
[----:B------:R-:W2:Y:S04]  /*45170*/  LDSM.16.M88.4 R164, [R251+0x6c080] ;  /* 0x06c08000fba4783b */ /* 0x000ea80000000200 */
[----:B------:R-:W2:Y:S04]  /*45180*/  LDSM.16.M88.4 R160, [R251+0x6e080] ;  /* 0x06e08000fba0783b */ /* 0x000ea80000000200 */
[----:B------:R-:W3:Y:S04]  /*45190*/  LDSM.16.M88.4 R156, [R251+0x70080] ;  /* 0x07008000fb9c783b */ /* 0x000ee80000000200 */
[----:B------:R-:W3:Y:S04]  /*451a0*/  LDSM.16.M88.4 R152, [R251+0x72080] ;  /* 0x07208000fb98783b */ /* 0x000ee80000000200 */
[----:B------:R-:W4:Y:S04]  /*451b0*/  LDSM.16.M88.4 R148, [R251+0x74080] ;  /* 0x07408000fb94783b */ /* 0x000f280000000200 */
[----:B------:R-:W4:Y:S04]  /*451c0*/  LDSM.16.M88.4 R40, [R251+0x76080] ;  /* 0x07608000fb28783b */ /* 0x000f280000000200 */
[----:B------:R-:W4:Y:S04]  /*451d0*/  LDSM.16.M88.4 R36, [R251+0x78080] ;  /* 0x07808000fb24783b */ /* 0x000f280000000200 */
[----:B------:R-:W4:Y:S04]  /*451e0*/  LDSM.16.M88.4 R16, [R251+0x7a080] ;  /* 0x07a08000fb10783b */ /* 0x000f280000000200 */
[----:B------:R-:W4:Y:S04]  /*451f0*/  LDSM.16.M88.4 R12, [R251+0x7c080] ;  /* 0x07c08000fb0c783b */ /* 0x000f280000000200 */
[----:B-1----:R-:W-:Y:S04]  /*45200*/  STL [R1+0x3254], R182 ;  /* 0x003254b601007387 */ /* 0x002fe80000100800 */
[----:B------:R-:W-:Y:S04]  /*45210*/  STL [R1+0x3250], R183 ;  /* 0x003250b701007387 */ /* 0x000fe80000100800 */
[----:B--2---:R-:W-:Y:S04]  /*45220*/  STL [R1+0x325c], R178 ;  /* 0x00325cb201007387 */ /* 0x004fe80000100800 */
[----:B------:R-:W-:Y:S04]  /*45230*/  STL [R1+0x3258], R179 ;  /* 0x003258b301007387 */ /* 0x000fe80000100800 */
[----:B---3--:R-:W-:Y:S04]  /*45240*/  STL [R1+0x3128], R10 ;  /* 0x0031280a01007387 */ /* 0x008fe80000100800 */
[----:B------:R-:W-:Y:S04]  /*45250*/  STL [R1+0x3124], R11 ;  /* 0x0031240b01007387 */ /* 0x000fe80000100800 */
[----:B----4-:R-:W-:Y:S04]  /*45260*/  STL [R1+0x3130], R6 ;  /* 0x0031300601007387 */ /* 0x010fe80000100800 */
[----:B------:R-:W-:Y:S04]  /*45270*/  STL [R1+0x312c], R7 ;  /* 0x00312c0701007387 */ /* 0x000fe80000100800 */
        /* <DEDUP_REMOVED lines=26> */
[----:B------:R-:W3:Y:S04]  /*45420*/  LDL.LU R248, [R1+0x2d0] ;  /* 0x0002d00001f87983 */ /* 0x000ee80000300800 */
[----:B------:R1:W4:Y:S04]  /*45430*/  LDSM.16.M88.4 R236, [R251+0x7e080] ;  /* 0x07e08000fbec783b */ /* 0x0003280000000200 */
[----:B------:R-:W3:Y:S04]  /*45440*/  LDL.LU R249, [R1+0x2d4] ;  /* 0x0002d40001f97983 */ /* 0x000ee80000300800 */
[----:B------:R-:W3:Y:S01]  /*45450*/  LDL.LU R184, [R1+0x33fc] ;  /* 0x0033fc0001b87983 */ /* 0x000ee20000300800 */
[----:B-1----:R-:W-:-:S03]  /*45460*/  IMAD.MOV.U32 R251, RZ, RZ, R185 ;  /* 0x000000fffffb7224 */ /* 0x002fc600078e00b9 */
        /* <DEDUP_REMOVED lines=19> */
[----:B----4-:R-:W-:Y:S04]  /*455a0*/  STL [R1+0x317c], R238 ;  /* 0x00317cee01007387 */ /* 0x010fe80000100800 */
[----:B------:R-:W-:Y:S01]  /*455b0*/  STL [R1+0x3178], R239 ;  /* 0x003178ef01007387 */ /* 0x000fe20000100800 */
[----:B--2---:R-:W-:Y:S03]  /*455c0*/  HMMA.1688.F32.TF32 R24, R188, R180, R228 ;  /* 0x000000b4bc18723c */ /* 0x004fe600000810e4 */
[----:B------:R-:W2:Y:S04]  /*455d0*/  LDL.LU R228, [R1+0x290] ;  /* 0x0002900001e47983 */ /* 0x000ea80000300800 */
[----:B------:R-:W2:Y:S04]  /*455e0*/  LDL.LU R229, [R1+0x294] ;  /* 0x0002940001e57983 */ /* 0x000ea80000300800 */
[----:B------:R-:W2:Y:S04]  /*455f0*/  LDL.LU R230, [R1+0x298] ;  /* 0x0002980001e67983 */ /* 0x000ea80000300800 */
[----:B------:R-:W2:Y:S04]  /*45600*/  LDL.LU R231, [R1+0x29c] ;  /* 0x00029c0001e77983 */ /* 0x000ea80000300800 */
[----:B------:R-:W4:Y:S04]  /*45610*/  LDL.LU R224, [R1+0x2b0] ;  /* 0x0002b00001e07983 */ /* 0x000f280000300800 */
[----:B------:R-:W4:Y:S01]  /*45620*/  LDL.LU R225, [R1+0x2b4] ;  /* 0x0002b40001e17983 */ /* 0x000f220000300800 */
[----:B------:R-:W-:Y:S01]  /*45630*/  IMAD.MOV.U32 R220, RZ, RZ, R24 ;  /* 0x000000ffffdc7224 */ /* 0x000fe200078e0018 */
[----:B------:R-:W-:Y:S01]  /*45640*/  MOV R222, R26 ;  /* 0x0000001a00de7202 */ /* 0x000fe20000000f00 */
[----:B------:R-:W-:Y:S01]  /*45650*/  IMAD.MOV.U32 R221, RZ, RZ, R25 ;  /* 0x000000ffffdd7224 */ /* 0x000fe200078e0019 */
[----:B------:R-:W4:Y:S01]  /*45660*/  LDL.LU R226, [R1+0x2b8] ;  /* 0x0002b80001e27983 */ /* 0x000f220000300800 */
[----:B------:R-:W-:-:S03]  /*45670*/  IMAD.MOV.U32 R223, RZ, RZ, R27 ;  /* 0x000000ffffdf7224 */ /* 0x000fc600078e001b */
[----:B------:R-:W4:Y:S01]  /*45680*/  LDL.LU R227, [R1+0x2bc] ;  /* 0x0002bc0001e37983 */ /* 0x000f220000300800 */
[C---:B---3--:R-:W-:Y:S08]  /*45690*/  HMMA.1688.F32.TF32 R24, R188.reuse, R176, R132 ;  /* 0x000000b0bc18723c */ /* 0x048ff00000081084 */
[C---:B------:R-:W-:Y:S01]  /*456a0*/  HMMA.1688.F32.TF32 R28, R188.reuse, R8, R232 ;  /* 0x00000008bc1c723c */ /* 0x040fe200000810e8 */
[----:B------:R-:W3:Y:S11]  /*456b0*/  LDL.LU R232, [R1+0x270] ;  /* 0x0002700001e87983 */ /* 0x000ef60000300800 */
[----:B------:R-:W-:Y:S04]  /*456c0*/  @!UPT UIADD3 URZ, URZ, URZ, URZ ;  /* 0x0000003f3f3ff290 */ /* 0x000fe8000fffe03f */
[----:B------:R-:W-:Y:S01]  /*456d0*/  IMAD.MOV.U32 R178, RZ, RZ, R24 ;  /* 0x000000ffffb27224 */ /* 0x000fe200078e0018 */
[----:B------:R-:W-:Y:S01]  /*456e0*/  MOV R182, R26 ;  /* 0x0000001a00b67202 */ /* 0x000fe20000000f00 */
[----:B------:R-:W-:Y:S02]  /*456f0*/  IMAD.MOV.U32 R179, RZ, RZ, R25 ;  /* 0x000000ffffb37224 */ /* 0x000fe400078e0019 */
[----:B------:R-:W-:Y:S02]  /*45700*/  IMAD.MOV.U32 R183, RZ, RZ, R27 ;  /* 0x000000ffffb77224 */ /* 0x000fe400078e001b */
[C---:B------:R-:W-:Y:S01]  /*45710*/  HMMA.1688.F32.TF32 R24, R188.reuse, R4, R244 ;  /* 0x00000004bc18723c */ /* 0x040fe200000810f4 */
[----:B------:R-:W-:Y:S04]  /*45720*/  STL.64 [R1+0x570], R28 ;  /* 0x0005701c01007387 */ /* 0x000fe80000100a00 */
[----:B------:R-:W-:Y:S11]  /*45730*/  STL.64 [R1+0x578], R30 ;  /* 0x0005781e01007387 */ /* 0x000ff60000100a00 */
[----:B------:R-:W-:Y:S07]  /*45740*/  @!UPT UIADD3 URZ, URZ, URZ, URZ ;  /* 0x0000003f3f3ff290 */ /* 0x000fee000fffe03f */
[----:B------:R-:W-:Y:S04]  /*45750*/  STL.64 [R1+0x550], R24 ;  /* 0x0005501801007387 */ /* 0x000fe80000100a00 */
[----:B------:R1:W-:Y:S04]  /*45760*/  STL.64 [R1+0x558], R26 ;  /* 0x0005581a01007387 */ /* 0x0003e80000100a00 */
[----:B------:R-:W3:Y:S04]  /*45770*/  LDL.LU R233, [R1+0x274] ;  /* 0x0002740001e97983 */ /* 0x000ee80000300800 */
[----:B------:R-:W3:Y:S04]  /*45780*/  LDL.LU R234, [R1+0x278] ;  /* 0x0002780001ea7983 */ /* 0x000ee80000300800 */
[----:B------:R-:W3:Y:S04]  /*45790*/  LDL.LU R235, [R1+0x27c] ;  /* 0x00027c0001eb7983 */ /* 0x000ee80000300800 */
[----:B------:R-:W3:Y:S04]  /*457a0*/  LDL.LU R244, [R1+0x250] ;  /* 0x0002500001f47983 */ /* 0x000ee80000300800 */
[----:B------:R-:W3:Y:S04]  /*457b0*/  LDL.LU R245, [R1+0x254] ;  /* 0x0002540001f57983 */ /* 0x000ee80000300800 */
[----:B------:R-:W3:Y:S04]  /*457c0*/  LDL.LU R246, [R1+0x258] ;  /* 0x0002580001f67983 */ /* 0x000ee80000300800 */
[----:B------:R-:W3:Y:S01]  /*457d0*/  LDL.LU R247, [R1+0x25c] ;  /* 0x00025c0001f77983 */ /* 0x000ee20000300800 */
[----:B------:R-:W-:Y:S01]  /*457e0*/  MOV R22, R185 ;  /* 0x000000b900167202 */ /* 0x000fe20000000f00 */
[----:B------:R-:W-:Y:S01]  /*457f0*/  IMAD.MOV.U32 R23, RZ, RZ, R184 ;  /* 0x000000ffff177224 */ /* 0x000fe200078e00b8 */
[C---:B-1----:R-:W-:Y:S01]  /*45800*/  HMMA.1688.F32.TF32 R24, R188.reuse, R168, R240 ;  /* 0x000000a8bc18723c */ /* 0x042fe200000810f0 */
[----:B------:R-:W-:Y:S04]  /*45810*/  LDS R184, [R252+0x8080] ;  /* 0x00808000fcb87984 */ /* 0x000fe80000000800 */
[----:B------:R-:W1:Y:S03]  /*45820*/  LDS R185, [R3+0x8080] ;  /* 0x0080800003b97984 */ /* 0x000e660000000800 */
[C---:B------:R-:W-:Y:S08]  /*45830*/  HMMA.1688.F32.TF32 R28, R188.reuse, R172, R20 ;  /* 0x000000acbc1c723c */ /* 0x040ff00000081014 */
[----:B------:R-:W-:Y:S11]  /*45840*/  HMMA.1688.F32.TF32 R20, R188, R164, R248 ;  /* 0x000000a4bc14723c */ /* 0x000ff600000810f8 */
[----:B------:R-:W-:Y:S04]  /*45850*/  @!UPT UIADD3 URZ, URZ, URZ, URZ ;  /* 0x0000003f3f3ff290 */ /* 0x000fe8000fffe03f */
[----:B------:R-:W-:Y:S04]  /*45860*/  STL.64 [R1+0x510], R28 ;  /* 0x0005101c01007387 */ /* 0x000fe80000100a00 */
[----:B------:R-:W-:Y:S04]  /*45870*/  STL.64 [R1+0x518], R30 ;  /* 0x0005181e01007387 */ /* 0x000fe80000100a00 */
[----:B------:R-:W-:Y:S04]  /*45880*/  STL.64 [R1+0x500], R24 ;  /* 0x0005001801007387 */ /* 0x000fe80000100a00 */
[----:B------:R4:W-:Y:S04]  /*45890*/  STL.64 [R1+0x508], R26 ;  /* 0x0005081a01007387 */ /* 0x0009e80000100a00 */
[----:B------:R-:W3:Y:S04]  /*458a0*/  LDL.LU R248, [R1+0x230] ;  /* 0x0002300001f87983 */ /* 0x000ee80000300800 */
[----:B------:R-:W3:Y:S04]  /*458b0*/  LDL.LU R249, [R1+0x234] ;  /* 0x0002340001f97983 */ /* 0x000ee80000300800 */
[----:B------:R-:W3:Y:S04]  /*458c0*/  LDL.LU R250, [R1+0x238] ;  /* 0x0002380001fa7983 */ /* 0x000ee80000300800 */
[----:B------:R-:W3:Y:S01]  /*458d0*/  LDL.LU R251, [R1+0x23c] ;  /* 0x00023c0001fb7983 */ /* 0x000ee20000300800 */
[----:B------:R-:W-:Y:S01]  /*458e0*/  IMAD.MOV.U32 R15, RZ, RZ, R23 ;  /* 0x000000ffff0f7224 */ /* 0x000fe200078e0017 */
[----:B------:R-:W-:Y:S01]  /*458f0*/  MOV R14, R22 ;  /* 0x00000016000e7202 */ /* 0x000fe20000000f00 */
[----:B------:R-:W-:-:S02]  /*45900*/  IMAD.MOV.U32 R239, RZ, RZ, R21 ;  /* 0x000000ffffef7224 */ /* 0x000fc400078e0015 */
[----:B------:R-:W-:Y:S01]  /*45910*/  IMAD.MOV.U32 R238, RZ, RZ, R20 ;  /* 0x000000ffffee7224 */ /* 0x000fe200078e0014 */
[----:B------:R-:W-:Y:S04]  /*45920*/  STL [R1+0x318c], R15 ;  /* 0x00318c0f01007387 */ /* 0x000fe80000100800 */
[----:B------:R-:W-:Y:S04]  /*45930*/  STL [R1+0x3188], R14 ;  /* 0x0031880e01007387 */ /* 0x000fe80000100800 */
[----:B------:R-:W-:Y:S04]  /*45940*/  STL [R1+0x3184], R239 ;  /* 0x003184ef01007387 */ /* 0x000fe80000100800 */
[----:B------:R1:W-:Y:S01]  /*45950*/  STL [R1+0x3180], R238 ;  /* 0x003180ee01007387 */ /* 0x0003e20000100800 */
[C---:B----4-:R-:W-:Y:S08]  /*45960*/  HMMA.1688.F32.TF32 R24, R188.reuse, R160, R224 ;  /* 0x000000a0bc18723c */ /* 0x050ff000000810e0 */
[----:B--2---:R-:W-:Y:S11]  /*45970*/  HMMA.1688.F32.TF32 R20, R188, R156, R228 ;  /* 0x0000009cbc14723c */ /* 0x004ff600000810e4 */
[----:B------:R-:W-:Y:S04]  /*45980*/  @!UPT UIADD3 URZ, URZ, URZ, URZ ;  /* 0x0000003f3f3ff290 */ /* 0x000fe8000fffe03f */
[----:B------:R-:W-:Y:S04]  /*45990*/  STL.64 [R1+0x4e0], R24 ;  /* 0x0004e01801007387 */ /* 0x000fe80000100a00 */
[----:B------:R3:W-:Y:S04]  /*459a0*/  STL.64 [R1+0x4e8], R26 ;  /* 0x0004e81a01007387 */ /* 0x0007e80000100a00 */
[----:B------:R-:W2:Y:S04]  /*459b0*/  LDL.LU R228, [R1+0x210] ;  /* 0x0002100001e47983 */ /* 0x000ea80000300800 */
[----:B------:R-:W2:Y:S04]  /*459c0*/  LDL.LU R229, [R1+0x214] ;  /* 0x0002140001e57983 */ /* 0x000ea80000300800 */
[----:B------:R-:W2:Y:S04]  /*459d0*/  LDL.LU R230, [R1+0x218] ;  /* 0x0002180001e67983 */ /* 0x000ea80000300800 */
[----:B------:R-:W2:Y:S01]  /*459e0*/  LDL.LU R231, [R1+0x21c] ;  /* 0x00021c0001e77983 */ /* 0x000ea20000300800 */
[----:B-1----:R-:W-:Y:S01]  /*459f0*/  IMAD.MOV.U32 R238, RZ, RZ, R23 ;  /* 0x000000ffffee7224 */ /* 0x002fe200078e0017 */
[----:B------:R-:W-:Y:S01]  /*45a00*/  MOV R239, R22 ;  /* 0x0000001600ef7202 */ /* 0x000fe20000000f00 */
[----:B------:R-:W-:-:S02]  /*45a10*/  IMAD.MOV.U32 R15, RZ, RZ, R20 ;  /* 0x000000ffff0f7224 */ /* 0x000fc400078e0014 */
[----:B------:R-:W-:Y:S01]  /*45a20*/  IMAD.MOV.U32 R14, RZ, RZ, R21 ;  /* 0x000000ffff0e7224 */ /* 0x000fe200078e0015 */
[----:B------:R1:W-:Y:S04]  /*45a30*/  STL [R1+0x319c], R238 ;  /* 0x00319cee01007387 */ /* 0x0003e80000100800 */
[----:B------:R-:W-:Y:S04]  /*45a40*/  STL [R1+0x3198], R239 ;  /* 0x003198ef01007387 */ /* 0x000fe80000100800 */
[----:B------:R4:W-:Y:S04]  /*45a50*/  STL [R1+0x3194], R15 ;  /* 0x0031940f01007387 */ /* 0x0009e80000100800 */
[----:B------:R1:W-:Y:S01]  /*45a60*/  STL [R1+0x3190], R14 ;  /* 0x0031900e01007387 */ /* 0x0003e20000100800 */
[C---:B---3--:R-:W-:Y:S08]  /*45a70*/  HMMA.1688.F32.TF32 R24, R188.reuse, R152, R232 ;  /* 0x00000098bc18723c */ /* 0x048ff000000810e8 */
[----:B------:R-:W-:Y:S11]  /*45a80*/  HMMA.1688.F32.TF32 R20, R188, R148, R244 ;  /* 0x00000094bc14723c */ /* 0x000ff600000810f4 */
[----:B------:R-:W-:Y:S04]  /*45a90*/  @!UPT UIADD3 URZ, URZ, URZ, URZ ;  /* 0x0000003f3f3ff290 */ /* 0x000fe8000fffe03f */
[----:B------:R-:W-:Y:S04]  /*45aa0*/  STL.64 [R1+0x4c0], R24 ;  /* 0x0004c01801007387 */ /* 0x000fe80000100a00 */
[----:B------:R-:W-:Y:S04]  /*45ab0*/  STL.64 [R1+0x4c8], R26 ;  /* 0x0004c81a01007387 */ /* 0x000fe80000100a00 */
        /* <DEDUP_REMOVED lines=12> */
[----:B------:R-:W-:Y:S03]  /*45b80*/  HMMA.1688.F32.TF32 R20, R188, R40, R248 ;  /* 0x00000028bc14723c */ /* 0x000fe600000810f8 */
[----:B------:R-:W3:Y:S04]  /*45b90*/  LDL.LU R248, [R1+0x1d0] ;  /* 0x0001d00001f87983 */ /* 0x000ee80000300800 */
[----:B------:R-:W3:Y:S04]  /*45ba0*/  LDL.LU R249, [R1+0x1d4] ;  /* 0x0001d40001f97983 */ /* 0x000ee80000300800 */
[----:B------:R-:W3:Y:S04]  /*45bb0*/  LDL.LU R250, [R1+0x1d8] ;  /* 0x0001d80001fa7983 */ /* 0x000ee80000300800 */
[----:B------:R-:W3:Y:S09]  /*45bc0*/  LDL.LU R251, [R1+0x1dc] ;  /* 0x0001dc0001fb7983 */ /* 0x000ef20000300800 */
[----:B-1----:R-:W-:Y:S01]  /*45bd0*/  IMAD.MOV.U32 R238, RZ, RZ, R20 ;  /* 0x000000ffffee7224 */ /* 0x002fe200078e0014 */
[----:B----4-:R-:W-:Y:S01]  /*45be0*/  MOV R15, R22 ;  /* 0x00000016000f7202 */ /* 0x010fe20000000f00 */
[----:B------:R-:W-:-:S02]  /*45bf0*/  IMAD.MOV.U32 R239, RZ, RZ, R21 ;  /* 0x000000ffffef7224 */ /* 0x000fc400078e0015 */
[----:B------:R-:W-:-:S05]  /*45c00*/  IMAD.MOV.U32 R14, RZ, RZ, R23 ;  /* 0x000000ffff0e7224 */ /* 0x000fca00078e0017 */
[----:B------:R-:W-:Y:S04]  /*45c10*/  STL [R1+0x31bc], R14 ;  /* 0x0031bc0e01007387 */ /* 0x000fe80000100800 */
[----:B------:R-:W-:Y:S04]  /*45c20*/  STL [R1+0x31b8], R15 ;  /* 0x0031b80f01007387 */ /* 0x000fe80000100800 */
[----:B------:R-:W-:Y:S04]  /*45c30*/  STL [R1+0x31b4], R238 ;  /* 0x0031b4ee01007387 */ /* 0x000fe80000100800 */
[----:B------:R1:W-:Y:S01]  /*45c40*/  STL [R1+0x31b0], R239 ;  /* 0x0031b0ef01007387 */ /* 0x0003e20000100800 */
[----:B--2---:R-:W-:Y:S03]  /*45c50*/  HMMA.1688.F32.TF32 R20, R188, R36, R228 ;  /* 0x00000024bc14723c */ /* 0x004fe600000810e4 */
[----:B------:R-:W2:Y:S04]  /*45c60*/  LDL.LU R228, [R1+0x1b0] ;  /* 0x0001b00001e47983 */ /* 0x000ea80000300800 */
[----:B------:R-:W2:Y:S04]  /*45c70*/  LDL.LU R229, [R1+0x1b4] ;  /* 0x0001b40001e57983 */ /* 0x000ea80000300800 */
[----:B------:R-:W2:Y:S04]  /*45c80*/  LDL.LU R230, [R1+0x1b8] ;  /* 0x0001b80001e67983 */ /* 0x000ea80000300800 */
[----:B------:R-:W2:Y:S09]  /*45c90*/  LDL.LU R231, [R1+0x1bc] ;  /* 0x0001bc0001e77983 */ /* 0x000eb20000300800 */
[----:B------:R-:W-:Y:S01]  /*45ca0*/  IMAD.MOV.U32 R18, RZ, RZ, R23 ;  /* 0x000000ffff127224 */ /* 0x000fe200078e0017 */
[----:B------:R-:W-:Y:S01]  /*45cb0*/  MOV R19, R22 ;  /* 0x0000001600137202 */ /* 0x000fe20000000f00 */
[----:B------:R-:W-:-:S02]  /*45cc0*/  IMAD.MOV.U32 R39, RZ, RZ, R20 ;  /* 0x000000ffff277224 */ /* 0x000fc400078e0014 */
[----:B------:R-:W-:Y:S01]  /*45cd0*/  IMAD.MOV.U32 R38, RZ, RZ, R21 ;  /* 0x000000ffff267224 */ /* 0x000fe200078e0015 */
[----:B------:R4:W-:Y:S04]  /*45ce0*/  STL [R1+0x31cc], R18 ;  /* 0x0031cc1201007387 */ /* 0x0009e80000100800 */
[----:B------:R-:W-:Y:S04]  /*45cf0*/  STL [R1+0x31c8], R19 ;  /* 0x0031c81301007387 */ /* 0x000fe80000100800 */
[----:B------:R1:W-:Y:S04]  /*45d00*/  STL [R1+0x31c4], R39 ;  /* 0x0031c42701007387 */ /* 0x0003e80000100800 */
[----:B------:R1:W-:Y:S01]  /*45d10*/  STL [R1+0x31c0], R38 ;  /* 0x0031c02601007387 */ /* 0x0003e20000100800 */
[----:B---3--:R-:W-:Y:S03]  /*45d20*/  HMMA.1688.F32.TF32 R20, R188, R16, R244 ;  /* 0x00000010bc14723c */ /* 0x008fe600000810f4 */
[----:B------:R-:W3:Y:S04]  /*45d30*/  LDL.LU R244, [R1+0x1a0] ;  /* 0x0001a00001f47983 */ /* 0x000ee80000300800 */
[----:B------:R-:W3:Y:S04]  /*45d40*/  LDL.LU R245, [R1+0x1a4] ;  /* 0x0001a40001f57983 */ /* 0x000ee80000300800 */
[----:B------:R-:W3:Y:S04]  /*45d50*/  LDL.LU R246, [R1+0x1a8] ;  /* 0x0001a80001f67983 */ /* 0x000ee80000300800 */
[----:B------:R-:W3:Y:S09]  /*45d60*/  LDL.LU R247, [R1+0x1ac] ;  /* 0x0001ac0001f77983 */ /* 0x000ef20000300800 */
        /* <DEDUP_REMOVED lines=8> */
[----:B------:R-:W-:Y:S03]  /*45df0*/  HMMA.1688.F32.TF32 R20, R188, R12, R248 ;  /* 0x0000000cbc14723c */ /* 0x000fe600000810f8 */
[----:B------:R-:W3:Y:S04]  /*45e00*/  LDL.LU R248, [R1+0x180] ;  /* 0x0001800001f87983 */ /* 0x000ee80000300800 */
[----:B------:R-:W3:Y:S04]  /*45e10*/  LDL.LU R249, [R1+0x184] ;  /* 0x0001840001f97983 */ /* 0x000ee80000300800 */
[----:B------:R-:W3:Y:S04]  /*45e20*/  LDL.LU R250, [R1+0x188] ;  /* 0x0001880001fa7983 */ /* 0x000ee80000300800 */
[----:B------:R-:W3:Y:S09]  /*45e30*/  LDL.LU R251, [R1+0x18c] ;  /* 0x00018c0001fb7983 */ /* 0x000ef20000300800 */
[----:B------:R-:W-:Y:S01]  /*45e40*/  IMAD.MOV.U32 R42, RZ, RZ, R20 ;  /* 0x000000ffff2a7224 */ /* 0x000fe200078e0014 */
[----:B------:R-:W-:Y:S01]  /*45e50*/  MOV R150, R22 ;  /* 0x0000001600967202 */ /* 0x000fe20000000f00 */
[----:B------:R-:W-:-:S02]  /*45e60*/  IMAD.MOV.U32 R43, RZ, RZ, R21 ;  /* 0x000000ffff2b7224 */ /* 0x000fc400078e0015 */
[----:B------:R-:W-:-:S05]  /*45e70*/  IMAD.MOV.U32 R151, RZ, RZ, R23 ;  /* 0x000000ffff977224 */ /* 0x000fca00078e0017 */
[----:B------:R1:W-:Y:S04]  /*45e80*/  STL [R1+0x31ec], R151 ;  /* 0x0031ec9701007387 */ /* 0x0003e80000100800 */
[----:B------:R-:W-:Y:S04]  /*45e90*/  STL [R1+0x31e8], R150 ;  /* 0x0031e89601007387 */ /* 0x000fe80000100800 */
[----:B------:R1:W-:Y:S04]  /*45ea0*/  STL [R1+0x31e4], R43 ;  /* 0x0031e42b01007387 */ /* 0x0003e80000100800 */
[----:B------:R1:W-:Y:S04]  /*45eb0*/  STL [R1+0x31e0], R42 ;  /* 0x0031e02a01007387 */ /* 0x0003e80000100800 */
[----:B------:R-:W3:Y:S04]  /*45ec0*/  LDL.LU R224, [R1+0x170] ;  /* 0x0001700001e07983 */ /* 0x000ee80000300800 */
[----:B------:R-:W3:Y:S04]  /*45ed0*/  LDL.LU R225, [R1+0x174] ;  /* 0x0001740001e17983 */ /* 0x000ee80000300800 */
[----:B------:R-:W3:Y:S04]  /*45ee0*/  LDL.LU R226, [R1+0x178] ;  /* 0x0001780001e27983 */ /* 0x000ee80000300800 */
[----:B------:R-:W3:Y:S01]  /*45ef0*/  LDL.LU R227, [R1+0x17c] ;  /* 0x00017c0001e37983 */ /* 0x000ee20000300800 */
[----:B--2---:R-:W-:Y:S03]  /*45f00*/  HMMA.1688.F32.TF32 R20, R188, R236, R228 ;  /* 0x000000ecbc14723c */ /* 0x004fe600000810e4 */
[----:B------:R-:W-:Y:S04]  /*45f10*/  LDS R188, [R252+0x8100] ;  /* 0x00810000fcbc7984 */ /* 0x000fe80000000800 */
[----:B------:R-:W-:Y:S04]  /*45f20*/  LDS R190, [R252+0x9100] ;  /* 0x00910000fcbe7984 */ /* 0x000fe80000000800 */
[----:B------:R-:W-:Y:S04]  /*45f30*/  LDS R189, [R3+0x8100] ;  /* 0x0081000003bd7984 */ /* 0x000fe80000000800 */
[----:B------:R-:W2:Y:S09]  /*45f40*/  LDS R191, [R3+0x9100] ;  /* 0x0091000003bf7984 */ /* 0x000eb20000000800 */
[----:B----4-:R-:W-:Y:S01]  /*45f50*/  IMAD.MOV.U32 R18, RZ, RZ, R20 ;  /* 0x000000ffff127224 */ /* 0x010fe200078e0014 */
[----:B------:R-:W-:Y:S01]  /*45f60*/  MOV R39, R22 ;  /* 0x0000001600277202 */ /* 0x000fe20000000f00 */
[----:B------:R-:W-:-:S02]  /*45f70*/  IMAD.MOV.U32 R19, RZ, RZ, R21 ;  /* 0x000000ffff137224 */ /* 0x000fc400078e0015 */
[----:B------:R-:W-:-:S05]  /*45f80*/  IMAD.MOV.U32 R38, RZ, RZ, R23 ;  /* 0x000000ffff267224 */ /* 0x000fca00078e0017 */
[----:B------:R4:W-:Y:S04]  /*45f90*/  STL [R1+0x31fc], R38 ;  /* 0x0031fc2601007387 */ /* 0x0009e80000100800 */
[----:B------:R-:W-:Y:S04]  /*45fa0*/  STL [R1+0x31f8], R39 ;  /* 0x0031f82701007387 */ /* 0x000fe80000100800 */
[----:B------:R1:W-:Y:S04]  /*45fb0*/  STL [R1+0x31f4], R19 ;  /* 0x0031f41301007387 */ /* 0x0003e80000100800 */
[----:B------:R1:W-:Y:S04]  /*45fc0*/  STL [R1+0x31f0], R18 ;  /* 0x0031f01201007387 */ /* 0x0003e80000100800 */
[----:B------:R-:W2:Y:S04]  /*45fd0*/  LDL.LU R232, [R1+0x160] ;  /* 0x0001600001e87983 */ /* 0x000ea80000300800 */
[----:B------:R-:W2:Y:S04]  /*45fe0*/  LDL.LU R233, [R1+0x164] ;  /* 0x0001640001e97983 */ /* 0x000ea80000300800 */
[----:B------:R-:W2:Y:S04]  /*45ff0*/  LDL.LU R234, [R1+0x168] ;  /* 0x0001680001ea7983 */ /* 0x000ea80000300800 */
[----:B------:R-:W2:Y:S01]  /*46000*/  LDL.LU R235, [R1+0x16c] ;  /* 0x00016c0001eb7983 */ /* 0x000ea20000300800 */
[C---:B---3--:R-:W-:Y:S11]  /*46010*/  HMMA.1688.F32.TF32 R20, R184.reuse, R180, R244 ;  /* 0x000000b4b814723c */ /* 0x048ff600000810f4 */
[----:B------:R-:W-:Y:S11]  /*46020*/  @!UPT UIADD3 URZ, URZ, URZ, URZ ;  /* 0x0000003f3f3ff290 */ /* 0x000ff6000fffe03f */
[----:B------:R-:W-:Y:S02]  /*46030*/  @!UPT UIADD3 URZ, URZ, URZ, URZ ;  /* 0x0000003f3f3ff290 */ /* 0x000fe4000fffe03f */
[----:B------:R-:W-:Y:S01]  /*46040*/  IMAD.MOV.U32 R159, RZ, RZ, R23 ;  /* 0x000000ffff9f7224 */ /* 0x000fe200078e0017 */
[----:B------:R-:W-:Y:S01]  /*46050*/  MOV R158, R22 ;  /* 0x00000016009e7202 */ /* 0x000fe20000000f00 */
[----:B------:R-:W-:Y:S02]  /*46060*/  IMAD.MOV.U32 R155, RZ, RZ, R21 ;  /* 0x000000ffff9b7224 */ /* 0x000fe400078e0015 */
[----:B------:R-:W-:Y:S01]  /*46070*/  IMAD.MOV.U32 R154, RZ, RZ, R20 ;  /* 0x000000ffff9a7224 */ /* 0x000fe200078e0014 */
[----:B------:R3:W-:Y:S04]  /*46080*/  STL [R1+0x320c], R159 ;  /* 0x00320c9f01007387 */ /* 0x0007e80000100800 */
[----:B------:R-:W-:Y:S04]  /*46090*/  STL [R1+0x3208], R158 ;  /* 0x0032089e01007387 */ /* 0x000fe80000100800 */
[----:B------:R1:W-:Y:S04]  /*460a0*/  STL [R1+0x3204], R155 ;  /* 0x0032049b01007387 */ /* 0x0003e80000100800 */
[----:B------:R1:W-:Y:S04]  /*460b0*/  STL [R1+0x3200], R154 ;  /* 0x0032009a01007387 */ /* 0x0003e80000100800 */
[----:B------:R-:W3:Y:S04]  /*460c0*/  LDL.LU R228, [R1+0x150] ;  /* 0x0001500001e47983 */ /* 0x000ee80000300800 */
[----:B------:R-:W3:Y:S04]  /*460d0*/  LDL.LU R229, [R1+0x154] ;  /* 0x0001540001e57983 */ /* 0x000ee80000300800 */
[----:B------:R-:W3:Y:S04]  /*460e0*/  LDL.LU R230, [R1+0x158] ;  /* 0x0001580001e67983 */ /* 0x000ee80000300800 */
[----:B------:R-:W3:Y:S04]  /*460f0*/  LDL.LU R231, [R1+0x15c] ;  /* 0x00015c0001e77983 */ /* 0x000ee80000300800 */
[----:B------:R-:W4:Y:S04]  /*46100*/  LDL.LU R244, [R1+0x140] ;  /* 0x0001400001f47983 */ /* 0x000f280000300800 */
[----:B------:R-:W4:Y:S04]  /*46110*/  LDL.LU R245, [R1+0x144] ;  /* 0x0001440001f57983 */ /* 0x000f280000300800 */
[----:B------:R-:W4:Y:S04]  /*46120*/  LDL.LU R246, [R1+0x148] ;  /* 0x0001480001f67983 */ /* 0x000f280000300800 */
[----:B------:R-:W4:Y:S01]  /*46130*/  LDL.LU R247, [R1+0x14c] ;  /* 0x00014c0001f77983 */ /* 0x000f220000300800 */
[----:B------:R-:W-:Y:S03]  /*46140*/  HMMA.1688.F32.TF32 R20, R184, R176, R248 ;  /* 0x000000b0b814723c */ /* 0x000fe600000810f8 */
[----:B------:R-:W4:Y:S04]  /*46150*/  LDL.LU R248, [R1+0x130] ;  /* 0x0001300001f87983 */ /* 0x000f280000300800 */
[----:B------:R-:W4:Y:S04]  /*46160*/  LDL.LU R249, [R1+0x134] ;  /* 0x0001340001f97983 */ /* 0x000f280000300800 */
[----:B------:R-:W4:Y:S04]  /*46170*/  LDL.LU R250, [R1+0x138] ;  /* 0x0001380001fa7983 */ /* 0x000f280000300800 */
[----:B------:R-:W4:Y:S09]  /*46180*/  LDL.LU R251, [R1+0x13c] ;  /* 0x00013c0001fb7983 */ /* 0x000f320000300800 */
[----:B-1----:R-:W-:Y:S01]  /*46190*/  IMAD.MOV.U32 R239, RZ, RZ, R20 ;  /* 0x000000ffffef7224 */ /* 0x002fe200078e0014 */
[----:B------:R-:W-:Y:S01]  /*461a0*/  MOV R14, R22 ;  /* 0x00000016000e7202 */ /* 0x000fe20000000f00 */
[----:B------:R-:W-:-:S02]  /*461b0*/  IMAD.MOV.U32 R238, RZ, RZ, R21 ;  /* 0x000000ffffee7224 */ /* 0x000fc400078e0015 */
        /* <DEDUP_REMOVED lines=8> */
[----:B------:R-:W-:Y:S04]  /*46240*/  STL [R1+0x321c], R15 ;  /* 0x00321c0f01007387 */ /* 0x000fe80000100800 */
[----:B------:R-:W-:Y:S04]  /*46250*/  STL [R1+0x3218], R14 ;  /* 0x0032180e01007387 */ /* 0x000fe80000100800 */
[----:B------:R1:W-:Y:S04]  /*46260*/  STL [R1+0x3214], R238 ;  /* 0x003214ee01007387 */ /* 0x0003e80000100800 */
[----:B------:R1:W-:Y:S04]  /*46270*/  STL [R1+0x3210], R239 ;  /* 0x003210ef01007387 */ /* 0x0003e80000100800 */
[----:B------:R-:W-:Y:S04]  /*46280*/  STL [R1+0x322c], R6 ;  /* 0x00322c0601007387 */ /* 0x000fe80000100800 */
[----:B------:R-:W-:Y:S04]  /*46290*/  STL [R1+0x3228], R174 ;  /* 0x003228ae01007387 */ /* 0x000fe80000100800 */
[----:B------:R1:W-:Y:S04]  /*462a0*/  STL [R1+0x3224], R170 ;  /* 0x003224aa01007387 */ /* 0x0003e80000100800 */
[----:B------:R1:W-:Y:S01]  /*462b0*/  STL [R1+0x3220], R162 ;  /* 0x003220a201007387 */ /* 0x0003e20000100800 */
[C---:B--2---:R-:W-:Y:S11]  /*462c0*/  HMMA.1688.F32.TF32 R20, R184.reuse, R4, R232 ;  /* 0x00000004b814723c */ /* 0x044ff600000810e8 */
[----:B------:R-:W-:Y:S11]  /*462d0*/  @!UPT UIADD3 URZ, URZ, URZ, URZ ;  /* 0x0000003f3f3ff290 */ /* 0x000ff6000fffe03f */
[----:B------:R-:W-:Y:S02]  /*462e0*/  @!UPT UIADD3 URZ, URZ, URZ, URZ ;  /* 0x0000003f3f3ff290 */ /* 0x000fe4000fffe03f */
[----:B------:R-:W-:Y:S01]  /*462f0*/  IMAD.MOV.U32 R151, RZ, RZ, R20 ;  /* 0x000000ffff977224 */ /* 0x000fe200078e0014 */
[----:B------:R-:W-:Y:S01]  /*46300*/  MOV R43, R22 ;  /* 0x00000016002b7202 */ /* 0x000fe20000000f00 */
[----:B------:R-:W-:Y:S02]  /*46310*/  IMAD.MOV.U32 R150, RZ, RZ, R21 ;  /* 0x000000ffff967224 */ /* 0x000fe400078e0015 */
[----:B------:R-:W-:Y:S02]  /*46320*/  IMAD.MOV.U32 R42, RZ, RZ, R23 ;  /* 0x000000ffff2a7224 */ /* 0x000fe400078e0017 */
[C---:B---3--:R-:W-:Y:S11]  /*46330*/  HMMA.1688.F32.TF32 R20, R184.reuse, R172, R228 ;  /* 0x000000acb814723c */ /* 0x048ff600000810e4 */
[----:B------:R-:W-:Y:S11]  /*46340*/  @!UPT UIADD3 URZ, URZ, URZ, URZ ;  /* 0x0000003f3f3ff290 */ /* 0x000ff6000fffe03f */
[----:B------:R-:W-:Y:S02]  /*46350*/  @!UPT UIADD3 URZ, URZ, URZ, URZ ;  /* 0x0000003f3f3ff290 */ /* 0x000fe4000fffe03f */
[----:B----4-:R-:W-:Y:S01]  /*46360*/  IMAD.MOV.U32 R38, RZ, RZ, R20 ;  /* 0x000000ffff267224 */ /* 0x010fe200078e0014 */
[----:B------:R-:W-:Y:S01]  /*46370*/  MOV R19, R22 ;  /* 0x0000001600137202 */ /* 0x000fe20000000f00 */
[----:B------:R-:W-:Y:S02]  /*46380*/  IMAD.MOV.U32 R39, RZ, RZ, R21 ;  /* 0x000000ffff277224 */ /* 0x000fe400078e0015 */
[----:B------:R-:W-:Y:S02]  /*46390*/  IMAD.MOV.U32 R18, RZ, RZ, R23 ;  /* 0x000000ffff127224 */ /* 0x000fe400078e0017 */
[----:B------:R-:W-:Y:S01]  /*463a0*/  HMMA.1688.F32.TF32 R20, R184, R168, R244 ;  /* 0x000000a8b814723c */ /* 0x000fe200000810f4 */
[----:B------:R-:W-:Y:S04]  /*463b0*/  STL [R1+0x323c], R42 ;  /* 0x00323c2a01007387 */ /* 0x000fe80000100800 */
[----:B------:R-:W-:Y:S04]  /*463c0*/  STL [R1+0x3238], R43 ;  /* 0x0032382b01007387 */ /* 0x000fe80000100800 */
[----:B------:R2:W-:Y:S04]  /*463d0*/  STL [R1+0x3234], R150 ;  /* 0x0032349601007387 */ /* 0x0005e80000100800 */
[----:B------:R3:W-:Y:S11]  /*463e0*/  STL [R1+0x3230], R151 ;  /* 0x0032309701007387 */ /* 0x0007f60000100800 */
[----:B------:R-:W-:Y:S01]  /*463f0*/  IMAD.MOV.U32 R159, RZ, RZ, R20 ;  /* 0x000000ffff9f7224 */ /* 0x000fe200078e0014 */
[----:B------:R-:W-:Y:S01]  /*46400*/  MOV R155, R22 ;  /* 0x00000016009b7202 */ /* 0x000fe20000000f00 */
[----:B------:R-:W-:-:S02]  /*46410*/  IMAD.MOV.U32 R158, RZ, RZ, R21 ;  /* 0x000000ffff9e7224 */ /* 0x000fc400078e0015 */
[----:B------:R-:W-:Y:S02]  /*46420*/  IMAD.MOV.U32 R154, RZ, RZ, R23 ;  /* 0x000000ffff9a7224 */ /* 0x000fe400078e0017 */
[----:B------:R-:W-:Y:S01]  /*46430*/  HMMA.1688.F32.TF32 R20, R184, R164, R248 ;  /* 0x000000a4b814723c */ /* 0x000fe200000810f8 */
[----:B------:R-:W4:Y:S04]  /*46440*/  LDL.LU R248, [R1] ;  /* 0x0000000001f87983 */ /* 0x000f280000300800 */
        /* <DEDUP_REMOVED lines=59> */
[C---:B----4-:R-:W-:Y:S08]  /*46800*/  HMMA.1688.F32.TF32 R248, R188.reuse, R172, R248 ;  /* 0x000000acbcf8723c */ /* 0x050ff000000810f8 */
[C---:B--2---:R-:W-:Y:S08]  /*46810*/  HMMA.1688.F32.TF32 R244, R188.reuse, R4, R244 ;  /* 0x00000004bcf4723c */ /* 0x044ff000000810f4 */
[----:B---3--:R-:W-:Y:S08]  /*46820*/  HMMA.1688.F32.TF32 R228, R188, R8, R228 ;  /* 0x00000008bce4723c */ /* 0x008ff000000810e4 */
[C---:B------:R-:W-:Y:S08]  /*46830*/  HMMA.1688.F32.TF32 R72, R184.reuse, R160, R72 ;  /* 0x000000a0b848723c */ /* 0x040ff00000081048 */
[C---:B------:R-:W-:Y:S08]  /*46840*/  HMMA.1688.F32.TF32 R68, R184.reuse, R156, R68 ;  /* 0x0000009cb844723c */ /* 0x040ff00000081044 */
[C---:B------:R-:W-:Y:S08]  /*46850*/  HMMA.1688.F32.TF32 R20, R184.reuse, R12, R20 ;  /* 0x0000000cb814723c */ /* 0x040ff00000081014 */
[C---:B------:R-:W-:Y:S08]  /*46860*/  HMMA.1688.F32.TF32 R24, R184.reuse, R36, R24 ;  /* 0x00000024b818723c */ /* 0x040ff00000081018 */
[C---:B------:R-:W-:Y:S08]  /*46870*/  HMMA.1688.F32.TF32 R64, R184.reuse, R152, R64 ;  /* 0x00000098b840723c */ /* 0x040ff00000081040 */
[----:B------:R-:W-:Y:S01]  /*46880*/  HMMA.1688.F32.TF32 R32, R184, R148, R32 ;  /* 0x00000094b820723c */ /* 0x000fe20000081020 */
[----:B-1----:R-:W-:Y:S01]  /*46890*/  MOV R238, R74 ;  /* 0x0000004a00ee7202 */ /* 0x002fe20000000f00 */
[----:B------:R-:W-:-:S06]  /*468a0*/  IMAD.MOV.U32 R239, RZ, RZ, R75 ;  /* 0x000000ffffef7224 */ /* 0x000fcc00078e004b */
[C---:B------:R-:W-:Y:S01]  /*468b0*/  HMMA.1688.F32.TF32 R28, R184.reuse, R40, R28 ;  /* 0x00000028b81c723c */ /* 0x040fe2000008101c */
[----:B------:R-:W-:Y:S01]  /*468c0*/  IMAD.MOV.U32 R15, RZ, RZ, R72 ;  /* 0x000000ffff0f7224 */ /* 0x000fe200078e0048 */
[----:B------:R-:W2:Y:S01]  /*468d0*/  LDL.LU.64 R74, [R1+0x33f0] ;  /* 0x0033f000014a7983 */ /* 0x000ea20000300a00 */
[----:B------:R-:W-:Y:S01]  /*468e0*/  IMAD.MOV.U32 R14, RZ, RZ, R73 ;  /* 0x000000ffff0e7224 */ /* 0x000fe200078e0049 */
[----:B------:R-:W-:Y:S01]  /*468f0*/  MOV R170, R70 ;  /* 0x0000004600aa7202 */ /* 0x000fe20000000f00 */
[----:B------:R-:W-:Y:S01]  /*46900*/  IMAD.MOV.U32 R162, RZ, RZ, R71 ;  /* 0x000000ffffa27224 */ /* 0x000fe200078e0047 */
[----:B------:R-:W2:Y:S01]  /*46910*/  LDL.LU.64 R72, [R1+0x33e8] ;  /* 0x0033e80001487983 */ /* 0x000ea20000300a00 */
[----:B------:R-:W-:Y:S01]  /*46920*/  IMAD.MOV.U32 R6, RZ, RZ, R68 ;  /* 0x000000ffff067224 */ /* 0x000fe200078e0044 */
[----:B------:R-:W-:Y:S01]  /*46930*/  HMMA.1688.F32.TF32 R132, R184, R16, R132 ;  /* 0x00000010b884723c */ /* 0x000fe20000081084 */
[----:B------:R-:W-:Y:S01]  /*46940*/  IMAD.MOV.U32 R174, RZ, RZ, R69 ;  /* 0x000000ffffae7224 */ /* 0x000fe200078e0045 */
[----:B------:R-:W3:Y:S01]  /*46950*/  LDL.LU.64 R70, [R1+0x33e0] ;  /* 0x0033e00001467983 */ /* 0x000ee20000300a00 */
[----:B------:R-:W-:Y:S01]  /*46960*/  MOV R150, R66 ;  /* 0x0000004200967202 */ /* 0x000fe20000000f00 */
[----:B------:R-:W-:-:S02]  /*46970*/  IMAD.MOV.U32 R151, RZ, RZ, R67 ;  /* 0x000000ffff977224 */ /* 0x000fc400078e0043 */
[----:B------:R-:W3:Y:S01]  /*46980*/  LDL.LU.64 R68, [R1+0x33d8] ;  /* 0x0033d80001447983 */ /* 0x000ee20000300a00 */
[----:B------:R-:W-:Y:S01]  /*46990*/  IMAD.MOV.U32 R42, RZ, RZ, R64 ;  /* 0x000000ffff2a7224 */ /* 0x000fe200078e0040 */
[----:B------:R-:W-:Y:S01]  /*469a0*/  HMMA.1688.F32.TF32 R184, R184, R236, R240 ;  /* 0x000000ecb8b8723c */ /* 0x000fe200000810f0 */
[----:B------:R-:W-:Y:S01]  /*469b0*/  IMAD.MOV.U32 R43, RZ, RZ, R65 ;  /* 0x000000ffff2b7224 */ /* 0x000fe200078e0041 */
[----:B------:R-:W4:Y:S01]  /*469c0*/  LDL.LU.64 R66, [R1+0x33d0] ;  /* 0x0033d00001427983 */ /* 0x000f220000300a00 */
[----:B------:R-:W-:Y:S01]  /*469d0*/  MOV R166, R34 ;  /* 0x0000002200a67202 */ /* 0x000fe20000000f00 */
[----:B------:R-:W-:Y:S02]  /*469e0*/  IMAD.MOV.U32 R167, RZ, RZ, R35 ;  /* 0x000000ffffa77224 */ /* 0x000fe400078e0023 */
[----:B------:R-:W4:Y:S01]  /*469f0*/  LDL.LU.64 R64, [R1+0x33c8] ;  /* 0x0033c80001407983 */ /* 0x000f220000300a00 */
[----:B------:R-:W-:Y:S01]  /*46a00*/  IMAD.MOV.U32 R171, RZ, RZ, R32 ;  /* 0x000000ffffab7224 */ /* 0x000fe200078e0020 */
[C---:B------:R-:W-:Y:S01]  /*46a10*/  HMMA.1688.F32.TF32 R224, R188.reuse, R180, R224 ;  /* 0x000000b4bce0723c */ /* 0x040fe200000810e0 */
[----:B------:R-:W-:Y:S01]  /*46a20*/  IMAD.MOV.U32 R163, RZ, RZ, R33 ;  /* 0x000000ffffa37224 */ /* 0x000fe200078e0021 */
[----:B------:R-:W2:Y:S04]  /*46a30*/  LDL.LU.64 R34, [R1+0x33c0] ;  /* 0x0033c00001227983 */ /* 0x000ea80000300a00 */
[----:B------:R-:W2:Y:S04]  /*46a40*/  LDL.LU.64 R32, [R1+0x33b8] ;  /* 0x0033b80001207983 */ /* 0x000ea80000300a00 */
[----:B------:R-:W-:Y:S04]  /*46a50*/  STL.64 [R1+0x390], R28 ;  /* 0x0003901c01007387 */ /* 0x000fe80000100a00 */
[----:B------:R1:W-:Y:S01]  /*46a60*/  STL.64 [R1+0x398], R30 ;  /* 0x0003981e01007387 */ /* 0x0003e20000100a00 */
[C---:B------:R-:W-:Y:S03]  /*46a70*/  HMMA.1688.F32.TF32 R232, R188.reuse, R176, R232 ;  /* 0x000000b0bce8723c */ /* 0x040fe600000810e8 */
        /* <DEDUP_REMOVED lines=12> */
[----:B-1----:R-:W4:Y:S04]  /*46b40*/  LDL.LU.64 R22, [R1+0x3380] ;  /* 0x0033800001167983 */ /* 0x002f280000300a00 */
[----:B------:R-:W4:Y:S04]  /*46b50*/  LDL.LU.64 R20, [R1+0x3378] ;  /* 0x0033780001147983 */ /* 0x000f280000300a00 */
[----:B------:R-:W4:Y:S04]  /*46b60*/  LDL.LU.64 R242, [R1+0x3370] ;  /* 0x0033700001f27983 */ /* 0x000f280000300a00 */
[----:B------:R-:W4:Y:S04]  /*46b70*/  LDL.LU.64 R240, [R1+0x3368] ;  /* 0x0033680001f07983 */ /* 0x000f280000300a00 */
[----:B------:R-:W-:Y:S04]  /*46b80*/  STL.64 [R1+0x350], R184 ;  /* 0x000350b801007387 */ /* 0x000fe80000100a00 */
[----:B------:R-:W-:Y:S04]  /*46b90*/  STL.64 [R1+0x358], R186 ;  /* 0x000358ba01007387 */ /* 0x000fe80000100a00 */
[----:B------:R-:W-:Y:S04]  /*46ba0*/  STL.64 [R1+0x340], R224 ;  /* 0x000340e001007387 */ /* 0x000fe80000100a00 */
[----:B------:R1:W-:Y:S04]  /*46bb0*/  STL.64 [R1+0x348], R226 ;  /* 0x000348e201007387 */ /* 0x0003e80000100a00 */
[----:B------:R-:W-:Y:S04]  /*46bc0*/  LDS R184, [R252+0x8180] ;  /* 0x00818000fcb87984 */ /* 0x000fe80000000800 */
[----:B------:R-:W-:Y:S04]  /*46bd0*/  LDS R186, [R252+0x9180] ;  /* 0x00918000fcba7984 */ /* 0x000fe80000000800 */
[----:B-1----:R-:W4:Y:S04]  /*46be0*/  LDL.LU.64 R226, [R1+0x3360] ;  /* 0x0033600001e27983 */ /* 0x002f280000300a00 */
[----:B------:R-:W4:Y:S04]  /*46bf0*/  LDL.LU.64 R224, [R1+0x3358] ;  /* 0x0033580001e07983 */ /* 0x000f280000300a00 */
[----:B------:R-:W-:Y:S04]  /*46c00*/  STL.64 [R1+0x330], R232 ;  /* 0x000330e801007387 */ /* 0x000fe80000100a00 */
[----:B------:R1:W-:Y:S04]  /*46c10*/  STL.64 [R1+0x338], R234 ;  /* 0x000338ea01007387 */ /* 0x0003e80000100a00 */
[----:B------:R-:W-:Y:S04]  /*46c20*/  LDS R185, [R3+0x8180] ;  /* 0x0081800003b97984 */ /* 0x000fe80000000800 */
[----:B------:R-:W2:Y:S04]  /*46c30*/  LDS R187, [R3+0x9180] ;  /* 0x0091800003bb7984 */ /* 0x000ea80000000800 */
[----:B-1----:R-:W4:Y:S04]  /*46c40*/  LDL.LU.64 R234, [R1+0x3350] ;  /* 0x0033500001ea7983 */ /* 0x002f280000300a00 */
[----:B------:R-:W4:Y:S04]  /*46c50*/  LDL.LU.64 R232, [R1+0x3348] ;  /* 0x0033480001e87983 */ /* 0x000f280000300a00 */
[----:B------:R-:W-:Y:S04]  /*46c60*/  STL.64 [R1+0x320], R228 ;  /* 0x000320e401007387 */ /* 0x000fe80000100a00 */
[----:B------:R1:W-:Y:S04]  /*46c70*/  STL.64 [R1+0x328], R230 ;  /* 0x000328e601007387 */ /* 0x0003e80000100a00 */
        /* <DEDUP_REMOVED lines=9> */
[----:B------:R-:W4:Y:S01]  /*46d10*/  LDL.LU.64 R248, [R1+0x3318] ;  /* 0x0033180001f87983 */ /* 0x000f220000300a00 */
[C---:B--2---:R-:W-:Y:S08]  /*46d20*/  HMMA.1688.F32.TF32 R28, R188.reuse, R12, R28 ;  /* 0x0000000cbc1c723c */ /* 0x044ff0000008101c */
[C---:B---3--:R-:W-:Y:S08]  /*46d30*/  HMMA.1688.F32.TF32 R132, R188.reuse, R36, R132 ;  /* 0x00000024bc84723c */ /* 0x048ff00000081084 */
[C---:B----4-:R-:W-:Y:S08]  /*46d40*/  HMMA.1688.F32.TF32 R228, R188.reuse, R160, R228 ;  /* 0x000000a0bce4723c */ /* 0x050ff000000810e4 */
[C---:B------:R-:W-:Y:S11]  /*46d50*/  HMMA.1688.F32.TF32 R248, R188.reuse, R168, R248 ;  /* 0x000000a8bcf8723c */ /* 0x040ff600000810f8 */
[----:B------:R-:W-:Y:S11]  /*46d60*/  @!UPT UIADD3 URZ, URZ, URZ, URZ ;  /* 0x0000003f3f3ff290 */ /* 0x000ff6000fffe03f */
[----:B------:R-:W-:Y:S01]  /*46d70*/  @!UPT UIADD3 URZ, URZ, URZ, URZ ;  /* 0x0000003f3f3ff290 */ /* 0x000fe2000fffe03f */
[----:B------:R-:W-:Y:S04]  /*46d80*/  STL.64 [R1+0x2f0], R248 ;  /* 0x0002f0f801007387 */ /* 0x000fe80000100a00 */
[----:B------:R1:W-:Y:S02]  /*46d90*/  STL.64 [R1+0x2f8], R250 ;  /* 0x0002f8fa01007387 */ /* 0x0003e40000100a00 */
[C---:B-1----:R-:W-:Y:S08]  /*46da0*/  HMMA.1688.F32.TF32 R248, R188.reuse, R164, R244 ;  /* 0x000000a4bcf8723c */ /* 0x042ff000000810f4 */
[C---:B------:R-:W-:Y:S08]  /*46db0*/  HMMA.1688.F32.TF32 R244, R188.reuse, R156, R232 ;  /* 0x0000009cbcf4723c */ /* 0x040ff000000810e8 */
[C---:B------:R-:W-:Y:S07]  /*46dc0*/  HMMA.1688.F32.TF32 R232, R188.reuse, R152, R224 ;  /* 0x00000098bce8723c */ /* 0x040fee00000810e0 */
[----:B------:R-:W-:Y:S04]  /*46dd0*/  STL.64 [R1+0x2e0], R248 ;  /* 0x0002e0f801007387 */ /* 0x000fe80000100a00 */
[----:B------:R-:W-:Y:S04]  /*46de0*/  STL.64 [R1+0x2e8], R250 ;  /* 0x0002e8fa01007387 */ /* 0x000fe80000100a00 */
[----:B------:R-:W-:Y:S01]  /*46df0*/  STL.64 [R1+0x2d0], R228 ;  /* 0x0002d0e401007387 */ /* 0x000fe20000100a00 */
[C---:B------:R-:W-:Y:S03]  /*46e00*/  HMMA.1688.F32.TF32 R224, R188.reuse, R40, R20 ;  /* 0x00000028bce0723c */ /* 0x040fe60000081014 */
[----:B------:R1:W-:Y:S05]  /*46e10*/  STL.64 [R1+0x2d8], R230 ;  /* 0x0002d8e601007387 */ /* 0x0003ea0000100a00 */
[C---:B------:R-:W-:Y:S08]  /*46e20*/  HMMA.1688.F32.TF32 R20, R188.reuse, R16, R24 ;  /* 0x00000010bc14723c */ /* 0x040ff00000081018 */
[C---:B-1----:R-:W-:Y:S08]  /*46e30*/  HMMA.1688.F32.TF32 R228, R188.reuse, R148, R240 ;  /* 0x00000094bce4723c */ /* 0x042ff000000810f0 */
[----:B------:R-:W-:Y:S01]  /*46e40*/  HMMA.1688.F32.TF32 R24, R188, R236, R32 ;  /* 0x000000ecbc18723c */ /* 0x000fe20000081020 */
[----:B------:R-:W-:Y:S04]  /*46e50*/  STL.64 [R1+0x2c0], R244 ;  /* 0x0002c0f401007387 */ /* 0x000fe80000100a00 */
[----:B------:R-:W-:Y:S04]  /*46e60*/  STL.64 [R1+0x2c8], R246 ;  /* 0x0002c8f601007387 */ /* 0x000fe80000100a00 */
[----:B------:R-:W-:Y:S04]  /*46e70*/  STL.64 [R1+0x2b0], R232 ;  /* 0x0002b0e801007387 */ /* 0x000fe80000100a00 */
[----:B------:R-:W-:Y:S04]  /*46e80*/  STL.64 [R1+0x2b8], R234 ;  /* 0x0002b8ea01007387 */ /* 0x000fe80000100a00 */
[----:B------:R-:W-:Y:S04]  /*46e90*/  STL.64 [R1+0x2a0], R228 ;  /* 0x0002a0e401007387 */ /* 0x000fe80000100a00 */
[----:B------:R-:W-:Y:S04]  /*46ea0*/  STL.64 [R1+0x2a8], R230 ;  /* 0x0002a8e601007387 */ /* 0x000fe80000100a00 */
[----:B------:R1:W-:Y:S04]  /*46eb0*/  STL.64 [R1+0x280], R224 ;  /* 0x000280e001007387 */ /* 0x0003e80000100a00 */
[----:B------:R2:W-:Y:S04]  /*46ec0*/  STL.64 [R1+0x288], R226 ;  /* 0x000288e201007387 */ /* 0x0005e80000100a00 */
[----:B------:R-:W-:Y:S04]  /*46ed0*/  STL.64 [R1+0x270], R132 ;  /* 0x0002708401007387 */ /* 0x000fe80000100a00 */
[----:B------:R-:W-:Y:S04]  /*46ee0*/  STL.64 [R1+0x278], R134 ;  /* 0x0002788601007387 */ /* 0x000fe80000100a00 */
[----:B------:R-:W-:Y:S04]  /*46ef0*/  STL.64 [R1+0x260], R20 ;  /* 0x0002601401007387 */ /* 0x000fe80000100a00 */
[----:B------:R-:W-:Y:S04]  /*46f00*/  STL.64 [R1+0x268], R22 ;  /* 0x0002681601007387 */ /* 0x000fe80000100a00 */
[----:B------:R-:W-:Y:S04]  /*46f10*/  STL.64 [R1+0x250], R28 ;  /* 0x0002501c01007387 */ /* 0x000fe80000100a00 */
[----:B------:R-:W-:Y:S04]  /*46f20*/  STL.64 [R1+0x258], R30 ;  /* 0x0002581e01007387 */ /* 0x000fe80000100a00 */
[----:B------:R-:W-:Y:S04]  /*46f30*/  STL.64 [R1+0x240], R24 ;  /* 0x0002401801007387 */ /* 0x000fe80000100a00 */
[----:B------:R3:W-:Y:S01]  /*46f40*/  STL.64 [R1+0x248], R26 ;  /* 0x0002481a01007387 */ /* 0x0007e20000100a00 */
[----:B------:R-:W-:Y:S01]  /*46f50*/  HMMA.1688.F32.TF32 R32, R184, R176, R68 ;  /* 0x000000b0b820723c */ /* 0x000fe20000081044 */
[----:B------:R-:W-:Y:S01]  /*46f60*/  IMAD.MOV.U32 R248, RZ, RZ, R61 ;  /* 0x000000fffff87224 */ /* 0x000fe200078e003d */
[----:B------:R-:W-:Y:S01]  /*46f70*/  MOV R250, R57 ;  /* 0x0000003900fa7202 */ /* 0x000fe20000000f00 */
[----:B------:R-:W-:-:S02]  /*46f80*/  IMAD.MOV.U32 R249, RZ, RZ, R56 ;  /* 0x000000fffff97224 */ /* 0x000fc400078e0038 */
[----:B------:R-:W-:Y:S02]  /*46f90*/  IMAD.MOV.U32 R251, RZ, RZ, R58 ;  /* 0x000000fffffb7224 */ /* 0x000fe400078e003a */
[----:B-1----:R-:W-:Y:S01]  /*46fa0*/  IMAD.MOV.U32 R224, RZ, RZ, R52 ;  /* 0x000000ffffe07224 */ /* 0x002fe200078e0034 */
[----:B--2---:R-:W-:Y:S01]  /*46fb0*/  MOV R226, R54 ;  /* 0x0000003600e27202 */ /* 0x004fe20000000f00 */
[----:B------:R-:W-:Y:S02]  /*46fc0*/  IMAD.MOV.U32 R225, RZ, RZ, R53 ;  /* 0x000000ffffe17224 */ /* 0x000fe400078e0035 */
[----:B------:R-:W-:Y:S01]  /*46fd0*/  IMAD.MOV.U32 R240, RZ, RZ, R48 ;  /* 0x000000fffff07224 */ /* 0x000fe200078e0030 */
[----:B---3--:R-:W-:Y:S01]  /*46fe0*/  HMMA.1688.F32.TF32 R24, R184, R180, R64 ;  /* 0x000000b4b818723c */ /* 0x008fe20000081040 */
[----:B------:R-:W-:Y:S01]  /*46ff0*/  IMAD.MOV.U32 R227, RZ, RZ, R55 ;  /* 0x000000ffffe37224 */ /* 0x000fe200078e0037 */
[----:B------:R-:W-:Y:S01]  /*47000*/  MOV R242, R50 ;  /* 0x0000003200f27202 */ /* 0x000fe20000000f00 */
[----:B------:R-:W-:-:S02]  /*47010*/  IMAD.MOV.U32 R241, RZ, RZ, R49 ;  /* 0x000000fffff17224 */ /* 0x000fc400078e0031 */
[----:B------:R-:W-:Y:S02]  /*47020*/  IMAD.MOV.U32 R243, RZ, RZ, R104 ;  /* 0x000000fffff37224 */ /* 0x000fe400078e0068 */
[----:B------:R-:W-:Y:S01]  /*47030*/  IMAD.MOV.U32 R232, RZ, RZ, R105 ;  /* 0x000000ffffe87224 */ /* 0x000fe200078e0069 */
[----:B------:R-:W-:Y:S01]  /*47040*/  HMMA.1688.F32.TF32 R28, R184, R8, R72 ;  /* 0x00000008b81c723c */ /* 0x000fe20000081048 */
[----:B------:R-:W-:Y:S01]  /*47050*/  IMAD.MOV.U32 R233, RZ, RZ, R106 ;  /* 0x000000ffffe97224 */ /* 0x000fe200078e006a */
[----:B------:R-:W-:Y:S01]  /*47060*/  MOV R234, R107 ;  /* 0x0000006b00ea7202 */ /* 0x000fe20000000f00 */
[----:B------:R-:W-:Y:S02]  /*47070*/  IMAD.MOV.U32 R235, RZ, RZ, R51 ;  /* 0x000000ffffeb7224 */ /* 0x000fe400078e0033 */
[----:B------:R-:W-:Y:S01]  /*47080*/  IMAD.MOV.U32 R244, RZ, RZ, R44 ;  /* 0x000000fffff47224 */ /* 0x000fe200078e002c */
[----:B------:R-:W-:Y:S01]  /*47090*/  MOV R246, R46 ;  /* 0x0000002e00f67202 */ /* 0x000fe20000000f00 */
[----:B------:R-:W-:-:S02]  /*470a0*/  IMAD.MOV.U32 R245, RZ, RZ, R45 ;  /* 0x000000fffff57224 */ /* 0x000fc400078e002d */
[----:B------:R-:W-:Y:S02]  /*470b0*/  IMAD.MOV.U32 R247, RZ, RZ, R47 ;  /* 0x000000fffff77224 */ /* 0x000fe400078e002f */
[----:B------:R-:W-:Y:S01]  /*470c0*/  IMAD.MOV.U32 R228, RZ, RZ, R59 ;  /* 0x000000ffffe47224 */ /* 0x000fe200078e003b */
[----:B------:R-:W-:Y:S01]  /*470d0*/  MOV R230, R63 ;  /* 0x0000003f00e67202 */ /* 0x000fe20000000f00 */
[----:B------:R-:W-:Y:S01]  /*470e0*/  IMAD.MOV.U32 R229, RZ, RZ, R62 ;  /* 0x000000ffffe57224 */ /* 0x000fe200078e003e */
[----:B------:R-:W-:Y:S04]  /*470f0*/  LDS R20, [R252+0x8200] ;  /* 0x00820000fc147984 */ /* 0x000fe80000000800 */
[----:B------:R-:W-:Y:S04]  /*47100*/  STL.64 [R1+0x230], R24 ;  /* 0x0002301801007387 */ /* 0x000fe80000100a00 */
[----:B------:R1:W-:Y:S01]  /*47110*/  STL.64 [R1+0x238], R26 ;  /* 0x0002381a01007387 */ /* 0x0003e20000100a00 */
[----:B------:R-:W-:-:S03]  /*47120*/  IMAD.MOV.U32 R231, RZ, RZ, R111 ;  /* 0x000000ffffe77224 */ /* 0x000fc600078e006f */
[----:B------:R-:W-:Y:S04]  /*47130*/  LDS R22, [R252+0x9200] ;  /* 0x00920000fc167984 */ /* 0x000fe80000000800 */
[----:B------:R-:W-:Y:S01]  /*47140*/  LDS R21, [R3+0x8200] ;  /* 0x0082000003157984 */ /* 0x000fe20000000800 */
[C---:B-1----:R-:W-:Y:S03]  /*47150*/  HMMA.1688.F32.TF32 R24, R184.reuse, R4, R76 ;  /* 0x00000004b818723c */ /* 0x042fe6000008104c */
[----:B------:R-:W-:Y:S04]  /*47160*/  STL.64 [R1+0x220], R32 ;  /* 0x0002202001007387 */ /* 0x000fe80000100a00 */
[----:B------:R1:W-:Y:S04]  /*47170*/  STL.64 [R1+0x228], R34 ;  /* 0x0002282201007387 */ /* 0x0003e80000100a00 */
[----:B------:R-:W-:Y:S04]  /*47180*/  STL.64 [R1+0x210], R28 ;  /* 0x0002101c01007387 */ /* 0x000fe80000100a00 */
[----:B------:R2:W-:Y:S01]  /*47190*/  STL.64 [R1+0x218], R30 ;  /* 0x0002181e01007387 */ /* 0x0005e20000100a00 */
[C---:B-1----:R-:W-:Y:S03]  /*471a0*/  HMMA.1688.F32.TF32 R32, R184.reuse, R172, R80 ;  /* 0x000000acb820723c */ /* 0x042fe60000081050 */
[----:B------:R-:W1:Y:S04]  /*471b0*/  LDS R23, [R3+0x9200] ;  /* 0x0092000003177984 */ /* 0x000e680000000800 */
[----:B------:R-:W-:Y:S01]  /*471c0*/  STL.64 [R1+0x200], R24 ;  /* 0x0002001801007387 */ /* 0x000fe20000100a00 */
[C---:B--2---:R-:W-:Y:S03]  /*471d0*/  HMMA.1688.F32.TF32 R28, R184.reuse, R168, R84 ;  /* 0x000000a8b81c723c */ /* 0x044fe60000081054 */
[----:B------:R2:W-:Y:S05]  /*471e0*/  STL.64 [R1+0x208], R26 ;  /* 0x0002081a01007387 */ /* 0x0005ea0000100a00 */
[C---:B--2---:R-:W-:Y:S07]  /*471f0*/  HMMA.1688.F32.TF32 R24, R184.reuse, R164, R88 ;  /* 0x000000a4b818723c */ /* 0x044fee0000081058 */
[----:B------:R-:W-:Y:S04]  /*47200*/  STL.64 [R1+0x1f0], R32 ;  /* 0x0001f02001007387 */ /* 0x000fe80000100a00 */
[----:B------:R2:W-:Y:S04]  /*47210*/  STL.64 [R1+0x1f8], R34 ;  /* 0x0001f82201007387 */ /* 0x0005e80000100a00 */
[----:B------:R-:W-:Y:S04]  /*47220*/  STL.64 [R1+0x1e0], R28 ;  /* 0x0001e01c01007387 */ /* 0x000fe80000100a00 */
[----:B------:R3:W-:Y:S01]  /*47230*/  STL.64 [R1+0x1e8], R30 ;  /* 0x0001e81e01007387 */ /* 0x0007e20000100a00 */
[C---:B--2---:R-:W-:Y:S03]  /*47240*/  HMMA.1688.F32.TF32 R32, R184.reuse, R160, R92 ;  /* 0x000000a0b820723c */ /* 0x044fe6000008105c */
[----:B------:R-:W-:Y:S05]  /*47250*/  STL.64 [R1+0x1d0], R24 ;  /* 0x0001d01801007387 */ /* 0x000fea0000100a00 */
[C---:B---3--:R-:W-:Y:S01]  /*47260*/  HMMA.1688.F32.TF32 R28, R184.reuse, R156, R96 ;  /* 0x0000009cb81c723c */ /* 0x048fe20000081060 */
[----:B------:R2:W-:Y:S07]  /*47270*/  STL.64 [R1+0x1d8], R26 ;  /* 0x0001d81a01007387 */ /* 0x0005ee0000100a00 */
[C---:B--2---:R-:W-:Y:S07]  /*47280*/  HMMA.1688.F32.TF32 R24, R184.reuse, R152, R100 ;  /* 0x00000098b818723c */ /* 0x044fee0000081064 */
[----:B------:R-:W-:Y:S04]  /*47290*/  STL.64 [R1+0x1c0], R32 ;  /* 0x0001c02001007387 */ /* 0x000fe80000100a00 */
[----:B------:R-:W-:Y:S04]  /*472a0*/  STL.64 [R1+0x1c8], R34 ;  /* 0x0001c82201007387 */ /* 0x000fe80000100a00 */
[----:B------:R-:W-:Y:S04]  /*472b0*/  STL.64 [R1+0x1b0], R28 ;  /* 0x0001b01c01007387 */ /* 0x000fe80000100a00 */
[----:B------:R-:W-:Y:S04]  /*472c0*/  STL.64 [R1+0x1b8], R30 ;  /* 0x0001b81e01007387 */ /* 0x000fe80000100a00 */
[----:B------:R-:W2:Y:S04]  /*472d0*/  LDL.LU R61, [R1+0x3310] ;  /* 0x00331000013d7983 */ /* 0x000ea80000300800 */
[----:B------:R-:W-:Y:S04]  /*472e0*/  STL.64 [R1+0x1a0], R24 ;  /* 0x0001a01801007387 */ /* 0x000fe80000100a00 */
[----:B------:R3:W-:Y:S04]  /*472f0*/  STL.64 [R1+0x1a8], R26 ;  /* 0x0001a81a01007387 */ /* 0x0007e80000100a00 */
        /* <DEDUP_REMOVED lines=18> */
[----:B------:R-:W2:Y:S04]  /*47420*/  LDL.LU R51, [R1+0x32d4] ;  /* 0x0032d40001337983 */ /* 0x000ea80000300800 */
[----:B------:R-:W2:Y:S04]  /*47430*/  LDL.LU R44, [R1+0x32d0] ;  /* 0x0032d000012c7983 */ /* 0x000ea80000300800 */
[----:B------:R-:W2:Y:S04]  /*47440*/  LDL.LU R45, [R1+0x32cc] ;  /* 0x0032cc00012d7983 */ /* 0x000ea80000300800 */
[----:B------:R-:W2:Y:S04]  /*47450*/  LDL.LU R46, [R1+0x32c8] ;  /* 0x0032c800012e7983 */ /* 0x000ea80000300800 */
[----:B------:R-:W2:Y:S04]  /*47460*/  LDL.LU R47, [R1+0x32c4] ;  /* 0x0032c400012f7983 */ /* 0x000ea80000300800 */
[----:B------:R-:W2:Y:S01]  /*47470*/  LDL.LU R59, [R1+0x32c0] ;  /* 0x0032c000013b7983 */ /* 0x000ea20000300800 */
[C---:B---3--:R-:W-:Y:S11]  /*47480*/  HMMA.1688.F32.TF32 R24, R184.reuse, R148, R104 ;  /* 0x00000094b818723c */ /* 0x048ff60000081068 */
[----:B------:R-:W-:Y:S11]  /*47490*/  @!UPT UIADD3 URZ, URZ, URZ, URZ ;  /* 0x0000003f3f3ff290 */ /* 0x000ff6000fffe03f */
[----:B------:R-:W-:Y:S01]  /*474a0*/  @!UPT UIADD3 URZ, URZ, URZ, URZ ;  /* 0x0000003f3f3ff290 */ /* 0x000fe2000fffe03f */
[----:B------:R-:W-:Y:S04]  /*474b0*/  STL.64 [R1+0x190], R24 ;  /* 0x0001901801007387 */ /* 0x000fe80000100a00 */
[----:B------:R3:W-:Y:S04]  /*474c0*/  STL.64 [R1+0x198], R26 ;  /* 0x0001981a01007387 */ /* 0x0007e80000100a00 */
[----:B------:R-:W4:Y:S04]  /*474d0*/  LDL.LU R62, [R1+0x32bc] ;  /* 0x0032bc00013e7983 */ /* 0x000f280000300800 */
[----:B------:R-:W4:Y:S04]  /*474e0*/  LDL.LU R63, [R1+0x32b8] ;  /* 0x0032b800013f7983 */ /* 0x000f280000300800 */
[----:B------:R-:W4:Y:S01]  /*474f0*/  LDL.LU R111, [R1+0x32b4] ;  /* 0x0032b400016f7983 */ /* 0x000f220000300800 */
[C---:B--2---:R-:W-:Y:S08]  /*47500*/  HMMA.1688.F32.TF32 R28, R184.reuse, R40, R44 ;  /* 0x00000028b81c723c */ /* 0x044ff0000008102c */
[C---:B---3--:R-:W-:Y:S08]  /*47510*/  HMMA.1688.F32.TF32 R24, R184.reuse, R36, R48 ;  /* 0x00000024b818723c */ /* 0x048ff00000081030 */
[C---:B------:R-:W-:Y:S01]  /*47520*/  HMMA.1688.F32.TF32 R32, R184.reuse, R16, R52 ;  /* 0x00000010b820723c */ /* 0x040fe20000081034 */
[----:B------:R-:W-:Y:S04]  /*47530*/  LDS R52, [R252+0x8280] ;  /* 0x00828000fc347984 */ /* 0x000fe80000000800 */
[----:B------:R-:W-:Y:S04]  /*47540*/  LDS R54, [R252+0x9280] ;  /* 0x00928000fc367984 */ /* 0x000fe80000000800 */
[----:B------:R-:W-:Y:S04]  /*47550*/  STL.64 [R1+0x180], R28 ;  /* 0x0001801c01007387 */ /* 0x000fe80000100a00 */
[----:B------:R2:W-:Y:S04]  /*47560*/  STL.64 [R1+0x188], R30 ;  /* 0x0001881e01007387 */ /* 0x0005e80000100a00 */
[----:B------:R-:W-:Y:S04]  /*47570*/  STL.64 [R1+0x170], R24 ;  /* 0x0001701801007387 */ /* 0x000fe80000100a00 */
[----:B------:R-:W-:Y:S01]  /*47580*/  STL.64 [R1+0x178], R26 ;  /* 0x0001781a01007387 */ /* 0x000fe20000100a00 */
[----:B--2---:R-:W-:Y:S03]  /*47590*/  HMMA.1688.F32.TF32 R28, R184, R12, R56 ;  /* 0x0000000cb81c723c */ /* 0x004fe60000081038 */
[----:B------:R-:W-:Y:S04]  /*475a0*/  STL.64 [R1+0x160], R32 ;  /* 0x0001602001007387 */ /* 0x000fe80000100a00 */
[----:B------:R2:W-:Y:S01]  /*475b0*/  STL.64 [R1+0x168], R34 ;  /* 0x0001682201007387 */ /* 0x0005e20000100a00 */
[C---:B-1----:R-:W-:Y:S03]  /*475c0*/  HMMA.1688.F32.TF32 R248, R20.reuse, R16, R248 ;  /* 0x0000001014f8723c */ /* 0x042fe600000810f8 */
[----:B------:R-:W-:Y:S04]  /*475d0*/  LDS R53, [R3+0x8280] ;  /* 0x0082800003357984 */ /* 0x000fe80000000800 */
[----:B------:R-:W1:Y:S08]  /*475e0*/  LDS R55, [R3+0x9280] ;  /* 0x0092800003377984 */ /* 0x000e700000000800 */
[----:B------:R-:W-:Y:S04]  /*475f0*/  STL.64 [R1+0x150], R28 ;  /* 0x0001501c01007387 */ /* 0x000fe80000100a00 */
[----:B------:R3:W-:Y:S01]  /*47600*/  STL.64 [R1+0x158], R30 ;  /* 0x0001581e01007387 */ /* 0x0007e20000100a00 */
[C---:B--2---:R-:W-:Y:S08]  /*47610*/  HMMA.1688.F32.TF32 R32, R20.reuse, R176, R112 ;  /* 0x000000b01420723c */ /* 0x044ff00000081070 */
[C---:B---3--:R-:W-:Y:S08]  /*47620*/  HMMA.1688.F32.TF32 R28, R20.reuse, R8, R144 ;  /* 0x00000008141c723c */ /* 0x048ff00000081090 */
[----:B------:R-:W-:Y:S08]  /*47630*/  HMMA.1688.F32.TF32 R244, R20, R12, R244 ;  /* 0x0000000c14f4723c */ /* 0x000ff000000810f4 */
[----:B----4-:R-:W-:Y:S11]  /*47640*/  HMMA.1688.F32.TF32 R24, R184, R236, R60 ;  /* 0x000000ecb818723c */ /* 0x010ff6000008103c */
[----:B------:R-:W-:Y:S11]  /*47650*/  @!UPT UIADD3 URZ, URZ, URZ, URZ ;  /* 0x0000003f3f3ff290 */ /* 0x000ff6000fffe03f */
[----:B------:R-:W-:Y:S01]  /*47660*/  @!UPT UIADD3 URZ, URZ, URZ, URZ ;  /* 0x0000003f3f3ff290 */ /* 0x000fe2000fffe03f */
[----:B------:R-:W-:Y:S04]  /*47670*/  STL.64 [R1+0x140], R24 ;  /* 0x0001401801007387 */ /* 0x000fe80000100a00 */
[----:B------:R2:W-:Y:S02]  /*47680*/  STL.64 [R1+0x148], R26 ;  /* 0x0001481a01007387 */ /* 0x0005e40000100a00 */
[C---:B--2---:R-:W-:Y:S11]  /*47690*/  HMMA.1688.F32.TF32 R24, R20.reuse, R180, R108 ;  /* 0x000000b41418723c */ /* 0x044ff6000008106c */
[----:B------:R-:W-:Y:S11]  /*476a0*/  @!UPT UIADD3 URZ, URZ, URZ, URZ ;  /* 0x0000003f3f3ff290 */ /* 0x000ff6000fffe03f */
[----:B------:R-:W-:Y:S01]  /*476b0*/  @!UPT UIADD3 URZ, URZ, URZ, URZ ;  /* 0x0000003f3f3ff290 */ /* 0x000fe2000fffe03f */
[----:B------:R-:W-:Y:S04]  /*476c0*/  STL.64 [R1+0x130], R24 ;  /* 0x0001301801007387 */ /* 0x000fe80000100a00 */
[----:B------:R2:W-:Y:S02]  /*476d0*/  STL.64 [R1+0x138], R26 ;  /* 0x0001381a01007387 */ /* 0x0005e40000100a00 */
[C---:B--2---:R-:W-:Y:S02]  /*476e0*/  HMMA.1688.F32.TF32 R24, R20.reuse, R4, R120 ;  /* 0x000000041418723c */ /* 0x044fe40000081078 */
[----:B------:R-:W-:Y:S04]  /*476f0*/  STL.64 [R1+0x120], R32 ;  /* 0x0001202001007387 */ /* 0x000fe80000100a00 */
[----:B------:R2:W-:Y:S04]  /*47700*/  STL.64 [R1+0x128], R34 ;  /* 0x0001282201007387 */ /* 0x0005e80000100a00 */
[----:B------:R-:W-:Y:S04]  /*47710*/  STL.64 [R1+0x110], R28 ;  /* 0x0001101c01007387 */ /* 0x000fe80000100a00 */
[----:B------:R3:W-:Y:S01]  /*47720*/  STL.64 [R1+0x118], R30 ;  /* 0x0001181e01007387 */ /* 0x0007e20000100a00 */
[C---:B--2---:R-:W-:Y:S08]  /*47730*/  HMMA.1688.F32.TF32 R32, R20.reuse, R172, R124 ;  /* 0x000000ac1420723c */ /* 0x044ff0000008107c */
[----:B------:R-:W-:Y:S01]  /*47740*/  STL.64 [R1+0x100], R24 ;  /* 0x0001001801007387 */ /* 0x000fe20000100a00 */
[C---:B---3--:R-:W-:Y:S03]  /*47750*/  HMMA.1688.F32.TF32 R28, R20.reuse, R168, R128 ;  /* 0x000000a8141c723c */ /* 0x048fe60000081080 */
[----:B------:R2:W-:Y:S05]  /*47760*/  STL.64 [R1+0x108], R26 ;  /* 0x0001081a01007387 */ /* 0x0005ea0000100a00 */
[C---:B--2---:R-:W-:Y:S06]  /*47770*/  HMMA.1688.F32.TF32 R24, R20.reuse, R164, R116 ;  /* 0x000000a41418723c */ /* 0x044fec0000081074 */
[----:B------:R-:W-:Y:S04]  /*47780*/  STL.64 [R1+0xf0], R32 ;  /* 0x0000f02001007387 */ /* 0x000fe80000100a00 */
[----:B------:R2:W-:Y:S05]  /*47790*/  STL.64 [R1+0xf8], R34 ;  /* 0x0000f82201007387 */ /* 0x0005ea0000100a00 */
[----:B------:R-:W-:Y:S04]  /*477a0*/  STL.64 [R1+0xe0], R28 ;  /* 0x0000e01c01007387 */ /* 0x000fe80000100a00 */
[----:B------:R3:W-:Y:S01]  /*477b0*/  STL.64 [R1+0xe8], R30 ;  /* 0x0000e81e01007387 */ /* 0x0007e20000100a00 */
[C---:B--2---:R-:W-:Y:S03]  /*477c0*/  HMMA.1688.F32.TF32 R32, R20.reuse, R160, R136 ;  /* 0x000000a01420723c */ /* 0x044fe60000081088 */
[----:B------:R-:W-:Y:S04]  /*477d0*/  LDS R116, [R252+0x8300] ;  /* 0x00830000fc747984 */ /* 0x000fe80000000800 */
[----:B------:R-:W-:Y:S01]  /*477e0*/  LDS R118, [R252+0x9300] ;  /* 0x00930000fc767984 */ /* 0x000fe20000000800 */
[C---:B---3--:R-:W-:Y:S03]  /*477f0*/  HMMA.1688.F32.TF32 R28, R20.reuse, R156, R140 ;  /* 0x0000009c141c723c */ /* 0x048fe6000008108c */
[----:B------:R-:W-:Y:S04]  /*47800*/  STL.64 [R1+0xd0], R24 ;  /* 0x0000d01801007387 */ /* 0x000fe80000100a00 */
[----:B------:R2:W-:Y:S04]  /*47810*/  STL.64 [R1+0xd8], R26 ;  /* 0x0000d81a01007387 */ /* 0x0005e80000100a00 */
[----:B------:R-:W-:Y:S04]  /*47820*/  LDS R117, [R3+0x8300] ;  /* 0x0083000003757984 */ /* 0x000fe80000000800 */
[----:B------:R-:W3:Y:S01]  /*47830*/  LDS R119, [R3+0x9300] ;  /* 0x0093000003777984 */ /* 0x000ee20000000800 */
[C---:B--2---:R-:W-:Y:S03]  /*47840*/  HMMA.1688.F32.TF32 R24, R20.reuse, R152, R132 ;  /* 0x000000981418723c */ /* 0x044fe60000081084 */
[----:B------:R-:W-:Y:S04]  /*47850*/  STL.64 [R1+0x50], R32 ;  /* 0x0000502001007387 */ /* 0x000fe80000100a00 */
[----:B------:R2:W-:Y:S04]  /*47860*/  STL.64 [R1+0x58], R34 ;  /* 0x0000582201007387 */ /* 0x0005e80000100a00 */
[----:B------:R-:W-:Y:S04]  /*47870*/  STL.64 [R1+0x40], R28 ;  /* 0x0000401c01007387 */ /* 0x000fe80000100a00 */
[----:B------:R4:W-:Y:S01]  /*47880*/  STL.64 [R1+0x48], R30 ;  /* 0x0000481e01007387 */ /* 0x0009e20000100a00 */
[C---:B--2---:R-:W-:Y:S07]  /*47890*/  HMMA.1688.F32.TF32 R32, R20.reuse, R148, R240 ;  /* 0x000000941420723c */ /* 0x044fee00000810f0 */
[----:B------:R-:W-:Y:S01]  /*478a0*/  STL.64 [R1+0x30], R24 ;  /* 0x0000301801007387 */ /* 0x000fe20000100a00 */
[C---:B----4-:R-:W-:Y:S03]  /*478b0*/  HMMA.1688.F32.TF32 R28, R20.reuse, R40, R224 ;  /* 0x00000028141c723c */ /* 0x050fe600000810e0 */
[----:B------:R2:W-:Y:S05]  /*478c0*/  STL.64 [R1+0x38], R26 ;  /* 0x0000381a01007387 */ /* 0x0005ea0000100a00 */
[C---:B--2---:R-:W-:Y:S07]  /*478d0*/  HMMA.1688.F32.TF32 R24, R20.reuse, R36, R232 ;  /* 0x000000241418723c */ /* 0x044fee00000810e8 */
[----:B------:R2:W-:Y:S04]  /*478e0*/  STL.64 [R1+0x20], R32 ;  /* 0x0000202001007387 */ /* 0x0005e80000100a00 */
[----:B------:R4:W-:Y:S04]  /*478f0*/  STL.64 [R1+0x28], R34 ;  /* 0x0000282201007387 */ /* 0x0009e80000100a00 */
[----:B------:R1:W-:Y:S04]  /*47900*/  STL.64 [R1+0x10], R28 ;  /* 0x0000101c01007387 */ /* 0x0003e80000100a00 */
[----:B------:R1:W-:Y:S04]  /*47910*/  STL.64 [R1+0x18], R30 ;  /* 0x0000181e01007387 */ /* 0x0003e80000100a00 */
[----:B------:R-:W-:Y:S04]  /*47920*/  STL.64 [R1+0x2fa8], R250 ;  /* 0x002fa8fa01007387 */ /* 0x000fe80000100a00 */
[----:B------:R-:W-:Y:S04]  /*47930*/  STL.64 [R1], R24 ;  /* 0x0000001801007387 */ /* 0x000fe80000100a00 */
[----:B------:R1:W-:Y:S04]  /*47940*/  STL.64 [R1+0x8], R26 ;  /* 0x0000081a01007387 */ /* 0x0003e80000100a00 */
[----:B------:R1:W-:Y:S01]  /*47950*/  STL.64 [R1+0x2fa0], R248 ;  /* 0x002fa0f801007387 */ /* 0x0003e20000100a00 */
[----:B------:R-:W-:Y:S03]  /*47960*/  HMMA.1688.F32.TF32 R20, R20, R236, R228 ;  /* 0x000000ec1414723c */ /* 0x000fe600000810e4 */
[----:B------:R-:W-:Y:S04]  /*47970*/  STL [R1+0x2f94], R244 ;  /* 0x002f94f401007387 */ /* 0x000fe80000100800 */
[----:B------:R-:W-:Y:S01]  /*47980*/  STL [R1+0x2f90], R245 ;  /* 0x002f90f501007387 */ /* 0x000fe20000100800 */
[----:B------:R-:W-:-:S03]  /*47990*/  IMAD.MOV.U32 R230, RZ, RZ, R0 ;  /* 0x000000ffffe67224 */ /* 0x000fc600078e0000 */
[----:B------:R-:W-:Y:S01]  /*479a0*/  STL [R1+0x2f8c], R246 ;  /* 0x002f8cf601007387 */ /* 0x000fe20000100800 */
[----:B------:R-:W-:-:S03]  /*479b0*/  IMAD.MOV.U32 R231, RZ, RZ, R2 ;  /* 0x000000ffffe77224 */ /* 0x000fc600078e0002 */
        /* <DEDUP_REMOVED lines=11> */
[----:B--2---:R-:W2:Y:S04]  /*47a70*/  LDL.LU R32, [R1+0x5c0] ;  /* 0x0005c00001207983 */ /* 0x004ea80000300800 */
[----:B------:R-:W2:Y:S04]  /*47a80*/  LDL.LU R33, [R1+0x5c4] ;  /* 0x0005c40001217983 */ /* 0x000ea80000300800 */
[----:B----4-:R-:W2:Y:S04]  /*47a90*/  LDL.LU R34, [R1+0x5c8] ;  /* 0x0005c80001227983 */ /* 0x010ea80000300800 */
[----:B------:R-:W2:Y:S04]  /*47aa0*/  LDL.LU R35, [R1+0x5cc] ;  /* 0x0005cc0001237983 */ /* 0x000ea80000300800 */
[----:B-1----:R-:W4:Y:S04]  /*47ab0*/  LDL.LU R28, [R1+0x5f0] ;  /* 0x0005f000011c7983 */ /* 0x002f280000300800 */
        /* <DEDUP_REMOVED lines=13> */
[----:B------:R-:W-:Y:S04]  /*47b90*/  STL [R1+0x2f84], R20 ;  /* 0x002f841401007387 */ /* 0x000fe80000100800 */
[----:B------:R-:W-:Y:S04]  /*47ba0*/  STL [R1+0x2f80], R21 ;  /* 0x002f801501007387 */ /* 0x000fe80000100800 */
[----:B------:R-:W-:Y:S04]  /*47bb0*/  STL [R1+0x2f7c], R22 ;  /* 0x002f7c1601007387 */ /* 0x000fe80000100800 */
[----:B------:R-:W-:Y:S01]  /*47bc0*/  STL [R1+0x2f78], R23 ;  /* 0x002f781701007387 */ /* 0x000fe20000100800 */
[----:B---3--:R-:W-:Y:S01]  /*47bd0*/  HMMA.1688.F32.TF32 R24, R52, R180, R200 ;  /* 0x000000b43418723c */ /* 0x008fe200000810c8 */
[----:B------:R-:W-:Y:S01]  /*47be0*/  MOV R226, R2 ;  /* 0x0000000200e27202 */ /* 0x000fe20000000f00 */
[----:B------:R-:W-:-:S02]  /*47bf0*/  IMAD.MOV.U32 R227, RZ, RZ, R0 ;  /* 0x000000ffffe37224 */ /* 0x000fc400078e0000 */
[----:B------:R-:W-:Y:S02]  /*47c00*/  IMAD.MOV.U32 R184, RZ, RZ, R212 ;  /* 0x000000ffffb87224 */ /* 0x000fe400078e00d4 */
[----:B------:R-:W-:Y:S01]  /*47c10*/  IMAD.MOV.U32 R185, RZ, RZ, R204 ;  /* 0x000000ffffb97224 */ /* 0x000fe200078e00cc */
[----:B------:R-:W-:Y:S01]  /*47c20*/  MOV R187, R210 ;  /* 0x000000d200bb7202 */ /* 0x000fe20000000f00 */
[----:B------:R-:W-:Y:S01]  /*47c30*/  IMAD.MOV.U32 R186, RZ, RZ, R211 ;  /* 0x000000ffffba7224 */ /* 0x000fe200078e00d3 */
[----:B------:R-:W-:Y:S01]  /*47c40*/  MOV R248, R178 ;  /* 0x000000b200f87202 */ /* 0x000fe20000000f00 */
[----:B------:R-:W-:Y:S01]  /*47c50*/  IMAD.MOV.U32 R249, RZ, RZ, R179 ;  /* 0x000000fffff97224 */ /* 0x000fe200078e00b3 */
[----:B------:R-:W-:Y:S01]  /*47c60*/  LDS R200, [R252+0x8380] ;  /* 0x00838000fcc87984 */ /* 0x000fe20000000800 */
[----:B------:R-:W-:Y:S02]  /*47c70*/  IMAD.MOV.U32 R250, RZ, RZ, R182 ;  /* 0x000000fffffa7224 */ /* 0x000fe400078e00b6 */
[----:B------:R-:W-:Y:S01]  /*47c80*/  IMAD.MOV.U32 R251, RZ, RZ, R183 ;  /* 0x000000fffffb7224 */ /* 0x000fe200078e00b7 */
[----:B------:R-:W-:Y:S04]  /*47c90*/  LDS R202, [R252+0x9380] ;  /* 0x00938000fcca7984 */ /* 0x000fe80000000800 */
[----:B------:R-:W-:Y:S04]  /*47ca0*/  LDS R201, [R3+0x8380] ;  /* 0x0083800003c97984 */ /* 0x000fe80000000800 */
[----:B------:R-:W-:Y:S04]  /*47cb0*/  STL [R1+0x2f74], R24 ;  /* 0x002f741801007387 */ /* 0x000fe80000100800 */
[----:B------:R-:W-:Y:S04]  /*47cc0*/  STL [R1+0x2f70], R25 ;  /* 0x002f701901007387 */ /* 0x000fe80000100800 */
[----:B------:R-:W-:Y:S04]  /*47cd0*/  STL [R1+0x2f6c], R26 ;  /* 0x002f6c1a01007387 */ /* 0x000fe80000100800 */
[----:B------:R2:W-:Y:S04]  /*47ce0*/  STL [R1+0x2f68], R27 ;  /* 0x002f681b01007387 */ /* 0x0005e80000100800 */
[----:B------:R-:W1:Y:S01]  /*47cf0*/  LDS R203, [R3+0x9380] ;  /* 0x0093800003cb7984 */ /* 0x000e620000000800 */
[C---:B--2---:R-:W-:Y:S08]  /*47d00*/  HMMA.1688.F32.TF32 R24, R52.reuse, R176, R32 ;  /* 0x000000b03418723c */ /* 0x044ff00000081020 */
[C---:B----4-:R-:W-:Y:S11]  /*47d10*/  HMMA.1688.F32.TF32 R20, R52.reuse, R8, R28 ;  /* 0x000000083414723c */ /* 0x050ff6000008101c */
[----:B------:R-:W-:Y:S11]  /*47d20*/  @!UPT UIADD3 URZ, URZ, URZ, URZ ;  /* 0x0000003f3f3ff290 */ /* 0x000ff6000fffe03f */
[----:B------:R-:W-:Y:S01]  /*47d30*/  @!UPT UIADD3 URZ, URZ, URZ, URZ ;  /* 0x0000003f3f3ff290 */ /* 0x000fe2000fffe03f */
[----:B------:R-:W-:Y:S04]  /*47d40*/  STL.64 [R1+0xb0], R20 ;  /* 0x0000b01401007387 */ /* 0x000fe80000100a00 */
[----:B------:R-:W-:Y:S04]  /*47d50*/  STL.64 [R1+0xc0], R24 ;  /* 0x0000c01801007387 */ /* 0x000fe80000100a00 */
[----:B------:R2:W-:Y:S02]  /*47d60*/  STL.64 [R1+0xc8], R26 ;  /* 0x0000c81a01007387 */ /* 0x0005e40000100a00 */
[----:B--2---:R-:W-:Y:S02]  /*47d70*/  HMMA.1688.F32.TF32 R24, R52, R172, R240 ;  /* 0x000000ac3418723c */ /* 0x004fe400000810f0 */
[----:B------:R2:W-:Y:S01]  /*47d80*/  STL [R1+0xb8], R22 ;  /* 0x0000b81601007387 */ /* 0x0005e20000100800 */
[----:B------:R-:W-:-:S05]  /*47d90*/  IMAD.MOV.U32 R244, RZ, RZ, R23 ;  /* 0x000000fffff47224 */ /* 0x000fca00078e0017 */
[----:B--2---:R-:W-:Y:S01]  /*47da0*/  HMMA.1688.F32.TF32 R20, R52, R4, R132 ;  /* 0x000000043414723c */ /* 0x004fe20000081084 */
[----:B------:R2:W-:Y:S11]  /*47db0*/  STL [R1+0x2f98], R244 ;  /* 0x002f98f401007387 */ /* 0x0005f60000100800 */
[----:B------:R-:W-:Y:S03]  /*47dc0*/  @!UPT UIADD3 URZ, URZ, URZ, URZ ;  /* 0x0000003f3f3ff290 */ /* 0x000fe6000fffe03f */
[----:B------:R-:W-:Y:S01]  /*47dd0*/  STL.64 [R1+0x90], R24 ;  /* 0x0000901801007387 */ /* 0x000fe20000100a00 */
[----:B--2---:R-:W-:-:S03]  /*47de0*/  IMAD.MOV.U32 R244, RZ, RZ, R27 ;  /* 0x000000fffff47224 */ /* 0x004fc600078e001b */
[----:B------:R2:W-:Y:S02]  /*47df0*/  STL [R1+0x98], R26 ;  /* 0x0000981a01007387 */ /* 0x0005e40000100800 */
[----:B--2---:R-:W-:Y:S03]  /*47e00*/  HMMA.1688.F32.TF32 R24, R52, R168, R224 ;  /* 0x000000a83418723c */ /* 0x004fe600000810e0 */
[----:B------:R-:W-:Y:S01]  /*47e10*/  MOV R246, R21 ;  /* 0x0000001500f67202 */ /* 0x000fe20000000f00 */
[----:B------:R-:W-:Y:S02]  /*47e20*/  IMAD.MOV.U32 R247, RZ, RZ, R22 ;  /* 0x000000fffff77224 */ /* 0x000fe400078e0016 */
[----:B------:R-:W-:-:S03]  /*47e30*/  IMAD.MOV.U32 R245, RZ, RZ, R20 ;  /* 0x000000fffff57224 */ /* 0x000fc600078e0014 */
[----:B------:R-:W-:Y:S01]  /*47e40*/  STL.64 [R1+0x2fb8], R246 ;  /* 0x002fb8f601007387 */ /* 0x000fe20000100a00 */
[----:B------:R-:W-:Y:S03]  /*47e50*/  HMMA.1688.F32.TF32 R28, R52, R164, R232 ;  /* 0x000000a4341c723c */ /* 0x000fe600000810e8 */
[----:B------:R-:W-:Y:S04]  /*47e60*/  STL.64 [R1+0x2fb0], R244 ;  /* 0x002fb0f401007387 */ /* 0x000fe80000100a00 */
[----:B------:R-:W-:Y:S02]  /*47e70*/  IMAD.MOV.U32 R232, RZ, RZ, R216 ;  /* 0x000000ffffe87224 */ /* 0x000fe400078e00d8 */
[----:B------:R-:W-:-:S04]  /*47e80*/  IMAD.MOV.U32 R233, RZ, RZ, R196 ;  /* 0x000000ffffe97224 */ /* 0x000fc800078e00c4 */
[----:B------:R2:W-:Y:S04]  /*47e90*/  STL [R1+0x84], R25 ;  /* 0x0000841901007387 */ /* 0x0005e80000100800 */
[----:B------:R3:W-:Y:S04]  /*47ea0*/  STL.64 [R1+0x88], R26 ;  /* 0x0000881a01007387 */ /* 0x0007e80000100a00 */
[----:B------:R-:W4:Y:S04]  /*47eb0*/  LDL.LU R216, [R1+0x32a8] ;  /* 0x0032a80001d87983 */ /* 0x000f280000300800 */
[----:B------:R-:W4:Y:S01]  /*47ec0*/  LDL.LU R196, [R1+0x32a4] ;  /* 0x0032a40001c47983 */ /* 0x000f220000300800 */
[----:B--2---:R-:W-:Y:S01]  /*47ed0*/  IMAD.MOV.U32 R25, RZ, RZ, R28 ;  /* 0x000000ffff197224 */ /* 0x004fe200078e001c */
[----:B------:R-:W-:Y:S01]  /*47ee0*/  MOV R0, R31 ;  /* 0x0000001f00007202 */ /* 0x000fe20000000f00 */
[----:B------:R-:W-:Y:S01]  /*47ef0*/  IMAD.MOV.U32 R2, RZ, RZ, R30 ;  /* 0x000000ffff027224 */ /* 0x000fe200078e001e */
[----:B------:R-:W2:Y:S01]  /*47f00*/  LDL.LU R234, [R1+0x728] ;  /* 0x0007280001ea7983 */ /* 0x000ea20000300800 */
[----:B---3--:R-:W-:-:S02]  /*47f10*/  IMAD.MOV.U32 R26, RZ, RZ, R29 ;  /* 0x000000ffff1a7224 */ /* 0x008fc400078e001d */
[----:B------:R-:W-:Y:S01]  /*47f20*/  HMMA.1688.F32.TF32 R28, R52, R160, R228 ;  /* 0x000000a0341c723c */ /* 0x000fe200000810e4 */
[----:B------:R-:W2:Y:S01]  /*47f30*/  LDL.LU R235, [R1+0x72c] ;  /* 0x00072c0001eb7983 */ /* 0x000ea20000300800 */
[----:B------:R-:W-:Y:S01]  /*47f40*/  IMAD.MOV.U32 R132, RZ, RZ, R197 ;  /* 0x000000ffff847224 */ /* 0x000fe200078e00c5 */
[----:B------:R-:W-:Y:S02]  /*47f50*/  MOV R133, R217 ;  /* 0x000000d900857202 */ /* 0x000fe40000000f00 */
[----:B------:R-:W3:Y:S01]  /*47f60*/  LDL.LU R197, [R1+0x32a0] ;  /* 0x0032a00001c57983 */ /* 0x000ee20000300800 */
[----:B------:R-:W-:-:S03]  /*47f70*/  IMAD.MOV.U32 R20, RZ, RZ, R23 ;  /* 0x000000ffff147224 */ /* 0x000fc600078e0017 */
[----:B------:R-:W2:Y:S01]  /*47f80*/  LDL.LU R217, [R1+0x329c] ;  /* 0x00329c0001d97983 */ /* 0x000ea20000300800 */
[----:B------:R-:W-:Y:S11]  /*47f90*/  MOV R27, R24 ;  /* 0x00000018001b7202 */ /* 0x000ff60000000f00 */
[----:B------:R-:W-:Y:S03]  /*47fa0*/  @!UPT UIADD3 URZ, URZ, URZ, URZ ;  /* 0x0000003f3f3ff290 */ /* 0x000fe6000fffe03f */
[----:B------:R-:W-:Y:S02]  /*47fb0*/  IMAD.MOV.U32 R21, RZ, RZ, R28 ;  /* 0x000000ffff157224 */ /* 0x000fe400078e001c */
[----:B------:R-:W-:Y:S01]  /*47fc0*/  IMAD.MOV.U32 R22, RZ, RZ, R29 ;  /* 0x000000ffff167224 */ /* 0x000fe200078e001d */
[----:B------:R-:W-:Y:S01]  /*47fd0*/  MOV R24, R31 ;  /* 0x0000001f00187202 */ /* 0x000fe20000000f00 */
[----:B------:R-:W-:Y:S02]  /*47fe0*/  IMAD.MOV.U32 R23, RZ, RZ, R30 ;  /* 0x000000ffff177224 */ /* 0x000fe400078e001e */
[----:B----4-:R-:W-:Y:S02]  /*47ff0*/  IMAD.MOV.U32 R134, RZ, RZ, R216 ;  /* 0x000000ffff867224 */ /* 0x010fe400078e00d8 */
[----:B------:R-:W2:Y:S01]  /*48000*/  LDL.LU R216, [R1+0x3298] ;  /* 0x0032980001d87983 */ /* 0x000ea20000300800 */
[----:B------:R-:W-:-:S03]  /*48010*/  IMAD.MOV.U32 R135, RZ, RZ, R196 ;  /* 0x000000ffff877224 */ /* 0x000fc600078e00c4 */
[----:B------:R-:W3:Y:S04]  /*48020*/  LDL.LU R196, [R1+0x3294] ;  /* 0x0032940001c47983 */ /* 0x000ee80000300800 */
[----:B------:R-:W4:Y:S04]  /*48030*/  LDL.LU R28, [R1+0x690] ;  /* 0x00069000011c7983 */ /* 0x000f280000300800 */
[----:B------:R-:W4:Y:S04]  /*48040*/  LDL.LU R29, [R1+0x694] ;  /* 0x00069400011d7983 */ /* 0x000f280000300800 */
[----:B------:R-:W4:Y:S04]  /*48050*/  LDL.LU R30, [R1+0x698] ;  /* 0x00069800011e7983 */ /* 0x000f280000300800 */
[----:B------:R-:W4:Y:S04]  /*48060*/  LDL.LU R31, [R1+0x69c] ;  /* 0x00069c00011f7983 */ /* 0x000f280000300800 */
        /* <DEDUP_REMOVED lines=28> */
[----:B------:R-:W-:Y:S04]  /*48230*/  STL.64 [R1+0x2fd8], R26 ;  /* 0x002fd81a01007387 */ /* 0x000fe80000100a00 */
[----:B------:R-:W-:Y:S04]  /*48240*/  STL.64 [R1+0x2fd0], R24 ;  /* 0x002fd01801007387 */ /* 0x000fe80000100a00 */
[----:B------:R-:W-:Y:S04]  /*48250*/  STL.64 [R1+0x2fc8], R22 ;  /* 0x002fc81601007387 */ /* 0x000fe80000100a00 */
[----:B------:R-:W-:Y:S01]  /*48260*/  STL.64 [R1+0x2fc0], R20 ;  /* 0x002fc01401007387 */ /* 0x000fe20000100a00 */
[C---:B----4-:R-:W-:Y:S08]  /*48270*/  HMMA.1688.F32.TF32 R28, R52.reuse, R40, R28 ;  /* 0x00000028341c723c */ /* 0x050ff0000008101c */
[C---:B--2---:R-:W-:Y:S08]  /*48280*/  HMMA.1688.F32.TF32 R216, R52.reuse, R156, R216 ;  /* 0x0000009c34d8723c */ /* 0x044ff000000810d8 */
[C---:B---3--:R-:W-:Y:S08]  /*48290*/  HMMA.1688.F32.TF32 R228, R52.reuse, R152, R228 ;  /* 0x0000009834e4723c */ /* 0x048ff000000810e4 */
[C---:B------:R-:W-:Y:S07]  /*482a0*/  HMMA.1688.F32.TF32 R196, R52.reuse, R148, R196 ;  /* 0x0000009434c4723c */ /* 0x040fee00000810c4 */
[----:B------:R-:W-:Y:S01]  /*482b0*/  STL.64 [R1+0x2f30], R218 ;  /* 0x002f30da01007387 */ /* 0x000fe20000100a00 */
[C---:B------:R-:W-:Y:S03]  /*482c0*/  HMMA.1688.F32.TF32 R32, R52.reuse, R36, R32 ;  /* 0x000000243420723c */ /* 0x040fe60000081020 */
[----:B------:R-:W-:Y:S05]  /*482d0*/  STL.64 [R1+0x2f28], R216 ;  /* 0x002f28d801007387 */ /* 0x000fea0000100a00 */
[C---:B------:R-:W-:Y:S01]  /*482e0*/  HMMA.1688.F32.TF32 R44, R52.reuse, R16, R64 ;  /* 0x00000010342c723c */ /* 0x040fe20000081040 */
[----:B------:R-:W-:Y:S07]  /*482f0*/  STL.64 [R1+0x2f40], R230 ;  /* 0x002f40e601007387 */ /* 0x000fee0000100a00 */
[C---:B------:R-:W-:Y:S08]  /*48300*/  HMMA.1688.F32.TF32 R48, R52.reuse, R12, R188 ;  /* 0x0000000c3430723c */ /* 0x040ff000000810bc */
[----:B------:R-:W-:Y:S08]  /*48310*/  HMMA.1688.F32.TF32 R52, R52, R236, R132 ;  /* 0x000000ec3434723c */ /* 0x000ff00000081084 */
[C---:B------:R-:W-:Y:S01]  /*48320*/  HMMA.1688.F32.TF32 R56, R116.reuse, R180, R240 ;  /* 0x000000b47438723c */ /* 0x040fe200000810f0 */
[----:B------:R-:W-:Y:S04]  /*48330*/  STL.64 [R1+0x2f38], R228 ;  /* 0x002f38e401007387 */ /* 0x000fe80000100a00 */
[----:B------:R-:W-:Y:S03]  /*48340*/  STL.64 [R1+0x2f50], R198 ;  /* 0x002f50c601007387 */ /* 0x000fe60000100a00 */
        /* <DEDUP_REMOVED lines=56> */
[C---:B------:R-:W-:Y:S03]  /*486d0*/  HMMA.1688.F32.TF32 R64, R116.reuse, R8, R232 ;  /* 0x000000087440723c */ /* 0x040fe600000810e8 */
[----:B------:R-:W4:Y:S04]  /*486e0*/  LDL.LU R232, [R1+0x7f0] ;  /* 0x0007f00001e87983 */ /* 0x000f280000300800 */
[----:B------:R-:W4:Y:S04]  /*486f0*/  LDL.LU R233, [R1+0x7f4] ;  /* 0x0007f40001e97983 */ /* 0x000f280000300800 */
[----:B------:R-:W4:Y:S04]  /*48700*/  LDL.LU R234, [R1+0x7f8] ;  /* 0x0007f80001ea7983 */ /* 0x000f280000300800 */
[----:B------:R-:W4:Y:S08]  /*48710*/  LDL.LU R235, [R1+0x7fc] ;  /* 0x0007fc0001eb7983 */ /* 0x000f300000300800 */
[----:B------:R-:W-:Y:S04]  /*48720*/  STL.64 [R1+0x3048], R66 ;  /* 0x0030484201007387 */ /* 0x000fe80000100a00 */
[----:B------:R-:W-:Y:S01]  /*48730*/  STL.64 [R1+0x3040], R64 ;  /* 0x0030404001007387 */ /* 0x000fe20000100a00 */
[C---:B--2---:R-:W-:Y:S08]  /*48740*/  HMMA.1688.F32.TF32 R104, R116.reuse, R36, R224 ;  /* 0x000000247468723c */ /* 0x044ff000000810e0 */
[C---:B---3--:R-:W-:Y:S08]  /*48750*/  HMMA.1688.F32.TF32 R88, R116.reuse, R156, R88 ;  /* 0x0000009c7458723c */ /* 0x048ff00000081058 */
[C---:B----4-:R-:W-:Y:S08]  /*48760*/  HMMA.1688.F32.TF32 R72, R116.reuse, R172, R72 ;  /* 0x000000ac7448723c */ /* 0x050ff00000081048 */
[C---:B------:R-:W-:Y:S08]  /*48770*/  HMMA.1688.F32.TF32 R68, R116.reuse, R4, R68 ;  /* 0x000000047444723c */ /* 0x040ff00000081044 */
[C---:B------:R-:W-:Y:S08]  /*48780*/  HMMA.1688.F32.TF32 R76, R116.reuse, R168, R76 ;  /* 0x000000a8744c723c */ /* 0x040ff0000008104c */
[C---:B------:R-:W-:Y:S07]  /*48790*/  HMMA.1688.F32.TF32 R80, R116.reuse, R164, R80 ;  /* 0x000000a47450723c */ /* 0x040fee0000081050 */
[----:B------:R-:W-:Y:S01]  /*487a0*/  STL.64 [R1+0x3058], R70 ;  /* 0x0030584601007387 */ /* 0x000fe20000100a00 */
[C---:B------:R-:W-:Y:S03]  /*487b0*/  HMMA.1688.F32.TF32 R84, R116.reuse, R160, R84 ;  /* 0x000000a07454723c */ /* 0x040fe60000081054 */
[----:B------:R-:W-:Y:S05]  /*487c0*/  STL.64 [R1+0x3050], R68 ;  /* 0x0030504401007387 */ /* 0x000fea0000100a00 */
[C---:B------:R-:W-:Y:S01]  /*487d0*/  HMMA.1688.F32.TF32 R92, R116.reuse, R152, R188 ;  /* 0x00000098745c723c */ /* 0x040fe200000810bc */
[----:B------:R-:W-:Y:S07]  /*487e0*/  STL.64 [R1+0x3068], R74 ;  /* 0x0030684a01007387 */ /* 0x000fee0000100a00 */
[C---:B------:R-:W-:Y:S01]  /*487f0*/  HMMA.1688.F32.TF32 R96, R116.reuse, R148, R132 ;  /* 0x000000947460723c */ /* 0x040fe20000081084 */
[----:B------:R-:W-:Y:S04]  /*48800*/  STL.64 [R1+0x3060], R72 ;  /* 0x0030604801007387 */ /* 0x000fe80000100a00 */
[----:B------:R-:W-:Y:S03]  /*48810*/  STL.64 [R1+0x3078], R78 ;  /* 0x0030784e01007387 */ /* 0x000fe60000100a00 */
        /* <DEDUP_REMOVED lines=12> */
[----:B------:R-:W-:-:S03]  /*488e0*/  IMAD.MOV.U32 R240, RZ, RZ, R214 ;  /* 0x000000fffff07224 */ /* 0x000fc600078e00d6 */
[----:B------:R-:W-:Y:S01]  /*488f0*/  STL.64 [R1+0x30d8], R102 ;  /* 0x0030d86601007387 */ /* 0x000fe20000100a00 */
[----:B------:R-:W-:-:S03]  /*48900*/  MOV R241, R215 ;  /* 0x000000d700f17202 */ /* 0x000fc60000000f00 */
[----:B------:R-:W-:Y:S01]  /*48910*/  STL.64 [R1+0x30d0], R100 ;  /* 0x0030d06401007387 */ /* 0x000fe20000100a00 */
[----:B------:R-:W-:-:S03]  /*48920*/  IMAD.MOV.U32 R224, RZ, RZ, R209 ;  /* 0x000000ffffe07224 */ /* 0x000fc600078e00d1 */
[----:B------:R-:W-:Y:S01]  /*48930*/  STL.64 [R1+0x30e8], R106 ;  /* 0x0030e86a01007387 */ /* 0x000fe20000100a00 */
[----:B------:R-:W-:-:S03]  /*48940*/  MOV R225, R205 ;  /* 0x000000cd00e17202 */ /* 0x000fc60000000f00 */
[----:B------:R-:W-:Y:S04]  /*48950*/  STL.64 [R1+0x30e0], R104 ;  /* 0x0030e06801007387 */ /* 0x000fe80000100a00 */
[----:B------:R-:W2:Y:S04]  /*48960*/  LDL.LU R214, [R1+0x3290] ;  /* 0x0032900001d67983 */ /* 0x000ea80000300800 */
[----:B------:R-:W3:Y:S04]  /*48970*/  LDL.LU R215, [R1+0x328c] ;  /* 0x00328c0001d77983 */ /* 0x000ee80000300800 */
[----:B------:R-:W4:Y:S04]  /*48980*/  LDL.LU R209, [R1+0x3288] ;  /* 0x0032880001d17983 */ /* 0x000f280000300800 */
[----:B------:R-:W2:Y:S01]  /*48990*/  LDL.LU R205, [R1+0x3284] ;  /* 0x0032840001cd7983 */ /* 0x000ea20000300800 */
[----:B------:R-:W-:-:S02]  /*489a0*/  IMAD.MOV.U32 R226, RZ, RZ, R208 ;  /* 0x000000ffffe27224 */ /* 0x000fc400078e00d0 */
[----:B------:R-:W-:Y:S01]  /*489b0*/  IMAD.MOV.U32 R227, RZ, RZ, R213 ;  /* 0x000000ffffe37224 */ /* 0x000fe200078e00d5 */
[----:B------:R-:W3:Y:S04]  /*489c0*/  LDL.LU R208, [R1+0x3280] ;  /* 0x0032800001d07983 */ /* 0x000ee80000300800 */
[----:B------:R-:W3:Y:S04]  /*489d0*/  LDL.LU R213, [R1+0x327c] ;  /* 0x00327c0001d57983 */ /* 0x000ee80000300800 */
[----:B------:R-:W3:Y:S04]  /*489e0*/  LDL.LU R212, [R1+0x3278] ;  /* 0x0032780001d47983 */ /* 0x000ee80000300800 */
[----:B------:R-:W3:Y:S01]  /*489f0*/  LDL.LU R204, [R1+0x3274] ;  /* 0x0032740001cc7983 */ /* 0x000ee20000300800 */
[----:B--2---:R-:W-:-:S03]  /*48a00*/  IMAD.MOV.U32 R144, RZ, RZ, R205 ;  /* 0x000000ffff907224 */ /* 0x004fc600078e00cd */
[----:B------:R-:W2:Y:S01]  /*48a10*/  LDL.LU R205, [R1+0x3270] ;  /* 0x0032700001cd7983 */ /* 0x000ea20000300800 */
[----:B----4-:R-:W-:Y:S01]  /*48a20*/  IMAD.MOV.U32 R145, RZ, RZ, R209 ;  /* 0x000000ffff917224 */ /* 0x010fe200078e00d1 */
[----:B------:R-:W-:Y:S01]  /*48a30*/  MOV R147, R214 ;  /* 0x000000d600937202 */ /* 0x000fe20000000f00 */
[----:B---3--:R-:W-:Y:S01]  /*48a40*/  IMAD.MOV.U32 R214, RZ, RZ, R208 ;  /* 0x000000ffffd67224 */ /* 0x008fe200078e00d0 */
[----:B------:R-:W3:Y:S01]  /*48a50*/  LDL.LU R209, [R1+0x326c] ;  /* 0x00326c0001d17983 */ /* 0x000ee20000300800 */
[----:B------:R-:W-:-:S03]  /*48a60*/  IMAD.MOV.U32 R146, RZ, RZ, R215 ;  /* 0x000000ffff927224 */ /* 0x000fc600078e00d7 */
[----:B------:R-:W3:Y:S04]  /*48a70*/  LDL.LU R208, [R1+0x3268] ;  /* 0x0032680001d07983 */ /* 0x000ee80000300800 */
[----:B------:R-:W4:Y:S01]  /*48a80*/  LDL.LU R215, [R1+0x73c] ;  /* 0x00073c0001d77983 */ /* 0x000f220000300800 */
[----:B------:R-:W-:Y:S02]  /*48a90*/  IMAD.MOV.U32 R137, RZ, RZ, R204 ;  /* 0x000000ffff897224 */ /* 0x000fe400078e00cc */
[----:B------:R-:W-:Y:S01]  /*48aa0*/  IMAD.MOV.U32 R242, RZ, RZ, R195 ;  /* 0x000000fffff27224 */ /* 0x000fe200078e00c3 */
[----:B------:R-:W-:Y:S01]  /*48ab0*/  MOV R195, R206 ;  /* 0x000000ce00c37202 */ /* 0x000fe20000000f00 */
[----:B------:R-:W-:Y:S01]  /*48ac0*/  IMAD.MOV.U32 R243, RZ, RZ, R194 ;  /* 0x000000fffff37224 */ /* 0x000fe200078e00c2 */
[----:B------:R-:W-:Y:S01]  /*48ad0*/  HMMA.1688.F32.TF32 R108, R116, R16, R232 ;  /* 0x00000010746c723c */ /* 0x000fe200000810e8 */
[----:B------:R-:W-:-:S02]  /*48ae0*/  IMAD.MOV.U32 R194, RZ, RZ, R207 ;  /* 0x000000ffffc27224 */ /* 0x000fc400078e00cf */
[----:B--2---:R-:W-:Y:S02]  /*48af0*/  IMAD.MOV.U32 R136, RZ, RZ, R205 ;  /* 0x000000ffff887224 */ /* 0x004fe400078e00cd */
[----:B------:R-:W2:Y:S04]  /*48b00*/  LDL.LU R205, [R1+0x3264] ;  /* 0x0032640001cd7983 */ /* 0x000ea80000300800 */
[----:B------:R-:W2:Y:S04]  /*48b10*/  LDL.LU R204, [R1+0x3260] ;  /* 0x0032600001cc7983 */ /* 0x000ea80000300800 */
[----:B------:R-:W2:Y:S04]  /*48b20*/  LDL.LU R138, [R1+0x758] ;  /* 0x00075800018a7983 */ /* 0x000ea80000300800 */
[----:B------:R-:W2:Y:S04]  /*48b30*/  LDL.LU R139, [R1+0x75c] ;  /* 0x00075c00018b7983 */ /* 0x000ea80000300800 */
[----:B------:R-:W3:Y:S04]  /*48b40*/  LDL.LU R210, [R1+0x7a8] ;  /* 0x0007a80001d27983 */ /* 0x000ee80000300800 */
[----:B------:R-:W3:Y:S04]  /*48b50*/  LDL.LU R211, [R1+0x7ac] ;  /* 0x0007ac0001d37983 */ /* 0x000ee80000300800 */
        /* <DEDUP_REMOVED lines=37> */
[----:B------:R-:W4:Y:S01]  /*48db0*/  LDL.LU R183, [R1+0x3250] ;  /* 0x0032500001b77983 */ /* 0x000f220000300800 */
[----:B------:R-:W-:Y:S01]  /*48dc0*/  MOV R244, R220 ;  /* 0x000000dc00f47202 */ /* 0x000fe20000000f00 */
[----:B------:R-:W-:-:S02]  /*48dd0*/  IMAD.MOV.U32 R245, RZ, RZ, R221 ;  /* 0x000000fffff57224 */ /* 0x000fc400078e00dd */
[----:B------:R-:W-:Y:S01]  /*48de0*/  IMAD.MOV.U32 R246, RZ, RZ, R222 ;  /* 0x000000fffff67224 */ /* 0x000fe200078e00de */
[----:B------:R-:W4:Y:S01]  /*48df0*/  LDL.LU R220, [R1+0x324c] ;  /* 0x00324c0001dc7983 */ /* 0x000f220000300800 */
[----:B------:R-:W-:-:S03]  /*48e00*/  IMAD.MOV.U32 R247, RZ, RZ, R223 ;  /* 0x000000fffff77224 */ /* 0x000fc600078e00df */
[----:B------:R-:W4:Y:S04]  /*48e10*/  LDL.LU R221, [R1+0x3248] ;  /* 0x0032480001dd7983 */ /* 0x000f280000300800 */
[----:B------:R-:W4:Y:S04]  /*48e20*/  LDL.LU R222, [R1+0x3244] ;  /* 0x0032440001de7983 */ /* 0x000f280000300800 */
[----:B------:R-:W4:Y:S04]  /*48e30*/  LDL.LU R223, [R1+0x3240] ;  /* 0x0032400001df7983 */ /* 0x000f280000300800 */
[----:B------:R-:W-:Y:S04]  /*48e40*/  STL.64 [R1+0x30f8], R110 ;  /* 0x0030f86e01007387 */ /* 0x000fe80000100a00 */
[----:B------:R-:W-:Y:S01]  /*48e50*/  STL.64 [R1+0x30f0], R108 ;  /* 0x0030f06c01007387 */ /* 0x000fe20000100a00 */
[C---:B--2---:R-:W-:Y:S08]  /*48e60*/  HMMA.1688.F32.TF32 R112, R116.reuse, R12, R112 ;  /* 0x0000000c7470723c */ /* 0x044ff00000081070 */
[----:B------:R-:W-:Y:S08]  /*48e70*/  HMMA.1688.F32.TF32 R116, R116, R236, R124 ;  /* 0x000000ec7474723c */ /* 0x000ff0000008107c */
[----:B-1----:R-:W-:Y:S01]  /*48e80*/  HMMA.1688.F32.TF32 R124, R200, R176, R232 ;  /* 0x000000b0c87c723c */ /* 0x002fe200000810e8 */
[----:B------:R-:W-:Y:S04]  /*48e90*/  LDS R232, [R252+0xa000] ;  /* 0x00a00000fce87984 */ /* 0x000fe80000000800 */
[----:B------:R-:W-:Y:S04]  /*48ea0*/  LDS R234, [R252+0xb000] ;  /* 0x00b00000fcea7984 */ /* 0x000fe80000000800 */
[----:B------:R-:W-:Y:S04]  /*48eb0*/  LDS R233, [R3+0xa000] ;  /* 0x00a0000003e97984 */ /* 0x000fe80000000800 */
[----:B------:R-:W3:Y:S04]  /*48ec0*/  LDS R235, [R3+0xb000] ;  /* 0x00b0000003eb7984 */ /* 0x000ee80000000800 */
[----:B------:R-:W-:Y:S04]  /*48ed0*/  STL.64 [R1+0x3108], R114 ;  /* 0x0031087201007387 */ /* 0x000fe80000100a00 */
[----:B------:R-:W-:Y:S01]  /*48ee0*/  STL.64 [R1+0x3100], R112 ;  /* 0x0031007001007387 */ /* 0x000fe20000100a00 */
[C---:B---3--:R-:W-:Y:S08]  /*48ef0*/  HMMA.1688.F32.TF32 R20, R232.reuse, R178, R248 ;  /* 0x000000b2e814723c */ /* 0x048ff000000810f8 */
[----:B----4-:R-:W-:Y:S07]  /*48f00*/  HMMA.1688.F32.TF32 R24, R232, R182, R244 ;  /* 0x000000b6e818723c */ /* 0x010fee00000810f4 */
[----:B------:R-:W-:Y:S01]  /*48f10*/  MOV R244, R42 ;  /* 0x0000002a00f47202 */ /* 0x000fe20000000f00 */
[----:B------:R-:W-:-:S02]  /*48f20*/  IMAD.MOV.U32 R245, RZ, RZ, R43 ;  /* 0x000000fffff57224 */ /* 0x000fc400078e002b */
[----:B------:R-:W-:Y:S02]  /*48f30*/  IMAD.MOV.U32 R246, RZ, RZ, R150 ;  /* 0x000000fffff67224 */ /* 0x000fe400078e0096 */
[----:B------:R-:W-:-:S11]  /*48f40*/  IMAD.MOV.U32 R247, RZ, RZ, R151 ;  /* 0x000000fffff77224 */ /* 0x000fd600078e0097 */
[----:B------:R1:W-:Y:S04]  /*48f50*/  STL.64 [R1+0x8c0], R24 ;  /* 0x0008c01801007387 */ /* 0x0003e80000100a00 */
[----:B------:R2:W-:Y:S04]  /*48f60*/  STL.64 [R1+0x8c8], R26 ;  /* 0x0008c81a01007387 */ /* 0x0005e80000100a00 */
[----:B------:R-:W3:Y:S04]  /*48f70*/  LDL.LU R42, [R1+0x323c] ;  /* 0x00323c00012a7983 */ /* 0x000ee80000300800 */
[----:B------:R4:W-:Y:S01]  /*48f80*/  STL.64 [R1+0x8b0], R20 ;  /* 0x0008b01401007387 */ /* 0x0009e20000100a00 */
[----:B-1----:R-:W-:-:S03]  /*48f90*/  MOV R24, R6 ;  /* 0x0000000600187202 */ /* 0x002fc60000000f00 */
[----:B------:R1:W-:Y:S01]  /*48fa0*/  STL.64 [R1+0x8b8], R22 ;  /* 0x0008b81601007387 */ /* 0x0003e20000100a00 */
[----:B------:R-:W-:-:S03]  /*48fb0*/  IMAD.MOV.U32 R25, RZ, RZ, R174 ;  /* 0x000000ffff197224 */ /* 0x000fc600078e00ae */
[----:B------:R-:W3:Y:S01]  /*48fc0*/  LDL.LU R43, [R1+0x3238] ;  /* 0x00323800012b7983 */ /* 0x000ee20000300800 */
[----:B--2---:R-:W-:-:S03]  /*48fd0*/  IMAD.MOV.U32 R26, RZ, RZ, R170 ;  /* 0x000000ffff1a7224 */ /* 0x004fc600078e00aa */
[----:B------:R-:W2:Y:S01]  /*48fe0*/  LDL.LU R150, [R1+0x3234] ;  /* 0x0032340001967983 */ /* 0x000ea20000300800 */
[----:B------:R-:W-:-:S03]  /*48ff0*/  IMAD.MOV.U32 R27, RZ, RZ, R162 ;  /* 0x000000ffff1b7224 */ /* 0x000fc600078e00a2 */
[----:B------:R-:W2:Y:S01]  /*49000*/  LDL.LU R151, [R1+0x3230] ;  /* 0x0032300001977983 */ /* 0x000ea20000300800 */
[----:B----4-:R-:W-:-:S03]  /*49010*/  MOV R20, R15 ;  /* 0x0000000f00147202 */ /* 0x010fc60000000f00 */
[----:B------:R-:W4:Y:S01]  /*49020*/  LDL.LU R6, [R1+0x322c] ;  /* 0x00322c0001067983 */ /* 0x000f220000300800 */
[----:B------:R-:W-:-:S03]  /*49030*/  IMAD.MOV.U32 R21, RZ, RZ, R14 ;  /* 0x000000ffff157224 */ /* 0x000fc600078e000e */
[----:B------:R-:W4:Y:S01]  /*49040*/  LDL.LU R174, [R1+0x3228] ;  /* 0x0032280001ae7983 */ /* 0x000f220000300800 */
[----:B-1----:R-:W-:-:S03]  /*49050*/  IMAD.MOV.U32 R22, RZ, RZ, R238 ;  /* 0x000000ffff167224 */ /* 0x002fc600078e00ee */
[----:B------:R-:W4:Y:S01]  /*49060*/  LDL.LU R170, [R1+0x3224] ;  /* 0x0032240001aa7983 */ /* 0x000f220000300800 */
[----:B------:R-:W-:-:S03]  /*49070*/  IMAD.MOV.U32 R23, RZ, RZ, R239 ;  /* 0x000000ffff177224 */ /* 0x000fc600078e00ef */
[----:B------:R-:W4:Y:S04]  /*49080*/  LDL.LU R162, [R1+0x3220] ;  /* 0x0032200001a27983 */ /* 0x000f280000300800 */
[----:B------:R-:W4:Y:S04]  /*49090*/  LDL.LU R15, [R1+0x321c] ;  /* 0x00321c00010f7983 */ /* 0x000f280000300800 */
[----:B------:R-:W4:Y:S04]  /*490a0*/  LDL.LU R14, [R1+0x3218] ;  /* 0x00321800010e7983 */ /* 0x000f280000300800 */
[----:B------:R-:W4:Y:S04]  /*490b0*/  LDL.LU R238, [R1+0x3214] ;  /* 0x0032140001ee7983 */ /* 0x000f280000300800 */
[----:B------:R-:W4:Y:S01]  /*490c0*/  LDL.LU R239, [R1+0x3210] ;  /* 0x0032100001ef7983 */ /* 0x000f220000300800 */
[----:B------:R-:W-:Y:S01]  /*490d0*/  MOV R228, R159 ;  /* 0x0000009f00e47202 */ /* 0x000fe20000000f00 */
[----:B------:R-:W-:-:S02]  /*490e0*/  IMAD.MOV.U32 R229, RZ, RZ, R158 ;  /* 0x000000ffffe57224 */ /* 0x000fc400078e009e */
[----:B------:R-:W4:Y:S01]  /*490f0*/  LDL.LU R159, [R1+0x320c] ;  /* 0x00320c00019f7983 */ /* 0x000f220000300800 */
[----:B------:R-:W-:Y:S01]  /*49100*/  IMAD.MOV.U32 R230, RZ, RZ, R155 ;  /* 0x000000ffffe67224 */ /* 0x000fe200078e009b */
[----:B------:R-:W-:Y:S01]  /*49110*/  MOV R196, R38 ;  /* 0x0000002600c47202 */ /* 0x000fe20000000f00 */
[----:B------:R-:W-:Y:S01]  /*49120*/  IMAD.MOV.U32 R231, RZ, RZ, R154 ;  /* 0x000000ffffe77224 */ /* 0x000fe200078e009a */
[----:B------:R-:W4:Y:S01]  /*49130*/  LDL.LU R158, [R1+0x3208] ;  /* 0x00320800019e7983 */ /* 0x000f220000300800 */
[----:B------:R-:W-:-:S03]  /*49140*/  IMAD.MOV.U32 R197, RZ, RZ, R39 ;  /* 0x000000ffffc57224 */ /* 0x000fc600078e0027 */
[----:B------:R-:W4:Y:S01]  /*49150*/  LDL.LU R155, [R1+0x3204] ;  /* 0x00320400019b7983 */ /* 0x000f220000300800 */
[----:B------:R-:W-:-:S03]  /*49160*/  IMAD.MOV.U32 R198, RZ, RZ, R19 ;  /* 0x000000ffffc67224 */ /* 0x000fc600078e0013 */
[----:B------:R-:W4:Y:S01]  /*49170*/  LDL.LU R154, [R1+0x3200] ;  /* 0x00320000019a7983 */ /* 0x000f220000300800 */
[----:B------:R-:W-:-:S03]  /*49180*/  IMAD.MOV.U32 R199, RZ, RZ, R18 ;  /* 0x000000ffffc77224 */ /* 0x000fc600078e0012 */
[----:B------:R-:W4:Y:S04]  /*49190*/  LDL.LU R38, [R1+0x31fc] ;  /* 0x0031fc0001267983 */ /* 0x000f280000300800 */
[----:B------:R-:W4:Y:S04]  /*491a0*/  LDL.LU R39, [R1+0x31f8] ;  /* 0x0031f80001277983 */ /* 0x000f280000300800 */
[----:B------:R-:W4:Y:S04]  /*491b0*/  LDL.LU R19, [R1+0x31f4] ;  /* 0x0031f40001137983 */ /* 0x000f280000300800 */
[----:B------:R-:W4:Y:S01]  /*491c0*/  LDL.LU R18, [R1+0x31f0] ;  /* 0x0031f00001127983 */ /* 0x000f220000300800 */
[----:B---3--:R-:W-:-:S02]  /*491d0*/  IMAD.MOV.U32 R31, RZ, RZ, R42 ;  /* 0x000000ffff1f7224 */ /* 0x008fc400078e002a */
[----:B------:R-:W-:Y:S02]  /*491e0*/  IMAD.MOV.U32 R30, RZ, RZ, R43 ;  /* 0x000000ffff1e7224 */ /* 0x000fe400078e002b */
[----:B--2---:R-:W-:Y:S01]  /*491f0*/  IMAD.MOV.U32 R29, RZ, RZ, R150 ;  /* 0x000000ffff1d7224 */ /* 0x004fe200078e0096 */
[----:B------:R-:W-:Y:S02]  /*49200*/  MOV R28, R151 ;  /* 0x00000097001c7202 */ /* 0x000fe40000000f00 */
[----:B------:R-:W2:Y:S04]  /*49210*/  LDL.LU R151, [R1+0x31ec] ;  /* 0x0031ec0001977983 */ /* 0x000ea80000300800 */
[----:B------:R-:W3:Y:S04]  /*49220*/  LDL.LU R150, [R1+0x31e8] ;  /* 0x0031e80001967983 */ /* 0x000ee80000300800 */
[----:B------:R-:W2:Y:S04]  /*49230*/  LDL.LU R43, [R1+0x31e4] ;  /* 0x0031e400012b7983 */ /* 0x000ea80000300800 */
[----:B------:R-:W2:Y:S01]  /*49240*/  LDL.LU R42, [R1+0x31e0] ;  /* 0x0031e000012a7983 */ /* 0x000ea20000300800 */
[----:B----4-:R-:W-:-:S02]  /*49250*/  IMAD.MOV.U32 R47, RZ, RZ, R15 ;  /* 0x000000ffff2f7224 */ /* 0x010fc400078e000f */
[----:B------:R-:W-:Y:S02]  /*49260*/  IMAD.MOV.U32 R46, RZ, RZ, R14 ;  /* 0x000000ffff2e7224 */ /* 0x000fe400078e000e */
[----:B------:R-:W-:Y:S01]  /*49270*/  IMAD.MOV.U32 R45, RZ, RZ, R238 ;  /* 0x000000ffff2d7224 */ /* 0x000fe200078e00ee */
[----:B------:R-:W-:Y:S02]  /*49280*/  MOV R44, R239 ;  /* 0x000000ef002c7202 */ /* 0x000fe40000000f00 */
[----:B------:R-:W4:Y:S04]  /*49290*/  LDL.LU R239, [R1+0x31dc] ;  /* 0x0031dc0001ef7983 */ /* 0x000f280000300800 */
[----:B------:R-:W2:Y:S04]  /*492a0*/  LDL.LU R238, [R1+0x31d8] ;  /* 0x0031d80001ee7983 */ /* 0x000ea80000300800 */
[----:B------:R-:W3:Y:S04]  /*492b0*/  LDL.LU R14, [R1+0x31d4] ;  /* 0x0031d400010e7983 */ /* 0x000ee80000300800 */
[----:B------:R-:W3:Y:S01]  /*492c0*/  LDL.LU R15, [R1+0x31d0] ;  /* 0x0031d000010f7983 */ /* 0x000ee20000300800 */
[----:B------:R-:W-:-:S02]  /*492d0*/  IMAD.MOV.U32 R55, RZ, RZ, R38 ;  /* 0x000000ffff377224 */ /* 0x000fc400078e0026 */
[----:B------:R-:W-:Y:S02]  /*492e0*/  IMAD.MOV.U32 R54, RZ, RZ, R39 ;  /* 0x000000ffff367224 */ /* 0x000fe400078e0027 */
[----:B------:R-:W-:Y:S01]  /*492f0*/  IMAD.MOV.U32 R53, RZ, RZ, R19 ;  /* 0x000000ffff357224 */ /* 0x000fe200078e0013 */
[----:B------:R-:W-:Y:S02]  /*49300*/  MOV R52, R18 ;  /* 0x0000001200347202 */ /* 0x000fe40000000f00 */
[----:B------:R-:W3:Y:S04]  /*49310*/  LDL.LU R18, [R1+0x31cc] ;  /* 0x0031cc0001127983 */ /* 0x000ee80000300800 */
[----:B------:R-:W3:Y:S04]  /*49320*/  LDL.LU R19, [R1+0x31c8] ;  /* 0x0031c80001137983 */ /* 0x000ee80000300800 */
[----:B------:R-:W3:Y:S04]  /*49330*/  LDL.LU R39, [R1+0x31c4] ;  /* 0x0031c40001277983 */ /* 0x000ee80000300800 */
[----:B------:R-:W3:Y:S01]  /*49340*/  LDL.LU R38, [R1+0x31c0] ;  /* 0x0031c00001267983 */ /* 0x000ee20000300800 */
[----:B----4-:R-:W-:-:S02]  /*49350*/  IMAD.MOV.U32 R63, RZ, RZ, R239 ;  /* 0x000000ffff3f7224 */ /* 0x010fc400078e00ef */
[----:B--2---:R-:W-:Y:S01]  /*49360*/  IMAD.MOV.U32 R62, RZ, RZ, R238 ;  /* 0x000000ffff3e7224 */ /* 0x004fe200078e00ee */
[----:B---3--:R-:W-:Y:S02]  /*49370*/  MOV R60, R14 ;  /* 0x0000000e003c7202 */ /* 0x008fe40000000f00 */
[----:B------:R-:W2:Y:S01]  /*49380*/  LDL.LU R14, [R1+0x31bc] ;  /* 0x0031bc00010e7983 */ /* 0x000ea20000300800 */
[----:B------:R-:W-:-:S03]  /*49390*/  IMAD.MOV.U32 R61, RZ, RZ, R15 ;  /* 0x000000ffff3d7224 */ /* 0x000fc600078e000f */
[----:B------:R-:W3:Y:S04]  /*493a0*/  LDL.LU R15, [R1+0x31b8] ;  /* 0x0031b800010f7983 */ /* 0x000ee80000300800 */
[----:B------:R-:W4:Y:S04]  /*493b0*/  LDL.LU R238, [R1+0x31b4] ;  /* 0x0031b40001ee7983 */ /* 0x000f280000300800 */
[----:B------:R-:W4:Y:S01]  /*493c0*/  LDL.LU R239, [R1+0x31b0] ;  /* 0x0031b00001ef7983 */ /* 0x000f220000300800 */
[----:B------:R-:W-:Y:S02]  /*493d0*/  IMAD.MOV.U32 R67, RZ, RZ, R18 ;  /* 0x000000ffff437224 */ /* 0x000fe400078e0012 */
[----:B------:R-:W-:Y:S01]  /*493e0*/  IMAD.MOV.U32 R66, RZ, RZ, R19 ;  /* 0x000000ffff427224 */ /* 0x000fe200078e0013 */
[----:B------:R-:W-:-:S02]  /*493f0*/  MOV R64, R39 ;  /* 0x0000002700407202 */ /* 0x000fc40000000f00 */
        /* <DEDUP_REMOVED lines=12> */
[----:B------:R-:W4:Y:S04]  /*494c0*/  LDL.LU R14, [R1+0x3190] ;  /* 0x00319000010e7983 */ /* 0x000f280000300800 */
[----:B------:R-:W4:Y:S04]  /*494d0*/  LDL.LU R76, [R1+0x4c0] ;  /* 0x0004c000014c7983 */ /* 0x000f280000300800 */
[----:B------:R-:W4:Y:S04]  /*494e0*/  LDL.LU R77, [R1+0x4c4] ;  /* 0x0004c400014d7983 */ /* 0x000f280000300800 */
[----:B------:R-:W4:Y:S04]  /*494f0*/  LDL.LU R78, [R1+0x4c8] ;  /* 0x0004c800014e7983 */ /* 0x000f280000300800 */
[----:B------:R-:W4:Y:S01]  /*49500*/  LDL.LU R79, [R1+0x4cc] ;  /* 0x0004cc00014f7983 */ /* 0x000f220000300800 */
[----:B--2---:R-:W-:-:S02]  /*49510*/  IMAD.MOV.U32 R83, RZ, RZ, R238 ;  /* 0x000000ffff537224 */ /* 0x004fc400078e00ee */
[----:B---3--:R-:W-:Y:S01]  /*49520*/  IMAD.MOV.U32 R82, RZ, RZ, R239 ;  /* 0x000000ffff527224 */ /* 0x008fe200078e00ef */
[----:B----4-:R-:W-:Y:S02]  /*49530*/  MOV R80, R15 ;  /* 0x0000000f00507202 */ /* 0x010fe40000000f00 */
        /* <DEDUP_REMOVED lines=25> */
[----:B------:R-:W-:Y:S01]  /*496d0*/  MOV R72, R18 ;  /* 0x0000001200487202 */ /* 0x000fe20000000f00 */
[----:B------:R-:W-:-:S02]  /*496e0*/  IMAD.MOV.U32 R73, RZ, RZ, R19 ;  /* 0x000000ffff497224 */ /* 0x000fc400078e0013 */
[----:B------:R-:W-:Y:S01]  /*496f0*/  IMAD.MOV.U32 R74, RZ, RZ, R38 ;  /* 0x000000ffff4a7224 */ /* 0x000fe200078e0026 */
[----:B------:R-:W-:Y:S01]  /*49700*/  MOV R56, R42 ;  /* 0x0000002a00387202 */ /* 0x000fe20000000f00 */
[----:B------:R-:W-:Y:S02]  /*49710*/  IMAD.MOV.U32 R75, RZ, RZ, R39 ;  /* 0x000000ffff4b7224 */ /* 0x000fe400078e0027 */
[----:B------:R-:W-:Y:S02]  /*49720*/  IMAD.MOV.U32 R57, RZ, RZ, R43 ;  /* 0x000000ffff397224 */ /* 0x000fe400078e002b */
[----:B------:R-:W-:Y:S01]  /*49730*/  IMAD.MOV.U32 R58, RZ, RZ, R150 ;  /* 0x000000ffff3a7224 */ /* 0x000fe200078e0096 */
[----:B------:R-:W-:Y:S01]  /*49740*/  MOV R48, R154 ;  /* 0x0000009a00307202 */ /* 0x000fe20000000f00 */
[----:B------:R-:W-:Y:S02]  /*49750*/  IMAD.MOV.U32 R59, RZ, RZ, R151 ;  /* 0x000000ffff3b7224 */ /* 0x000fe400078e0097 */
        /* <DEDUP_REMOVED lines=13> */
[----:B------:R-:W-:Y:S02]  /*49830*/  IMAD.MOV.U32 R250, RZ, RZ, R166 ;  /* 0x000000fffffa7224 */ /* 0x000fe400078e00a6 */
[----:B------:R-:W-:Y:S02]  /*49840*/  IMAD.MOV.U32 R251, RZ, RZ, R167 ;  /* 0x000000fffffb7224 */ /* 0x000fe400078e00a7 */
[----:B--2---:R-:W-:-:S02]  /*49850*/  IMAD.MOV.U32 R91, RZ, RZ, R15 ;  /* 0x000000ffff5b7224 */ /* 0x004fc400078e000f */
[----:B---3--:R-:W-:Y:S02]  /*49860*/  IMAD.MOV.U32 R90, RZ, RZ, R14 ;  /* 0x000000ffff5a7224 */ /* 0x008fe400078e000e */
[----:B----4-:R-:W-:Y:S01]  /*49870*/  IMAD.MOV.U32 R89, RZ, RZ, R239 ;  /* 0x000000ffff597224 */ /* 0x010fe200078e00ef */
[----:B------:R-:W-:Y:S02]  /*49880*/  MOV R88, R238 ;  /* 0x000000ee00587202 */ /* 0x000fe40000000f00 */
[----:B------:R-:W2:Y:S04]  /*49890*/  LDL.LU R238, [R1+0x317c] ;  /* 0x00317c0001ee7983 */ /* 0x000ea80000300800 */
[----:B------:R-:W2:Y:S04]  /*498a0*/  LDL.LU R239, [R1+0x3178] ;  /* 0x0031780001ef7983 */ /* 0x000ea80000300800 */
        /* <DEDUP_REMOVED lines=26> */
[C---:B------:R-:W-:Y:S08]  /*49a50*/  HMMA.1688.F32.TF32 R120, R200.reuse, R180, R120 ;  /* 0x000000b4c878723c */ /* 0x040ff00000081078 */
        /* <DEDUP_REMOVED lines=19> */
[----:B------:R-:W-:Y:S08]  /*49b90*/  HMMA.1688.F32.TF32 R44, R240, R178, R44 ;  /* 0x000000b2f02c723c */ /* 0x000ff0000008102c */
[C---:B--2---:R-:W-:Y:S08]  /*49ba0*/  HMMA.1688.F32.TF32 R52, R232.reuse, R238, R52 ;  /* 0x000000eee834723c */ /* 0x044ff00000081034 */
[C---:B---3--:R-:W-:Y:S08]  /*49bb0*/  HMMA.1688.F32.TF32 R56, R232.reuse, R14, R56 ;  /* 0x0000000ee838723c */ /* 0x048ff00000081038 */
[C---:B----4-:R-:W-:Y:S08]  /*49bc0*/  HMMA.1688.F32.TF32 R60, R232.reuse, R18, R60 ;  /* 0x00000012e83c723c */ /* 0x050ff0000008103c */
        /* <DEDUP_REMOVED lines=11> */
[----:B------:R-:W-:Y:S04]  /*49c80*/  STL.64 [R1+0x8a0], R104 ;  /* 0x0008a06801007387 */ /* 0x000fe80000100a00 */
[----:B------:R-:W-:Y:S04]  /*49c90*/  STL.64 [R1+0x8a8], R106 ;  /* 0x0008a86a01007387 */ /* 0x000fe80000100a00 */
[----:B------:R-:W-:Y:S04]  /*49ca0*/  STL.64 [R1+0x890], R100 ;  /* 0x0008906401007387 */ /* 0x000fe80000100a00 */
[----:B------:R-:W-:Y:S04]  /*49cb0*/  STL.64 [R1+0x898], R102 ;  /* 0x0008986601007387 */ /* 0x000fe80000100a00 */
[----:B------:R-:W-:Y:S01]  /*49cc0*/  STL.64 [R1+0x880], R96 ;  /* 0x0008806001007387 */ /* 0x000fe20000100a00 */
[C---:B------:R-:W-:Y:S03]  /*49cd0*/  HMMA.1688.F32.TF32 R32, R240.reuse, R10, R32 ;  /* 0x0000000af020723c */ /* 0x040fe60000081020 */
[----:B------:R-:W-:Y:S04]  /*49ce0*/  STL.64 [R1+0x888], R98 ;  /* 0x0008886201007387 */ /* 0x000fe80000100a00 */
[----:B------:R-:W-:Y:S01]  /*49cf0*/  STL.64 [R1+0x870], R92 ;  /* 0x0008705c01007387 */ /* 0x000fe20000100a00 */
[C---:B------:R-:W-:Y:S03]  /*49d00*/  HMMA.1688.F32.TF32 R28, R240.reuse, R6, R28 ;  /* 0x00000006f01c723c */ /* 0x040fe6000008101c */
        /* <DEDUP_REMOVED lines=30> */
[C---:B------:R-:W-:Y:S08]  /*49ef0*/  HMMA.1688.F32.TF32 R20, R240.reuse, R162, R20 ;  /* 0x000000a2f014723c */ /* 0x040ff00000081014 */
[C---:B------:R-:W-:Y:S01]  /*49f00*/  HMMA.1688.F32.TF32 R24, R240.reuse, R158, R24 ;  /* 0x0000009ef018723c */ /* 0x040fe20000081018 */
[----:B------:R-:W-:Y:S01]  /*49f10*/  MOV R173, R94 ;  /* 0x0000005e00ad7202 */ /* 0x000fe20000000f00 */
[----:B------:R-:W-:Y:S01]  /*49f20*/  IMAD.MOV.U32 R172, RZ, RZ, R95 ;  /* 0x000000ffffac7224 */ /* 0x000fe200078e005f */
[----:B------:R-:W-:Y:S04]  /*49f30*/  LDS R232, [R252+0xa100] ;  /* 0x00a10000fce87984 */ /* 0x000fe80000000800 */
[----:B------:R-:W-:Y:S01]  /*49f40*/  LDS R234, [R252+0xb100] ;  /* 0x00b10000fcea7984 */ /* 0x000fe20000000800 */
[C---:B-1----:R-:W-:Y:S03]  /*49f50*/  HMMA.1688.F32.TF32 R28, R240.reuse, R166, R216 ;  /* 0x000000a6f01c723c */ /* 0x042fe600000810d8 */
[----:B------:R-:W-:Y:S04]  /*49f60*/  STL.64 [R1+0x790], R44 ;  /* 0x0007902c01007387 */ /* 0x000fe80000100a00 */
[----:B------:R-:W-:Y:S04]  /*49f70*/  STL.64 [R1+0x798], R46 ;  /* 0x0007982e01007387 */ /* 0x000fe80000100a00 */
[----:B------:R-:W-:Y:S04]  /*49f80*/  STL.64 [R1+0x780], R32 ;  /* 0x0007802001007387 */ /* 0x000fe80000100a00 */
[----:B------:R-:W-:Y:S04]  /*49f90*/  STL.64 [R1+0x788], R34 ;  /* 0x0007882201007387 */ /* 0x000fe80000100a00 */
[----:B------:R-:W-:Y:S04]  /*49fa0*/  LDS R233, [R3+0xa100] ;  /* 0x00a1000003e97984 */ /* 0x000fe80000000800 */
[----:B------:R-:W-:Y:S04]  /*49fb0*/  STL.64 [R1+0x770], R28 ;  /* 0x0007701c01007387 */ /* 0x000fe80000100a00 */
[----:B------:R1:W-:Y:S04]  /*49fc0*/  STL.64 [R1+0x778], R30 ;  /* 0x0007781e01007387 */ /* 0x0003e80000100a00 */
[----:B------:R-:W-:Y:S04]  /*49fd0*/  STL.64 [R1+0x760], R20 ;  /* 0x0007601401007387 */ /* 0x000fe80000100a00 */
[----:B------:R2:W-:Y:S01]  /*49fe0*/  STL.64 [R1+0x768], R22 ;  /* 0x0007681601007387 */ /* 0x0005e20000100a00 */
[C---:B-1----:R-:W-:Y:S03]  /*49ff0*/  HMMA.1688.F32.TF32 R28, R240.reuse, R154, R244 ;  /* 0x0000009af01c723c */ /* 0x042fe600000810f4 */
[----:B------:R-:W1:Y:S05]  /*4a000*/  LDS R235, [R3+0xb100] ;  /* 0x00b1000003eb7984 */ /* 0x000e6a0000000800 */
[C---:B--2---:R-:W-:Y:S01]  /*4a010*/  HMMA.1688.F32.TF32 R20, R240.reuse, R150, R248 ;  /* 0x00000096f014723c */ /* 0x044fe200000810f8 */
[----:B------:R2:W-:Y:S04]  /*4a020*/  STL.64 [R1+0x750], R24 ;  /* 0x0007501801007387 */ /* 0x0005e80000100a00 */
[----:B------:R3:W-:Y:S04]  /*4a030*/  STL.64 [R1+0x758], R26 ;  /* 0x0007581a01007387 */ /* 0x0007e80000100a00 */
[----:B--2---:R-:W2:Y:S06]  /*4a040*/  LDL.LU R24, [R1+0x240] ;  /* 0x0002400001187983 */ /* 0x004eac0000300800 */
[----:B------:R-:W-:Y:S04]  /*4a050*/  STL.64 [R1+0x740], R28 ;  /* 0x0007401c01007387 */ /* 0x000fe80000100a00 */
[----:B------:R-:W-:Y:S04]  /*4a060*/  STL.64 [R1+0x748], R30 ;  /* 0x0007481e01007387 */ /* 0x000fe80000100a00 */
[----:B------:R4:W-:Y:S04]  /*4a070*/  STL.64 [R1+0x730], R20 ;  /* 0x0007301401007387 */ /* 0x0009e80000100a00 */
[----:B------:R1:W-:Y:S04]  /*4a080*/  STL.64 [R1+0x738], R22 ;  /* 0x0007381601007387 */ /* 0x0003e80000100a00 */
[----:B------:R-:W2:Y:S04]  /*4a090*/  LDL.LU R25, [R1+0x244] ;  /* 0x0002440001197983 */ /* 0x000ea80000300800 */
[----:B---3--:R-:W2:Y:S04]  /*4a0a0*/  LDL.LU R26, [R1+0x248] ;  /* 0x00024800011a7983 */ /* 0x008ea80000300800 */
[----:B------:R-:W2:Y:S04]  /*4a0b0*/  LDL.LU R27, [R1+0x24c] ;  /* 0x00024c00011b7983 */ /* 0x000ea80000300800 */
[----:B----4-:R-:W3:Y:S04]  /*4a0c0*/  LDL.LU R20, [R1+0x250] ;  /* 0x0002500001147983 */ /* 0x010ee80000300800 */
[----:B------:R-:W3:Y:S04]  /*4a0d0*/  LDL.LU R21, [R1+0x254] ;  /* 0x0002540001157983 */ /* 0x000ee80000300800 */
[----:B-1----:R-:W3:Y:S04]  /*4a0e0*/  LDL.LU R22, [R1+0x258] ;  /* 0x0002580001167983 */ /* 0x002ee80000300800 */
        /* <DEDUP_REMOVED lines=86> */
[C---:B---3--:R-:W-:Y:S08]  /*4a650*/  HMMA.1688.F32.TF32 R84, R240.reuse, R14, R84 ;  /* 0x0000000ef054723c */ /* 0x048ff00000081054 */
[C---:B----4-:R-:W-:Y:S08]  /*4a660*/  HMMA.1688.F32.TF32 R92, R240.reuse, R38, R92 ;  /* 0x00000026f05c723c */ /* 0x050ff0000008105c */
[C---:B------:R-:W-:Y:S08]  /*4a670*/  HMMA.1688.F32.TF32 R96, R240.reuse, R42, R96 ;  /* 0x0000002af060723c */ /* 0x040ff00000081060 */
[----:B------:R-:W-:Y:S01]  /*4a680*/  HMMA.1688.F32.TF32 R88, R240, R18, R88 ;  /* 0x00000012f058723c */ /* 0x000fe20000081058 */
[----:B------:R-:W-:Y:S04]  /*4a690*/  LDS R240, [R252+0xa180] ;  /* 0x00a18000fcf07984 */ /* 0x000fe80000000800 */
[----:B------:R-:W-:Y:S10]  /*4a6a0*/  LDS R242, [R252+0xb180] ;  /* 0x00b18000fcf27984 */ /* 0x000ff40000000800 */
        /* <DEDUP_REMOVED lines=10> */
[----:B------:R-:W-:Y:S04]  /*4a750*/  LDS R241, [R3+0xa180] ;  /* 0x00a1800003f17984 */ /* 0x000fe80000000800 */
[----:B------:R-:W2:Y:S01]  /*4a760*/  LDS R243, [R3+0xb180] ;  /* 0x00b1800003f37984 */ /* 0x000ea20000000800 */
        /* <DEDUP_REMOVED lines=11> */
[C---:B------:R-:W-:Y:S01]  /*4a820*/  HMMA.1688.F32.TF32 R44, R232.reuse, R154, R32 ;  /* 0x0000009ae82c723c */ /* 0x040fe20000081020 */
[----:B------:R-:W-:Y:S07]  /*4a830*/  STL.64 [R1+0x4a0], R76 ;  /* 0x0004a04c01007387 */ /* 0x000fee0000100a00 */
[C---:B------:R-:W-:Y:S01]  /*4a840*/  HMMA.1688.F32.TF32 R32, R232.reuse, R150, R28 ;  /* 0x00000096e820723c */ /* 0x040fe2000008101c */
[----:B------:R-:W-:Y:S07]  /*4a850*/  STL.64 [R1+0x4a8], R78 ;  /* 0x0004a84e01007387 */ /* 0x000fee0000100a00 */
        /* <DEDUP_REMOVED lines=27> */
[----:B------:R-:W-:Y:S01]  /*4aa10*/  STL.64 [R1+0x520], R32 ;  /* 0x0005202001007387 */ /* 0x000fe20000100a00 */
[C---:B--2---:R-:W-:Y:S03]  /*4aa20*/  HMMA.1688.F32.TF32 R24, R240.reuse, R182, R244 ;  /* 0x000000b6f018723c */ /* 0x044fe600000810f4 */
[----:B------:R-:W-:Y:S04]  /*4aa30*/  STL.64 [R1+0x528], R34 ;  /* 0x0005282201007387 */ /* 0x000fe80000100a00 */
[----:B------:R-:W-:Y:S04]  /*4aa40*/  STL.64 [R1+0x510], R28 ;  /* 0x0005101c01007387 */ /* 0x000fe80000100a00 */
[----:B------:R-:W-:Y:S04]  /*4aa50*/  STL.64 [R1+0x518], R30 ;  /* 0x0005181e01007387 */ /* 0x000fe80000100a00 */
[----:B------:R-:W-:Y:S04]  /*4aa60*/  STL.64 [R1+0x260], R20 ;  /* 0x0002601401007387 */ /* 0x000fe80000100a00 */
[----:B------:R1:W-:Y:S04]  /*4aa70*/  STL.64 [R1+0x268], R22 ;  /* 0x0002681601007387 */ /* 0x0003e80000100a00 */
[----:B------:R-:W2:Y:S04]  /*4aa80*/  LDL.LU R228, [R1+0x10] ;  /* 0x0000100001e47983 */ /* 0x000ea80000300800 */
[----:B------:R-:W-:Y:S01]  /*4aa90*/  LDS R232, [R252+0xa200] ;  /* 0x00a20000fce87984 */ /* 0x000fe20000000800 */
[----:B-1----:R-:W-:Y:S03]  /*4aaa0*/  HMMA.1688.F32.TF32 R20, R240, R178, R248 ;  /* 0x000000b2f014723c */ /* 0x002fe600000810f8 */
[----:B------:R-:W-:Y:S04]  /*4aab0*/  STL.64 [R1+0x430], R24 ;  /* 0x0004301801007387 */ /* 0x000fe80000100a00 */
[----:B------:R-:W-:Y:S04]  /*4aac0*/  STL.64 [R1+0x438], R26 ;  /* 0x0004381a01007387 */ /* 0x000fe80000100a00 */
[----:B------:R-:W-:Y:S04]  /*4aad0*/  LDS R234, [R252+0xb200] ;  /* 0x00b20000fcea7984 */ /* 0x000fe80000000800 */
[----:B------:R-:W-:Y:S04]  /*4aae0*/  LDS R233, [R3+0xa200] ;  /* 0x00a2000003e97984 */ /* 0x000fe80000000800 */
[----:B------:R-:W1:Y:S04]  /*4aaf0*/  LDS R235, [R3+0xb200] ;  /* 0x00b2000003eb7984 */ /* 0x000e680000000800 */
[----:B------:R3:W-:Y:S04]  /*4ab00*/  STL.64 [R1+0x420], R20 ;  /* 0x0004201401007387 */ /* 0x0007e80000100a00 */
        /* <DEDUP_REMOVED lines=16> */
[----:B---3--:R-:W3:Y:S04]  /*4ac10*/  LDL.LU R20, [R1+0xd0] ;  /* 0x0000d00001147983 */ /* 0x008ee80000300800 */
[----:B------:R-:W3:Y:S04]  /*4ac20*/  LDL.LU R21, [R1+0xd4] ;  /* 0x0000d40001157983 */ /* 0x000ee80000300800 */
[----:B----4-:R-:W3:Y:S04]  /*4ac30*/  LDL.LU R22, [R1+0xd8] ;  /* 0x0000d80001167983 */ /* 0x010ee80000300800 */
        /* <DEDUP_REMOVED lines=85> */
[----:B------:R-:W4:Y:S04]  /*4b190*/  LDL.LU R216, [R1] ;  /* 0x0000000001d87983 */ /* 0x000f280000300800 */
[----:B------:R-:W4:Y:S04]  /*4b1a0*/  LDL.LU R217, [R1+0x4] ;  /* 0x0000040001d97983 */ /* 0x000f280000300800 */
[----:B------:R-:W4:Y:S04]  /*4b1b0*/  LDL.LU R218, [R1+0x8] ;  /* 0x0000080001da7983 */ /* 0x000f280000300800 */
[----:B------:R-:W4:Y:S01]  /*4b1c0*/  LDL.LU R219, [R1+0xc] ;  /* 0x00000c0001db7983 */ /* 0x000f220000300800 */
[----:B-1----:R-:W-:Y:S08]  /*4b1d0*/  HMMA.1688.F32.TF32 R48, R232, R10, R48 ;  /* 0x0000000ae830723c */ /* 0x002ff00000081030 */
        /* <DEDUP_REMOVED lines=10> */
[C---:B------:R-:W-:Y:S11]  /*4b280*/  HMMA.1688.F32.TF32 R104, R240.reuse, R174, R104 ;  /* 0x000000aef068723c */ /* 0x040ff60000081068 */
[----:B------:R-:W-:Y:S04]  /*4b290*/  @!UPT UIADD3 URZ, URZ, URZ, URZ ;  /* 0x0000003f3f3ff290 */ /* 0x000fe8000fffe03f */
[----:B------:R-:W-:Y:S04]  /*4b2a0*/  STL.64 [R1+0x410], R112 ;  /* 0x0004107001007387 */ /* 0x000fe80000100a00 */
[----:B------:R1:W-:Y:S01]  /*4b2b0*/  STL.64 [R1+0x418], R114 ;  /* 0x0004187201007387 */ /* 0x0003e20000100a00 */
[C---:B------:R-:W-:Y:S03]  /*4b2c0*/  HMMA.1688.F32.TF32 R88, R240.reuse, R158, R88 ;  /* 0x0000009ef058723c */ /* 0x040fe60000081058 */
[----:B-1----:R-:W2:Y:S04]  /*4b2d0*/  LDL.LU.64 R114, [R1+0x3108] ;  /* 0x0031080001727983 */ /* 0x002ea80000300a00 */
[----:B------:R-:W2:Y:S04]  /*4b2e0*/  LDL.LU.64 R112, [R1+0x3100] ;  /* 0x0031000001707983 */ /* 0x000ea80000300a00 */
[----:B------:R-:W-:Y:S04]  /*4b2f0*/  STL.64 [R1+0x400], R108 ;  /* 0x0004006c01007387 */ /* 0x000fe80000100a00 */
[----:B------:R1:W-:Y:S01]  /*4b300*/  STL.64 [R1+0x408], R110 ;  /* 0x0004086e01007387 */ /* 0x0003e20000100a00 */
[C---:B------:R-:W-:Y:S03]  /*4b310*/  HMMA.1688.F32.TF32 R72, R240.reuse, R38, R72 ;  /* 0x00000026f048723c */ /* 0x040fe60000081048 */
[----:B-1----:R-:W3:Y:S04]  /*4b320*/  LDL.LU.64 R110, [R1+0x30f8] ;  /* 0x0030f800016e7983 */ /* 0x002ee80000300a00 */
[----:B------:R-:W3:Y:S04]  /*4b330*/  LDL.LU.64 R108, [R1+0x30f0] ;  /* 0x0030f000016c7983 */ /* 0x000ee80000300a00 */
[----:B------:R-:W-:Y:S04]  /*4b340*/  STL.64 [R1+0x3f0], R104 ;  /* 0x0003f06801007387 */ /* 0x000fe80000100a00 */
[----:B------:R1:W-:Y:S04]  /*4b350*/  STL.64 [R1+0x3f8], R106 ;  /* 0x0003f86a01007387 */ /* 0x0003e80000100a00 */
        /* <DEDUP_REMOVED lines=50> */
[----:B------:R-:W2:Y:S04]  /*4b680*/  LDL.LU.64 R62, [R1+0x3038] ;  /* 0x00303800013e7983 */ /* 0x000ea80000300a00 */
[----:B------:R-:W2:Y:S04]  /*4b690*/  LDL.LU.64 R60, [R1+0x3030] ;  /* 0x00303000013c7983 */ /* 0x000ea80000300a00 */
[----:B------:R-:W-:Y:S04]  /*4b6a0*/  STL.64 [R1+0x240], R240 ;  /* 0x000240f001007387 */ /* 0x000fe80000100a00 */
[----:B------:R-:W-:Y:S04]  /*4b6b0*/  STL.64 [R1+0x248], R242 ;  /* 0x000248f201007387 */ /* 0x000fe80000100a00 */
[----:B------:R-:W-:Y:S04]  /*4b6c0*/  STL.64 [R1+0x340], R56 ;  /* 0x0003403801007387 */ /* 0x000fe80000100a00 */
[----:B------:R1:W-:Y:S01]  /*4b6d0*/  STL.64 [R1+0x348], R58 ;  /* 0x0003483a01007387 */ /* 0x0003e20000100a00 */
[C---:B------:R-:W-:Y:S03]  /*4b6e0*/  HMMA.1688.F32.TF32 R248, R232.reuse, R158, R248 ;  /* 0x0000009ee8f8723c */ /* 0x040fe600000810f8 */
[----:B------:R-:W-:Y:S04]  /*4b6f0*/  LDS R240, [R252+0xa280] ;  /* 0x00a28000fcf07984 */ /* 0x000fe80000000800 */
[----:B------:R-:W-:Y:S04]  /*4b700*/  LDS R242, [R252+0xb280] ;  /* 0x00b28000fcf27984 */ /* 0x000fe80000000800 */
[----:B-1----:R-:W2:Y:S04]  /*4b710*/  LDL.LU.64 R58, [R1+0x3028] ;  /* 0x00302800013a7983 */ /* 0x002ea80000300a00 */
[----:B------:R-:W2:Y:S04]  /*4b720*/  LDL.LU.64 R56, [R1+0x3020] ;  /* 0x0030200001387983 */ /* 0x000ea80000300a00 */
[----:B------:R-:W-:Y:S04]  /*4b730*/  STL.64 [R1+0x330], R52 ;  /* 0x0003303401007387 */ /* 0x000fe80000100a00 */
[----:B------:R1:W-:Y:S01]  /*4b740*/  STL.64 [R1+0x338], R54 ;  /* 0x0003383601007387 */ /* 0x0003e20000100a00 */
[C---:B------:R-:W-:Y:S03]  /*4b750*/  HMMA.1688.F32.TF32 R28, R232.reuse, R154, R28 ;  /* 0x0000009ae81c723c */ /* 0x040fe6000008101c */
[----:B------:R-:W-:Y:S04]  /*4b760*/  LDS R241, [R3+0xa280] ;  /* 0x00a2800003f17984 */ /* 0x000fe80000000800 */
[----:B------:R-:W2:Y:S04]  /*4b770*/  LDS R243, [R3+0xb280] ;  /* 0x00b2800003f37984 */ /* 0x000ea80000000800 */
        /* <DEDUP_REMOVED lines=31> */
[----:B------:R1:W-:Y:S02]  /*4b970*/  STL.64 [R1+0x2b8], R30 ;  /* 0x0002b81e01007387 */ /* 0x0003e40000100a00 */
[C---:B-1----:R-:W-:Y:S08]  /*4b980*/  HMMA.1688.F32.TF32 R28, R232.reuse, R150, R196 ;  /* 0x00000096e81c723c */ /* 0x042ff000000810c4 */
[C---:B------:R-:W-:Y:S08]  /*4b990*/  HMMA.1688.F32.TF32 R228, R232.reuse, R42, R228 ;  /* 0x0000002ae8e4723c */ /* 0x040ff000000810e4 */
[C---:B------:R-:W-:Y:S07]  /*4b9a0*/  HMMA.1688.F32.TF32 R196, R232.reuse, R38, R216 ;  /* 0x00000026e8c4723c */ /* 0x040fee00000810d8 */
[----:B------:R-:W-:Y:S04]  /*4b9b0*/  STL.64 [R1+0x2a0], R28 ;  /* 0x0002a01c01007387 */ /* 0x000fe80000100a00 */
[----:B------:R2:W-:Y:S04]  /*4b9c0*/  STL.64 [R1+0x2a8], R30 ;  /* 0x0002a81e01007387 */ /* 0x0005e80000100a00 */
[----:B------:R-:W-:Y:S04]  /*4b9d0*/  STL.64 [R1+0x4f0], R228 ;  /* 0x0004f0e401007387 */ /* 0x000fe80000100a00 */
[----:B------:R-:W-:Y:S04]  /*4b9e0*/  STL.64 [R1+0x4f8], R230 ;  /* 0x0004f8e601007387 */ /* 0x000fe80000100a00 */
[----:B------:R-:W3:Y:S04]  /*4b9f0*/  LDL.LU R216, [R1+0x90] ;  /* 0x0000900001d87983 */ /* 0x000ee80000300800 */
[----:B------:R-:W-:Y:S04]  /*4ba00*/  STL.64 [R1+0x280], R196 ;  /* 0x000280c401007387 */ /* 0x000fe80000100a00 */
[----:B------:R-:W-:Y:S01]  /*4ba10*/  STL.64 [R1+0x288], R198 ;  /* 0x000288c601007387 */ /* 0x000fe20000100a00 */
[----:B--2---:R-:W-:Y:S01]  /*4ba20*/  HMMA.1688.F32.TF32 R28, R232, R18, R248 ;  /* 0x00000012e81c723c */ /* 0x004fe200000810f8 */
[----:B------:R-:W-:Y:S11]  /*4ba30*/  IMAD.MOV.U32 R219, RZ, RZ, R244 ;  /* 0x000000ffffdb7224 */ /* 0x000ff600078e00f4 */
[----:B------:R-:W-:Y:S11]  /*4ba40*/  @!UPT UIADD3 URZ, URZ, URZ, URZ ;  /* 0x0000003f3f3ff290 */ /* 0x000ff6000fffe03f */
[----:B------:R1:W-:Y:S04]  /*4ba50*/  STL.64 [R1+0x270], R28 ;  /* 0x0002701c01007387 */ /* 0x0003e80000100a00 */
[----:B------:R2:W-:Y:S04]  /*4ba60*/  STL.64 [R1+0x278], R30 ;  /* 0x0002781e01007387 */ /* 0x0005e80000100a00 */
[----:B------:R-:W3:Y:S04]  /*4ba70*/  LDL.LU R217, [R1+0x94] ;  /* 0x0000940001d97983 */ /* 0x000ee80000300800 */
[----:B------:R-:W3:Y:S04]  /*4ba80*/  LDL.LU R218, [R1+0x98] ;  /* 0x0000980001da7983 */ /* 0x000ee80000300800 */
[----:B------:R-:W3:Y:S04]  /*4ba90*/  LDL.LU R244, [R1+0x2f98] ;  /* 0x002f980001f47983 */ /* 0x000ee80000300800 */
[----:B-1----:R-:W4:Y:S04]  /*4baa0*/  LDL.LU R28, [R1+0xc0] ;  /* 0x0000c000011c7983 */ /* 0x002f280000300800 */
[----:B------:R-:W4:Y:S04]  /*4bab0*/  LDL.LU R29, [R1+0xc4] ;  /* 0x0000c400011d7983 */ /* 0x000f280000300800 */
[----:B--2---:R-:W4:Y:S04]  /*4bac0*/  LDL.LU R30, [R1+0xc8] ;  /* 0x0000c800011e7983 */ /* 0x004f280000300800 */
[----:B------:R-:W4:Y:S01]  /*4bad0*/  LDL.LU R31, [R1+0xcc] ;  /* 0x0000cc00011f7983 */ /* 0x000f220000300800 */
[----:B------:R-:W-:-:S03]  /*4bae0*/  MOV R228, R245 ;  /* 0x000000f500e47202 */ /* 0x000fc60000000f00 */
[----:B------:R-:W2:Y:S01]  /*4baf0*/  LDL.LU R196, [R1+0xb0] ;  /* 0x0000b00001c47983 */ /* 0x000ea20000300800 */
[----:B------:R-:W-:-:S03]  /*4bb00*/  IMAD.MOV.U32 R229, RZ, RZ, R246 ;  /* 0x000000ffffe57224 */ /* 0x000fc600078e00f6 */
[----:B------:R-:W2:Y:S01]  /*4bb10*/  LDL.LU R197, [R1+0xb4] ;  /* 0x0000b40001c57983 */ /* 0x000ea20000300800 */
[----:B------:R-:W-:-:S03]  /*4bb20*/  IMAD.MOV.U32 R230, RZ, RZ, R247 ;  /* 0x000000ffffe67224 */ /* 0x000fc600078e00f7 */
[----:B------:R-:W2:Y:S01]  /*4bb30*/  LDL.LU R198, [R1+0xb8] ;  /* 0x0000b80001c67983 */ /* 0x000ea20000300800 */
[----:B------:R-:W-:Y:S01]  /*4bb40*/  IMAD.MOV.U32 R231, RZ, RZ, R20 ;  /* 0x000000ffffe77224 */ /* 0x000fe200078e0014 */
[----:B------:R-:W-:Y:S01]  /*4bb50*/  MOV R248, R21 ;  /* 0x0000001500f87202 */ /* 0x000fe20000000f00 */
[----:B------:R-:W-:Y:S02]  /*4bb60*/  IMAD.MOV.U32 R249, RZ, RZ, R22 ;  /* 0x000000fffff97224 */ /* 0x000fe400078e0016 */
[----:B------:R-:W-:Y:S02]  /*4bb70*/  IMAD.MOV.U32 R250, RZ, RZ, R23 ;  /* 0x000000fffffa7224 */ /* 0x000fe400078e0017 */
[----:B---3--:R-:W-:Y:S02]  /*4bb80*/  IMAD.MOV.U32 R199, RZ, RZ, R244 ;  /* 0x000000ffffc77224 */ /* 0x008fe400078e00f4 */
        /* <DEDUP_REMOVED lines=8> */
[----:B------:R-:W-:-:S03]  /*4bc10*/  IMAD.MOV.U32 R251, RZ, RZ, R24 ;  /* 0x000000fffffb7224 */ /* 0x000fc600078e0018 */
[----:B------:R-:W4:Y:S01]  /*4bc20*/  LDL.LU R24, [R1+0x2f74] ;  /* 0x002f740001187983 */ /* 0x000f220000300800 */
[C---:B---3--:R-:W-:Y:S08]  /*4bc30*/  HMMA.1688.F32.TF32 R244, R232.reuse, R14, R244 ;  /* 0x0000000ee8f4723c */ /* 0x048ff000000810f4 */
[----:B--2---:R-:W-:Y:S11]  /*4bc40*/  HMMA.1688.F32.TF32 R20, R232, R238, R20 ;  /* 0x000000eee814723c */ /* 0x004ff60000081014 */
[----:B------:R-:W-:Y:S04]  /*4bc50*/  @!UPT UIADD3 URZ, URZ, URZ, URZ ;  /* 0x0000003f3f3ff290 */ /* 0x000fe8000fffe03f */
[----:B------:R1:W-:Y:S01]  /*4bc60*/  STL.64 [R1+0x4e0], R244 ;  /* 0x0004e0f401007387 */ /* 0x0003e20000100a00 */
[----:B------:R-:W-:-:S03]  /*4bc70*/  IMAD.MOV.U32 R232, RZ, RZ, R27 ;  /* 0x000000ffffe87224 */ /* 0x000fc600078e001b */
[----:B------:R2:W-:Y:S01]  /*4bc80*/  STL.64 [R1+0x4e8], R246 ;  /* 0x0004e8f601007387 */ /* 0x0005e20000100a00 */
[----:B-1----:R-:W-:Y:S01]  /*4bc90*/  MOV R244, R25 ;  /* 0x0000001900f47202 */ /* 0x002fe20000000f00 */
[----:B------:R-:W-:Y:S02]  /*4bca0*/  IMAD.MOV.U32 R245, RZ, RZ, R26 ;  /* 0x000000fffff57224 */ /* 0x000fe400078e001a */
[----:B------:R-:W3:Y:S04]  /*4bcb0*/  LDL.LU R25, [R1+0x2f70] ;  /* 0x002f700001197983 */ /* 0x000ee80000300800 */
[----:B------:R-:W3:Y:S04]  /*4bcc0*/  LDL.LU R26, [R1+0x2f6c] ;  /* 0x002f6c00011a7983 */ /* 0x000ee80000300800 */
[----:B------:R-:W-:Y:S04]  /*4bcd0*/  STL.64 [R1+0x4c0], R20 ;  /* 0x0004c01401007387 */ /* 0x000fe80000100a00 */
[----:B------:R-:W3:Y:S04]  /*4bce0*/  LDL.LU R27, [R1+0x2f68] ;  /* 0x002f6800011b7983 */ /* 0x000ee80000300800 */
[----:B------:R-:W3:Y:S04]  /*4bcf0*/  LDL.LU R233, [R1+0x84] ;  /* 0x0000840001e97983 */ /* 0x000ee80000300800 */
[----:B------:R-:W3:Y:S04]  /*4bd00*/  LDL.LU R234, [R1+0x88] ;  /* 0x0000880001ea7983 */ /* 0x000ee80000300800 */
[----:B------:R-:W3:Y:S01]  /*4bd10*/  LDL.LU R235, [R1+0x8c] ;  /* 0x00008c0001eb7983 */ /* 0x000ee20000300800 */
[C---:B----4-:R-:W-:Y:S08]  /*4bd20*/  HMMA.1688.F32.TF32 R28, R240.reuse, R178, R28 ;  /* 0x000000b2f01c723c */ /* 0x050ff0000008101c */
[C---:B------:R-:W-:Y:S08]  /*4bd30*/  HMMA.1688.F32.TF32 R196, R240.reuse, R10, R196 ;  /* 0x0000000af0c4723c */ /* 0x040ff000000810c4 */
[C---:B------:R-:W-:Y:S08]  /*4bd40*/  HMMA.1688.F32.TF32 R228, R240.reuse, R6, R228 ;  /* 0x00000006f0e4723c */ /* 0x040ff000000810e4 */
[----:B------:R-:W-:Y:S01]  /*4bd50*/  HMMA.1688.F32.TF32 R216, R240, R174, R216 ;  /* 0x000000aef0d8723c */ /* 0x000fe200000810d8 */
[----:B--2---:R-:W-:Y:S01]  /*4bd60*/  IMAD.MOV.U32 R246, RZ, RZ, R2 ;  /* 0x000000fffff67224 */ /* 0x004fe200078e0002 */
[----:B------:R-:W-:Y:S01]  /*4bd70*/  LDS R20, [R252+0xa300] ;  /* 0x00a30000fc147984 */ /* 0x000fe20000000800 */
[----:B------:R-:W-:-:S03]  /*4bd80*/  IMAD.MOV.U32 R247, RZ, RZ, R0 ;  /* 0x000000fffff77224 */ /* 0x000fc600078e0000 */
[----:B------:R-:W-:Y:S02]  /*4bd90*/  LDS R21, [R3+0xa300] ;  /* 0x00a3000003157984 */ /* 0x000fe40000000800 */
[----:B------:R-:W-:Y:S01]  /*4bda0*/  MOV R168, R199 ;  /* 0x000000c700a87202 */ /* 0x000fe20000000f00 */
[----:B------:R-:W-:Y:S01]  /*4bdb0*/  IMAD.MOV.U32 R169, RZ, RZ, R198 ;  /* 0x000000ffffa97224 */ /* 0x000fe200078e00c6 */
[C---:B---3--:R-:W-:Y:S11]  /*4bdc0*/  HMMA.1688.F32.TF32 R24, R240.reuse, R182, R24 ;  /* 0x000000b6f018723c */ /* 0x048ff60000081018 */
[----:B------:R-:W-:Y:S11]  /*4bdd0*/  @!UPT UIADD3 URZ, URZ, URZ, URZ ;  /* 0x0000003f3f3ff290 */ /* 0x000ff6000fffe03f */
[----:B------:R-:W-:Y:S01]  /*4bde0*/  @!UPT UIADD3 URZ, URZ, URZ, URZ ;  /* 0x0000003f3f3ff290 */ /* 0x000fe2000fffe03f */
[----:B------:R-:W-:Y:S04]  /*4bdf0*/  STL.64 [R1+0x4d0], R24 ;  /* 0x0004d01801007387 */ /* 0x000fe80000100a00 */
[----:B------:R-:W-:Y:S04]  /*4be00*/  STL.64 [R1+0x4d8], R26 ;  /* 0x0004d81a01007387 */ /* 0x000fe80000100a00 */
[----:B------:R-:W-:Y:S04]  /*4be10*/  STL.64 [R1+0x9a0], R28 ;  /* 0x0009a01c01007387 */ /* 0x000fe80000100a00 */
[----:B------:R1:W-:Y:S01]  /*4be20*/  STL.64 [R1+0x9a8], R30 ;  /* 0x0009a81e01007387 */ /* 0x0003e20000100a00 */
[----:B------:R-:W-:Y:S01]  /*4be30*/  HMMA.1688.F32.TF32 R232, R240, R170, R232 ;  /* 0x000000aaf0e8723c */ /* 0x000fe200000810e8 */
[----:B------:R-:W-:Y:S01]  /*4be40*/  MOV R2, R22 ;  /* 0x0000001600027202 */ /* 0x000fe20000000f00 */
[----:B------:R-:W-:Y:S01]  /*4be50*/  IMAD.MOV.U32 R0, RZ, RZ, R23 ;  /* 0x000000ffff007224 */ /* 0x000fe200078e0017 */
[----:B------:R-:W-:Y:S04]  /*4be60*/  LDS R22, [R252+0xb300] ;  /* 0x00b30000fc167984 */ /* 0x000fe80000000800 */
[----:B------:R-:W2:Y:S04]  /*4be70*/  LDS R23, [R3+0xb300] ;  /* 0x00b3000003177984 */ /* 0x000ea80000000800 */
[----:B-1----:R-:W3:Y:S04]  /*4be80*/  LDL.LU.64 R30, [R1+0x2f60] ;  /* 0x002f6000011e7983 */ /* 0x002ee80000300a00 */
[----:B------:R-:W3:Y:S04]  /*4be90*/  LDL.LU.64 R28, [R1+0x2f58] ;  /* 0x002f5800011c7983 */ /* 0x000ee80000300a00 */
[----:B------:R1:W-:Y:S04]  /*4bea0*/  STL.64 [R1+0x990], R196 ;  /* 0x000990c401007387 */ /* 0x0003e80000100a00 */
[----:B------:R-:W4:Y:S04]  /*4beb0*/  LDL.LU.64 R198, [R1+0x2f50] ;  /* 0x002f500001c67983 */ /* 0x000f280000300a00 */
[----:B------:R-:W-:Y:S04]  /*4bec0*/  LDS R24, [R252+0xa380] ;  /* 0x00a38000fc187984 */ /* 0x000fe80000000800 */
[----:B-1----:R-:W4:Y:S04]  /*4bed0*/  LDL.LU.64 R196, [R1+0x2f48] ;  /* 0x002f480001c47983 */ /* 0x002f280000300a00 */
[----:B------:R1:W-:Y:S04]  /*4bee0*/  STL [R1+0x2ebc], R168 ;  /* 0x002ebca801007387 */ /* 0x0003e80000100800 */
[----:B------:R2:W-:Y:S04]  /*4bef0*/  STL [R1+0x2eb8], R169 ;  /* 0x002eb8a901007387 */ /* 0x0005e80000100800 */
[----:B------:R-:W-:Y:S04]  /*4bf00*/  STL.64 [R1+0x980], R228 ;  /* 0x000980e401007387 */ /* 0x000fe80000100a00 */
[----:B------:R2:W-:Y:S01]  /*4bf10*/  STL.64 [R1+0x988], R230 ;  /* 0x000988e601007387 */ /* 0x0005e20000100a00 */
[----:B-1----:R-:W-:-:S02]  /*4bf20*/  IMAD.MOV.U32 R168, RZ, RZ, R218 ;  /* 0x000000ffffa87224 */ /* 0x002fc400078e00da */
[----:B--2---:R-:W-:Y:S01]  /*4bf30*/  IMAD.MOV.U32 R169, RZ, RZ, R219 ;  /* 0x000000ffffa97224 */ /* 0x004fe200078e00db */
[----:B------:R-:W-:Y:S04]  /*4bf40*/  LDS R26, [R252+0xb380] ;  /* 0x00b38000fc1a7984 */ /* 0x000fe80000000800 */
[----:B------:R-:W-:Y:S04]  /*4bf50*/  LDS R25, [R3+0xa380] ;  /* 0x00a3800003197984 */ /* 0x000fe80000000800 */
[----:B------:R-:W2:Y:S04]  /*4bf60*/  LDL.LU.64 R230, [R1+0x2f40] ;  /* 0x002f400001e67983 */ /* 0x000ea80000300a00 */
[----:B------:R-:W2:Y:S04]  /*4bf70*/  LDL.LU.64 R228, [R1+0x2f38] ;  /* 0x002f380001e47983 */ /* 0x000ea80000300a00 */
[----:B------:R1:W-:Y:S04]  /*4bf80*/  STL.64 [R1+0x970], R216 ;  /* 0x000970d801007387 */ /* 0x0003e80000100a00 */
[----:B------:R-:W4:Y:S04]  /*4bf90*/  LDL.LU.64 R218, [R1+0x2f30] ;  /* 0x002f300001da7983 */ /* 0x000f280000300a00 */
[----:B------:R-:W2:Y:S04]  /*4bfa0*/  LDS R27, [R3+0xb380] ;  /* 0x00b38000031b7984 */ /* 0x000ea80000000800 */
[----:B-1----:R-:W4:Y:S04]  /*4bfb0*/  LDL.LU.64 R216, [R1+0x2f28] ;  /* 0x002f280001d87983 */ /* 0x002f280000300a00 */
[----:B------:R-:W-:Y:S04]  /*4bfc0*/  STL [R1+0x2ec4], R169 ;  /* 0x002ec4a901007387 */ /* 0x000fe80000100800 */
[----:B------:R-:W-:Y:S04]  /*4bfd0*/  STL [R1+0x2ec0], R168 ;  /* 0x002ec0a801007387 */ /* 0x000fe80000100800 */
[----:B------:R-:W-:Y:S04]  /*4bfe0*/  STL.64 [R1+0x960], R232 ;  /* 0x000960e801007387 */ /* 0x000fe80000100a00 */
[----:B------:R1:W-:Y:S02]  /*4bff0*/  STL.64 [R1+0x968], R234 ;  /* 0x000968ea01007387 */ /* 0x0003e40000100a00 */
[C---:B-1----:R-:W-:Y:S08]  /*4c000*/  HMMA.1688.F32.TF32 R232, R240.reuse, R166, R244 ;  /* 0x000000a6f0e8723c */ /* 0x042ff000000810f4 */
[----:B------:R-:W-:Y:S11]  /*4c010*/  HMMA.1688.F32.TF32 R244, R240, R162, R248 ;  /* 0x000000a2f0f4723c */ /* 0x000ff600000810f8 */
[----:B------:R-:W-:Y:S04]  /*4c020*/  @!UPT UIADD3 URZ, URZ, URZ, URZ ;  /* 0x0000003f3f3ff290 */ /* 0x000fe8000fffe03f */
[----:B------:R4:W-:Y:S01]  /*4c030*/  STL.64 [R1+0x950], R232 ;  /* 0x000950e801007387 */ /* 0x0009e20000100a00 */
[----:B------:R-:W-:Y:S01]  /*4c040*/  IMAD.MOV.U32 R169, RZ, RZ, R234 ;  /* 0x000000ffffa97224 */ /* 0x000fe200078e00ea */
[----:B------:R-:W-:-:S06]  /*4c050*/  MOV R168, R235 ;  /* 0x000000eb00a87202 */ /* 0x000fcc0000000f00 */
[----:B------:R-:W-:Y:S04]  /*4c060*/  STL.64 [R1+0x940], R244 ;  /* 0x000940f401007387 */ /* 0x000fe80000100a00 */
[----:B------:R-:W-:Y:S01]  /*4c070*/  STL.64 [R1+0x948], R246 ;  /* 0x000948f601007387 */ /* 0x000fe20000100a00 */
[C---:B---3--:R-:W-:Y:S08]  /*4c080*/  HMMA.1688.F32.TF32 R28, R240.reuse, R42, R28 ;  /* 0x0000002af01c723c */ /* 0x048ff0000008101c */
[C---:B--2---:R-:W-:Y:S08]  /*4c090*/  HMMA.1688.F32.TF32 R228, R240.reuse, R154, R228 ;  /* 0x0000009af0e4723c */ /* 0x044ff000000810e4 */
[C---:B----4-:R-:W-:Y:S08]  /*4c0a0*/  HMMA.1688.F32.TF32 R232, R240.reuse, R158, R216 ;  /* 0x0000009ef0e8723c */ /* 0x050ff000000810d8 */
[C---:B------:R-:W-:Y:S08]  /*4c0b0*/  HMMA.1688.F32.TF32 R216, R240.reuse, R150, R196 ;  /* 0x00000096f0d8723c */ /* 0x040ff000000810c4 */
[C---:B------:R-:W-:Y:S07]  /*4c0c0*/  HMMA.1688.F32.TF32 R196, R240.reuse, R38, R32 ;  /* 0x00000026f0c4723c */ /* 0x040fee0000081020 */
[----:B------:R-:W-:Y:S04]  /*4c0d0*/  STL.64 [R1+0x930], R232 ;  /* 0x000930e801007387 */ /* 0x000fe80000100a00 */
[----:B------:R-:W-:Y:S04]  /*4c0e0*/  STL.64 [R1+0x938], R234 ;  /* 0x000938ea01007387 */ /* 0x000fe80000100a00 */
[----:B------:R-:W-:Y:S01]  /*4c0f0*/  STL.64 [R1+0x920], R228 ;  /* 0x000920e401007387 */ /* 0x000fe20000100a00 */
[C---:B------:R-:W-:Y:S03]  /*4c100*/  HMMA.1688.F32.TF32 R32, R240.reuse, R18, R44 ;  /* 0x00000012f020723c */ /* 0x040fe6000008102c */
[----:B------:R-:W-:Y:S04]  /*4c110*/  STL.64 [R1+0x928], R230 ;  /* 0x000928e601007387 */ /* 0x000fe80000100a00 */
[----:B------:R-:W-:Y:S04]  /*4c120*/  STL.64 [R1+0x910], R216 ;  /* 0x000910d801007387 */ /* 0x000fe80000100a00 */
[----:B------:R-:W-:Y:S04]  /*4c130*/  STL.64 [R1+0x918], R218 ;  /* 0x000918da01007387 */ /* 0x000fe80000100a00 */
[----:B------:R-:W-:Y:S04]  /*4c140*/  STL.64 [R1+0x900], R28 ;  /* 0x0009001c01007387 */ /* 0x000fe80000100a00 */
[----:B------:R1:W-:Y:S02]  /*4c150*/  STL.64 [R1+0x908], R30 ;  /* 0x0009081e01007387 */ /* 0x0003e40000100a00 */
[C---:B-1----:R-:W-:Y:S02]  /*4c160*/  HMMA.1688.F32.TF32 R28, R240.reuse, R14, R48 ;  /* 0x0000000ef01c723c */ /* 0x042fe40000081030 */
[----:B------:R-:W-:Y:S04]  /*4c170*/  STL.64 [R1+0x8f0], R196 ;  /* 0x0008f0c401007387 */ /* 0x000fe80000100a00 */
[----:B------:R-:W-:Y:S02]  /*4c180*/  STL.64 [R1+0x8f8], R198 ;  /* 0x0008f8c601007387 */ /* 0x000fe40000100a00 */
[----:B------:R-:W-:Y:S02]  /*4c190*/  HMMA.1688.F32.TF32 R44, R240, R238, R52 ;  /* 0x000000eef02c723c */ /* 0x000fe40000081034 */
[----:B------:R-:W-:Y:S04]  /*4c1a0*/  STL.64 [R1+0x8e0], R32 ;  /* 0x0008e02001007387 */ /* 0x000fe80000100a00 */
[----:B------:R1:W-:Y:S09]  /*4c1b0*/  STL.64 [R1+0x8e8], R34 ;  /* 0x0008e82201007387 */ /* 0x0003f20000100a00 */
[----:B------:R-:W-:Y:S01]  /*4c1c0*/  STL.64 [R1+0x8d0], R28 ;  /* 0x0008d01c01007387 */ /* 0x000fe20000100a00 */
[C---:B-1----:R-:W-:Y:S03]  /*4c1d0*/  HMMA.1688.F32.TF32 R32, R20.reuse, R182, R56 ;  /* 0x000000b61420723c */ /* 0x042fe60000081038 */
[----:B------:R1:W-:Y:S05]  /*4c1e0*/  STL.64 [R1+0x8d8], R30 ;  /* 0x0008d81e01007387 */ /* 0x0003ea0000100a00 */
[C---:B-1----:R-:W-:Y:S01]  /*4c1f0*/  HMMA.1688.F32.TF32 R28, R20.reuse, R178, R60 ;  /* 0x000000b2141c723c */ /* 0x042fe2000008103c */
[----:B------:R-:W-:Y:S04]  /*4c200*/  STL.64 [R1+0x6a0], R44 ;  /* 0x0006a02c01007387 */ /* 0x000fe80000100a00 */
[----:B------:R1:W-:Y:S10]  /*4c210*/  STL.64 [R1+0x6a8], R46 ;  /* 0x0006a82e01007387 */ /* 0x0003f40000100a00 */
[----:B------:R-:W-:Y:S04]  /*4c220*/  STL.64 [R1+0x690], R32 ;  /* 0x0006902001007387 */ /* 0x000fe80000100a00 */
[----:B------:R2:W-:Y:S01]  /*4c230*/  STL.64 [R1+0x698], R34 ;  /* 0x0006982201007387 */ /* 0x0005e20000100a00 */
[C---:B-1----:R-:W-:Y:S03]  /*4c240*/  HMMA.1688.F32.TF32 R44, R20.reuse, R10, R64 ;  /* 0x0000000a142c723c */ /* 0x042fe60000081040 */
[----:B------:R-:W-:Y:S05]  /*4c250*/  STL.64 [R1+0x680], R28 ;  /* 0x0006801c01007387 */ /* 0x000fea0000100a00 */
[----:B--2---:R-:W-:Y:S01]  /*4c260*/  HMMA.1688.F32.TF32 R32, R20, R6, R68 ;  /* 0x000000061420723c */ /* 0x004fe20000081044 */
[----:B------:R1:W-:Y:S04]  /*4c270*/  STL.64 [R1+0x688], R30 ;  /* 0x0006881e01007387 */ /* 0x0003e80000100a00 */
[----:B------:R-:W-:Y:S03]  /*4c280*/  LDS R68, [R252+0xc000] ;  /* 0x00c00000fc447984 */ /* 0x000fe60000000800 */
[----:B------:R-:W-:Y:S01]  /*4c290*/  HMMA.1688.F32.TF32 R232, R24, R182, R120 ;  /* 0x000000b618e8723c */ /* 0x000fe20000081078 */
[----:B------:R-:W-:Y:S04]  /*4c2a0*/  LDS R70, [R252+0xd000] ;  /* 0x00d00000fc467984 */ /* 0x000fe80000000800 */
[----:B------:R-:W-:Y:S03]  /*4c2b0*/  LDS R69, [R3+0xc000] ;  /* 0x00c0000003457984 */ /* 0x000fe60000000800 */
[C---:B-1----:R-:W-:Y:S01]  /*4c2c0*/  HMMA.1688.F32.TF32 R28, R20.reuse, R174, R72 ;  /* 0x000000ae141c723c */ /* 0x042fe20000081048 */
[----:B------:R-:W-:Y:S04]  /*4c2d0*/  STL.64 [R1+0x670], R44 ;  /* 0x0006702c01007387 */ /* 0x000fe80000100a00 */
[----:B------:R1:W-:Y:S04]  /*4c2e0*/  STL.64 [R1+0x678], R46 ;  /* 0x0006782e01007387 */ /* 0x0003e80000100a00 */
[----:B------:R-:W-:Y:S04]  /*4c2f0*/  STL.64 [R1+0x660], R32 ;  /* 0x0006602001007387 */ /* 0x000fe80000100a00 */
[----:B------:R2:W-:Y:S01]  /*4c300*/  STL.64 [R1+0x668], R34 ;  /* 0x0006682201007387 */ /* 0x0005e20000100a00 */
[C---:B-1----:R-:W-:Y:S03]  /*4c310*/  HMMA.1688.F32.TF32 R44, R20.reuse, R170, R76 ;  /* 0x000000aa142c723c */ /* 0x042fe6000008104c */
[----:B------:R-:W-:Y:S06]  /*4c320*/  LDS R71, [R3+0xd000] ;  /* 0x00d0000003477984 */ /* 0x000fec0000000800 */
[----:B------:R-:W-:Y:S01]  /*4c330*/  STL.64 [R1+0x650], R28 ;  /* 0x0006501c01007387 */ /* 0x000fe20000100a00 */
[----:B--2---:R-:W-:Y:S03]  /*4c340*/  HMMA.1688.F32.TF32 R32, R20, R166, R80 ;  /* 0x000000a61420723c */ /* 0x004fe60000081050 */
[----:B------:R1:W-:Y:S05]  /*4c350*/  STL.64 [R1+0x658], R30 ;  /* 0x0006581e01007387 */ /* 0x0003ea0000100a00 */
[C---:B------:R-:W-:Y:S08]  /*4c360*/  HMMA.1688.F32.TF32 R216, R24.reuse, R6, R204 ;  /* 0x0000000618d8723c */ /* 0x040ff000000810cc */
[C---:B------:R-:W-:Y:S08]  /*4c370*/  HMMA.1688.F32.TF32 R196, R24.reuse, R154, R220 ;  /* 0x0000009a18c4723c */ /* 0x040ff000000810dc */
[----:B------:R-:W-:Y:S01]  /*4c380*/  HMMA.1688.F32.TF32 R228, R24, R38, R188 ;  /* 0x0000002618e4723c */ /* 0x000fe200000810bc */
[----:B------:R-:W-:Y:S01]  /*4c390*/  IMAD.MOV.U32 R242, RZ, RZ, R173 ;  /* 0x000000fffff27224 */ /* 0x000fe200078e00ad */
[----:B------:R-:W-:Y:S01]  /*4c3a0*/  LDS R76, [R252+0xc080] ;  /* 0x00c08000fc4c7984 */ /* 0x000fe20000000800 */
[----:B------:R-:W-:-:S03]  /*4c3b0*/  IMAD.MOV.U32 R243, RZ, RZ, R172 ;  /* 0x000000fffff37224 */ /* 0x000fc600078e00ac */
[----:B------:R-:W-:Y:S02]  /*4c3c0*/  LDS R78, [R252+0xd080] ;  /* 0x00d08000fc4e7984 */ /* 0x000fe40000000800 */
[C---:B-1----:R-:W-:Y:S02]  /*4c3d0*/  HMMA.1688.F32.TF32 R28, R20.reuse, R162, R84 ;  /* 0x000000a2141c723c */ /* 0x042fe40000081054 */
[----:B------:R-:W-:Y:S04]  /*4c3e0*/  STL.64 [R1+0x640], R44 ;  /* 0x0006402c01007387 */ /* 0x000fe80000100a00 */
[----:B------:R1:W-:Y:S04]  /*4c3f0*/  STL.64 [R1+0x648], R46 ;  /* 0x0006482e01007387 */ /* 0x0003e80000100a00 */
[----:B------:R-:W-:Y:S04]  /*4c400*/  STL.64 [R1+0x630], R32 ;  /* 0x0006302001007387 */ /* 0x000fe80000100a00 */
[----:B------:R2:W-:Y:S01]  /*4c410*/  STL.64 [R1+0x638], R34 ;  /* 0x0006382201007387 */ /* 0x0005e20000100a00 */
[C---:B-1----:R-:W-:Y:S03]  /*4c420*/  HMMA.1688.F32.TF32 R44, R20.reuse, R158, R88 ;  /* 0x0000009e142c723c */ /* 0x042fe60000081058 */
[----:B------:R-:W-:Y:S05]  /*4c430*/  LDS R77, [R3+0xc080] ;  /* 0x00c08000034d7984 */ /* 0x000fea0000000800 */
[----:B------:R-:W-:Y:S01]  /*4c440*/  STL.64 [R1+0x620], R28 ;  /* 0x0006201c01007387 */ /* 0x000fe20000100a00 */
[C---:B--2---:R-:W-:Y:S03]  /*4c450*/  HMMA.1688.F32.TF32 R32, R20.reuse, R154, R92 ;  /* 0x0000009a1420723c */ /* 0x044fe6000008105c */
[----:B------:R1:W-:Y:S04]  /*4c460*/  STL.64 [R1+0x628], R30 ;  /* 0x0006281e01007387 */ /* 0x0003e80000100a00 */
[----:B------:R-:W-:Y:S01]  /*4c470*/  LDS R79, [R3+0xd080] ;  /* 0x00d08000034f7984 */ /* 0x000fe20000000800 */
[----:B-1----:R-:W-:Y:S06]  /*4c480*/  HMMA.1688.F32.TF32 R28, R20, R150, R96 ;  /* 0x00000096141c723c */ /* 0x002fec0000081060 */
[----:B------:R-:W-:Y:S04]  /*4c490*/  STL.64 [R1+0x610], R44 ;  /* 0x0006102c01007387 */ /* 0x000fe80000100a00 */
[----:B------:R-:W-:Y:S05]  /*4c4a0*/  STL.64 [R1+0x618], R46 ;  /* 0x0006182e01007387 */ /* 0x000fea0000100a00 */
[----:B------:R-:W-:Y:S04]  /*4c4b0*/  STL.64 [R1+0x600], R32 ;  /* 0x0006002001007387 */ /* 0x000fe80000100a00 */
[----:B------:R-:W-:Y:S04]  /*4c4c0*/  STL.64 [R1+0x608], R34 ;  /* 0x0006082201007387 */ /* 0x000fe80000100a00 */
[----:B------:R1:W-:Y:S01]  /*4c4d0*/  STL.64 [R1+0x5f8], R30 ;  /* 0x0005f81e01007387 */ /* 0x0003e20000100a00 */
[----:B------:R-:W-:-:S02]  /*4c4e0*/  IMAD.MOV.U32 R148, RZ, RZ, R28 ;  /* 0x000000ffff947224 */ /* 0x000fc400078e001c */
[----:B------:R-:W-:Y:S02]  /*4c4f0*/  IMAD.MOV.U32 R149, RZ, RZ, R29 ;  /* 0x000000ffff957224 */ /* 0x000fe400078e001d */
[C---:B-1----:R-:W-:Y:S11]  /*4c500*/  HMMA.1688.F32.TF32 R28, R20.reuse, R42, R100 ;  /* 0x0000002a141c723c */ /* 0x042ff60000081064 */
[----:B------:R-:W-:Y:S11]  /*4c510*/  @!UPT UIADD3 URZ, URZ, URZ, URZ ;  /* 0x0000003f3f3ff290 */ /* 0x000ff6000fffe03f */
[----:B------:R-:W-:Y:S01]  /*4c520*/  @!UPT UIADD3 URZ, URZ, URZ, URZ ;  /* 0x0000003f3f3ff290 */ /* 0x000fe2000fffe03f */
[----:B------:R1:W-:Y:S01]  /*4c530*/  STL.64 [R1+0x5e8], R30 ;  /* 0x0005e81e01007387 */ /* 0x0003e20000100a00 */
[----:B------:R-:W-:Y:S01]  /*4c540*/  IMAD.MOV.U32 R152, RZ, RZ, R28 ;  /* 0x000000ffff987224 */ /* 0x000fe200078e001c */
[----:B------:R-:W-:Y:S02]  /*4c550*/  MOV R153, R29 ;  /* 0x0000001d00997202 */ /* 0x000fe40000000f00 */
[C---:B-1----:R-:W-:Y:S03]  /*4c560*/  HMMA.1688.F32.TF32 R28, R20.reuse, R38, R104 ;  /* 0x00000026141c723c */ /* 0x042fe60000081068 */
[----:B------:R-:W-:Y:S04]  /*4c570*/  STL [R1+0x2eb4], R153 ;  /* 0x002eb49901007387 */ /* 0x000fe80000100800 */
[----:B------:R-:W-:Y:S11]  /*4c580*/  STL [R1+0x2eb0], R152 ;  /* 0x002eb09801007387 */ /* 0x000ff60000100800 */
[----:B------:R-:W-:Y:S05]  /*4c590*/  @!UPT UIADD3 URZ, URZ, URZ, URZ ;  /* 0x0000003f3f3ff290 */ /* 0x000fea000fffe03f */
[----:B------:R1:W-:Y:S01]  /*4c5a0*/  STL.64 [R1+0x5d8], R30 ;  /* 0x0005d81e01007387 */ /* 0x0003e20000100a00 */
[----:B------:R-:W-:Y:S02]  /*4c5b0*/  IMAD.MOV.U32 R156, RZ, RZ, R28 ;  /* 0x000000ffff9c7224 */ /* 0x000fe400078e001c */
[----:B------:R-:W-:Y:S02]  /*4c5c0*/  IMAD.MOV.U32 R157, RZ, RZ, R29 ;  /* 0x000000ffff9d7224 */ /* 0x000fe400078e001d */
[----:B-1----:R-:W-:Y:S08]  /*4c5d0*/  HMMA.1688.F32.TF32 R28, R20, R18, R108 ;  /* 0x00000012141c723c */ /* 0x002ff0000008106c */
[----:B------:R-:W-:Y:S11]  /*4c5e0*/  HMMA.1688.F32.TF32 R176, R24, R178, R124 ;  /* 0x000000b218b0723c */ /* 0x000ff6000008107c */
[----:B------:R-:W-:Y:S04]  /*4c5f0*/  @!UPT UIADD3 URZ, URZ, URZ, URZ ;  /* 0x0000003f3f3ff290 */ /* 0x000fe8000fffe03f */
[----:B------:R1:W-:Y:S01]  /*4c600*/  STL.64 [R1+0x5c8], R30 ;  /* 0x0005c81e01007387 */ /* 0x0003e20000100a00 */
[----:B------:R-:W-:Y:S01]  /*4c610*/  IMAD.MOV.U32 R160, RZ, RZ, R28 ;  /* 0x000000ffffa07224 */ /* 0x000fe200078e001c */
[----:B------:R-:W-:Y:S02]  /*4c620*/  MOV R161, R29 ;  /* 0x0000001d00a17202 */ /* 0x000fe40000000f00 */
[C---:B-1----:R-:W-:Y:S08]  /*4c630*/  HMMA.1688.F32.TF32 R28, R20.reuse, R14, R112 ;  /* 0x0000000e141c723c */ /* 0x042ff00000081070 */
[----:B------:R-:W-:Y:S08]  /*4c640*/  HMMA.1688.F32.TF32 R20, R20, R238, R116 ;  /* 0x000000ee1414723c */ /* 0x000ff00000081074 */
[C---:B------:R-:W-:Y:S01]  /*4c650*/  HMMA.1688.F32.TF32 R180, R24.reuse, R10, R128 ;  /* 0x0000000a18b4723c */ /* 0x040fe20000081080 */
[----:B------:R-:W-:Y:S07]  /*4c660*/  STL [R1+0x2e74], R232 ;  /* 0x002e74e801007387 */ /* 0x000fee0000100800 */
[C---:B------:R-:W-:Y:S07]  /*4c670*/  HMMA.1688.F32.TF32 R4, R24.reuse, R174, R132 ;  /* 0x000000ae1804723c */ /* 0x040fee0000081084 */
[----:B------:R-:W-:Y:S04]  /*4c680*/  STL.64 [R1+0x5a0], R20 ;  /* 0x0005a01401007387 */ /* 0x000fe80000100a00 */
[----:B------:R-:W-:Y:S04]  /*4c690*/  STL.64 [R1+0x5a8], R22 ;  /* 0x0005a81601007387 */ /* 0x000fe80000100a00 */
        /* <DEDUP_REMOVED lines=11> */
[----:B------:R-:W-:Y:S01]  /*4c750*/  STL [R1+0x2e9c], R216 ;  /* 0x002e9cd801007387 */ /* 0x000fe20000100800 */
[C---:B------:R-:W-:Y:S03]  /*4c760*/  HMMA.1688.F32.TF32 R8, R24.reuse, R170, R208 ;  /* 0x000000aa1808723c */ /* 0x040fe600000810d0 */
[----:B------:R-:W-:Y:S04]  /*4c770*/  STL [R1+0x2e98], R217 ;  /* 0x002e98d901007387 */ /* 0x000fe80000100800 */
[----:B------:R-:W-:Y:S04]  /*4c780*/  STL [R1+0x2e94], R218 ;  /* 0x002e94da01007387 */ /* 0x000fe80000100800 */
[----:B------:R-:W-:Y:S04]  /*4c790*/  STL [R1+0x2e90], R219 ;  /* 0x002e90db01007387 */ /* 0x000fe80000100800 */
[----:B------:R-:W-:Y:S04]  /*4c7a0*/  STL.64 [R1+0x2ec8], R168 ;  /* 0x002ec8a801007387 */ /* 0x000fe80000100a00 */
[----:B------:R-:W-:Y:S04]  /*4c7b0*/  STL.64 [R1+0x590], R4 ;  /* 0x0005900401007387 */ /* 0x000fe80000100a00 */
[----:B------:R1:W-:Y:S02]  /*4c7c0*/  STL.64 [R1+0x598], R6 ;  /* 0x0005980601007387 */ /* 0x0003e40000100a00 */
[----:B-1----:R-:W-:Y:S01]  /*4c7d0*/  HMMA.1688.F32.TF32 R4, R24, R166, R136 ;  /* 0x000000a61804723c */ /* 0x002fe20000081088 */
[----:B------:R-:W-:-:S02]  /*4c7e0*/  IMAD.MOV.U32 R164, RZ, RZ, R28 ;  /* 0x000000ffffa47224 */ /* 0x000fc400078e001c */
[----:B------:R-:W-:Y:S01]  /*4c7f0*/  IMAD.MOV.U32 R165, RZ, RZ, R29 ;  /* 0x000000ffffa57224 */ /* 0x000fe200078e001d */
[----:B------:R-:W-:Y:S04]  /*4c800*/  STL.64 [R1+0x580], R8 ;  /* 0x0005800801007387 */ /* 0x000fe80000100a00 */
[----:B------:R-:W-:Y:S04]  /*4c810*/  STL.64 [R1+0x588], R10 ;  /* 0x0005880a01007387 */ /* 0x000fe80000100a00 */
[----:B------:R-:W-:Y:S11]  /*4c820*/  STL.64 [R1+0x2ed0], R164 ;  /* 0x002ed0a401007387 */ /* 0x000ff60000100a00 */
[----:B------:R1:W-:Y:S04]  /*4c830*/  STL.64 [R1+0x570], R4 ;  /* 0x0005700401007387 */ /* 0x0003e80000100a00 */
[----:B------:R-:W-:Y:S04]  /*4c840*/  STL.64 [R1+0x578], R6 ;  /* 0x0005780601007387 */ /* 0x000fe80000100a00 */
[----:B-1----:R-:W2:Y:S01]  /*4c850*/  LDL R5, [R1+0xa40] ;  /* 0x000a400001057983 */ /* 0x002ea20000100800 */
[C---:B------:R-:W-:Y:S03]  /*4c860*/  HMMA.1688.F32.TF32 R8, R24.reuse, R162, R212 ;  /* 0x000000a21808723c */ /* 0x040fe600000810d4 */
[----:B------:R-:W-:Y:S11]  /*4c870*/  STL.64 [R1+0x2ed8], R160 ;  /* 0x002ed8a001007387 */ /* 0x000ff60000100a00 */
[----:B------:R-:W-:Y:S09]  /*4c880*/  @!UPT UIADD3 URZ, URZ, URZ, URZ ;  /* 0x0000003f3f3ff290 */ /* 0x000ff2000fffe03f */
[----:B------:R-:W-:Y:S04]  /*4c890*/  STL.64 [R1+0x560], R8 ;  /* 0x0005600801007387 */ /* 0x000fe80000100a00 */
[----:B------:R1:W-:Y:S02]  /*4c8a0*/  STL.64 [R1+0x568], R10 ;  /* 0x0005680a01007387 */ /* 0x0003e40000100a00 */
[C---:B-1----:R-:W-:Y:S11]  /*4c8b0*/  HMMA.1688.F32.TF32 R8, R24.reuse, R158, R140 ;  /* 0x0000009e1808723c */ /* 0x042ff6000008108c */
[----:B------:R-:W-:Y:S11]  /*4c8c0*/  @!UPT UIADD3 URZ, URZ, URZ, URZ ;  /* 0x0000003f3f3ff290 */ /* 0x000ff6000fffe03f */
[----:B------:R-:W-:Y:S02]  /*4c8d0*/  @!UPT UIADD3 URZ, URZ, URZ, URZ ;  /* 0x0000003f3f3ff290 */ /* 0x000fe4000fffe03f */
[----:B------:R-:W-:Y:S01]  /*4c8e0*/  IMAD.MOV.U32 R216, RZ, RZ, R8 ;  /* 0x000000ffffd87224 */ /* 0x000fe200078e0008 */
[----:B------:R-:W-:Y:S01]  /*4c8f0*/  MOV R219, R11 ;  /* 0x0000000b00db7202 */ /* 0x000fe20000000f00 */
[----:B------:R-:W-:Y:S02]  /*4c900*/  IMAD.MOV.U32 R217, RZ, RZ, R9 ;  /* 0x000000ffffd97224 */ /* 0x000fe400078e0009 */
[----:B------:R-:W-:Y:S02]  /*4c910*/  IMAD.MOV.U32 R218, RZ, RZ, R10 ;  /* 0x000000ffffda7224 */ /* 0x000fe400078e000a */
[C---:B------:R-:W-:Y:S08]  /*4c920*/  HMMA.1688.F32.TF32 R8, R24.reuse, R150, R144 ;  /* 0x000000961808723c */ /* 0x040ff00000081090 */
[C---:B------:R-:W-:Y:S08]  /*4c930*/  HMMA.1688.F32.TF32 R204, R24.reuse, R42, R184 ;  /* 0x0000002a18cc723c */ /* 0x040ff000000810b8 */
[C---:B------:R-:W-:Y:S08]  /*4c940*/  HMMA.1688.F32.TF32 R208, R24.reuse, R18, R192 ;  /* 0x0000001218d0723c */ /* 0x040ff000000810c0 */
[C---:B------:R-:W-:Y:S08]  /*4c950*/  HMMA.1688.F32.TF32 R212, R24.reuse, R14, R224 ;  /* 0x0000000e18d4723c */ /* 0x040ff000000810e0 */
[----:B------:R-:W-:Y:S01]  /*4c960*/  HMMA.1688.F32.TF32 R236, R24, R238, R200 ;  /* 0x000000ee18ec723c */ /* 0x000fe200000810c8 */
[----:B------:R-:W-:Y:S01]  /*4c970*/  IMAD.MOV.U32 R223, RZ, RZ, R8 ;  /* 0x000000ffffdf7224 */ /* 0x000fe200078e0008 */
[----:B------:R-:W-:Y:S01]  /*4c980*/  MOV R220, R11 ;  /* 0x0000000b00dc7202 */ /* 0x000fe20000000f00 */
[----:B------:R-:W-:-:S02]  /*4c990*/  IMAD.MOV.U32 R222, RZ, RZ, R9 ;  /* 0x000000ffffde7224 */ /* 0x000fc400078e0009 */
[----:B------:R-:W-:Y:S01]  /*4c9a0*/  IMAD.MOV.U32 R221, RZ, RZ, R10 ;  /* 0x000000ffffdd7224 */ /* 0x000fe200078e000a */
[----:B------:R-:W-:Y:S01]  /*4c9b0*/  STL.64 [R1+0x2ee0], R156 ;  /* 0x002ee09c01007387 */ /* 0x000fe20000100a00 */
[----:B------:R-:W-:Y:S01]  /*4c9c0*/  IMAD.MOV.U32 R153, RZ, RZ, R30 ;  /* 0x000000ffff997224 */ /* 0x000fe200078e001e */
[----:B------:R-:W-:Y:S02]  /*4c9d0*/  MOV R152, R31 ;  /* 0x0000001f00987202 */ /* 0x000fe40000000f00 */
        /* <DEDUP_REMOVED lines=12> */
[----:B--2---:R-:W1:Y:S04]  /*4caa0*/  LDSM.16.M88.4 R24, [R5+0x74080] ;  /* 0x074080000518783b */ /* 0x004e680000000200 */
[----:B------:R-:W2:Y:S04]  /*4cab0*/  LDSM.16.M88.4 R20, [R5+0x76080] ;  /* 0x076080000514783b */ /* 0x000ea80000000200 */
[----:B------:R-:W3:Y:S04]  /*4cac0*/  LDSM.16.M88.4 R16, [R5+0x78080] ;  /* 0x078080000510783b */ /* 0x000ee80000000200 */
[----:B------:R-:W4:Y:S04]  /*4cad0*/  LDSM.16.M88.4 R12, [R5+0x7a080] ;  /* 0x07a08000050c783b */ /* 0x000f280000000200 */
[----:B------:R-:W3:Y:S04]  /*4cae0*/  LDSM.16.M88.4 R8, [R5+0x7c080] ;  /* 0x07c080000508783b */ /* 0x000ee80000000200 */
[----:B------:R-:W-:Y:S04]  /*4caf0*/  LDSM.16.M88.4 R52, [R5+0x66080] ;  /* 0x066080000534783b */ /* 0x000fe80000000200 */
[----:B------:R-:W-:Y:S04]  /*4cb00*/  LDSM.16.M88.4 R64, [R5+0x60080] ;  /* 0x060080000540783b */ /* 0x000fe80000000200 */
[----:B------:R-:W-:Y:S04]  /*4cb10*/  LDSM.16.M88.4 R60, [R5+0x62080] ;  /* 0x06208000053c783b */ /* 0x000fe80000000200 */
[----:B------:R-:W-:Y:S04]  /*4cb20*/  LDSM.16.M88.4 R56, [R5+0x64080] ;  /* 0x064080000538783b */ /* 0x000fe80000000200 */
[----:B------:R-:W-:Y:S04]  /*4cb30*/  LDSM.16.M88.4 R48, [R5+0x68080] ;  /* 0x068080000530783b */ /* 0x000fe80000000200 */
        /* <DEDUP_REMOVED lines=36> */
[----:B------:R-:W-:Y:S04]  /*4cd80*/  LDSM.16.M88.4 R44, [R5+0x6a080] ;  /* 0x06a08000052c783b */ /* 0x000fe80000000200 */
[----:B------:R-:W-:Y:S04]  /*4cd90*/  LDSM.16.M88.4 R40, [R5+0x6c080] ;  /* 0x06c080000528783b */ /* 0x000fe80000000200 */
[----:B------:R-:W-:Y:S04]  /*4cda0*/  LDSM.16.M88.4 R36, [R5+0x6e080] ;  /* 0x06e080000524783b */ /* 0x000fe80000000200 */
[----:B------:R-:W-:Y:S04]  /*4cdb0*/  LDSM.16.M88.4 R32, [R5+0x70080] ;  /* 0x070080000520783b */ /* 0x000fe80000000200 */
[----:B------:R-:W-:Y:S04]  /*4cdc0*/  LDSM.16.M88.4 R28, [R5+0x72080] ;  /* 0x07208000051c783b */ /* 0x000fe80000000200 */
[----:B------:R-:W1:Y:S04]  /*4cdd0*/  LDSM.16.M88.4 R4, [R5+0x7e080] ;  /* 0x07e080000504783b */ /* 0x000e680000000200 */
[----:B-1----:R-:W-:Y:S04]  /*4cde0*/  STL [R1+0x2dcc], R6 ;  /* 0x002dcc0601007387 */ /* 0x002fe80000100800 */
[----:B------:R-:W-:Y:S01]  /*4cdf0*/  STL [R1+0x2da8], R7 ;  /* 0x002da80701007387 */ /* 0x000fe20000100800 */
[C---:B--2---:R-:W-:Y:S11]  /*4ce00*/  HMMA.1688.F32.TF32 R72, R68.reuse, R52, R72 ;  /* 0x000000344448723c */ /* 0x044ff60000081048 */
[----:B------:R-:W-:Y:S11]  /*4ce10*/  @!UPT UIADD3 URZ, URZ, URZ, URZ ;  /* 0x0000003f3f3ff290 */ /* 0x000ff6000fffe03f */
[----:B------:R-:W-:Y:S02]  /*4ce20*/  @!UPT UIADD3 URZ, URZ, URZ, URZ ;  /* 0x0000003f3f3ff290 */ /* 0x000fe4000fffe03f */
[----:B------:R-:W-:Y:S01]  /*4ce30*/  IMAD.MOV.U32 R180, RZ, RZ, R72 ;  /* 0x000000ffffb47224 */ /* 0x000fe200078e0048 */
[----:B------:R-:W-:Y:S01]  /*4ce40*/  MOV R181, R73 ;  /* 0x0000004900b57202 */ /* 0x000fe20000000f00 */
[----:B------:R-:W-:Y:S02]  /*4ce50*/  IMAD.MOV.U32 R176, RZ, RZ, R74 ;  /* 0x000000ffffb07224 */ /* 0x000fe400078e004a */
[----:B------:R-:W-:Y:S02]  /*4ce60*/  IMAD.MOV.U32 R177, RZ, RZ, R75 ;  /* 0x000000ffffb17224 */ /* 0x000fe400078e004b */
[C---:B---3--:R-:W-:Y:S01]  /*4ce70*/  HMMA.1688.F32.TF32 R72, R68.reuse, R48, R244 ;  /* 0x000000304448723c */ /* 0x048fe200000810f4 */
[----:B------:R-:W2:Y:S04]  /*4ce80*/  LDL.LU R244, [R1+0x850] ;  /* 0x0008500001f47983 */ /* 0x000ea80000300800 */
[----:B------:R-:W2:Y:S04]  /*4ce90*/  LDL.LU R245, [R1+0x854] ;  /* 0x0008540001f57983 */ /* 0x000ea80000300800 */
[----:B------:R-:W2:Y:S04]  /*4cea0*/  LDL.LU R246, [R1+0x858] ;  /* 0x0008580001f67983 */ /* 0x000ea80000300800 */
[----:B------:R-:W2:Y:S01]  /*4ceb0*/  LDL.LU R247, [R1+0x85c] ;  /* 0x00085c0001f77983 */ /* 0x000ea20000300800 */
[----:B------:R-:W-:Y:S03]  /*4cec0*/  HMMA.1688.F32.TF32 R84, R68, R60, R84 ;  /* 0x0000003c4454723c */ /* 0x000fe60000081054 */
[----:B------:R-:W3:Y:S04]  /*4ced0*/  LDL.LU R92, [R1+0x840] ;  /* 0x00084000015c7983 */ /* 0x000ee80000300800 */
[----:B------:R-:W3:Y:S03]  /*4cee0*/  LDL.LU R93, [R1+0x844] ;  /* 0x00084400015d7983 */ /* 0x000ee60000300800 */
[----:B------:R-:W-:Y:S01]  /*4cef0*/  IMAD.MOV.U32 R187, RZ, RZ, R72 ;  /* 0x000000ffffbb7224 */ /* 0x000fe200078e0048 */
[----:B------:R-:W-:Y:S01]  /*4cf00*/  MOV R186, R73 ;  /* 0x0000004900ba7202 */ /* 0x000fe20000000f00 */
[----:B------:R-:W-:Y:S01]  /*4cf10*/  IMAD.MOV.U32 R185, RZ, RZ, R74 ;  /* 0x000000ffffb97224 */ /* 0x000fe200078e004a */
[----:B------:R-:W3:Y:S01]  /*4cf20*/  LDL.LU R94, [R1+0x848] ;  /* 0x00084800015e7983 */ /* 0x000ee20000300800 */
[----:B------:R-:W-:-:S02]  /*4cf30*/  IMAD.MOV.U32 R184, RZ, RZ, R75 ;  /* 0x000000ffffb87224 */ /* 0x000fc400078e004b */
[----:B----4-:R-:W-:Y:S01]  /*4cf40*/  HMMA.1688.F32.TF32 R72, R68, R44, R240 ;  /* 0x0000002c4448723c */ /* 0x010fe200000810f0 */
[----:B------:R-:W3:Y:S07]  /*4cf50*/  LDL.LU R95, [R1+0x84c] ;  /* 0x00084c00015f7983 */ /* 0x000eee0000300800 */
[----:B------:R-:W-:Y:S01]  /*4cf60*/  IMAD.MOV.U32 R175, RZ, RZ, R84 ;  /* 0x000000ffffaf7224 */ /* 0x000fe200078e0054 */
[----:B------:R-:W-:Y:S01]  /*4cf70*/  MOV R174, R85 ;  /* 0x0000005500ae7202 */ /* 0x000fe20000000f00 */
[----:B------:R-:W-:-:S02]  /*4cf80*/  IMAD.MOV.U32 R173, RZ, RZ, R86 ;  /* 0x000000ffffad7224 */ /* 0x000fc400078e0056 */
[----:B------:R-:W-:Y:S11]  /*4cf90*/  IMAD.MOV.U32 R172, RZ, RZ, R87 ;  /* 0x000000ffffac7224 */ /* 0x000ff600078e0057 */
[----:B------:R-:W-:Y:S01]  /*4cfa0*/  @!UPT UIADD3 URZ, URZ, URZ, URZ ;  /* 0x0000003f3f3ff290 */ /* 0x000fe2000fffe03f */
[----:B------:R-:W-:Y:S01]  /*4cfb0*/  IMAD.MOV.U32 R191, RZ, RZ, R72 ;  /* 0x000000ffffbf7224 */ /* 0x000fe200078e0048 */
[----:B------:R-:W-:Y:S01]  /*4cfc0*/  MOV R190, R73 ;  /* 0x0000004900be7202 */ /* 0x000fe20000000f00 */
[----:B------:R-:W-:Y:S02]  /*4cfd0*/  IMAD.MOV.U32 R189, RZ, RZ, R74 ;  /* 0x000000ffffbd7224 */ /* 0x000fe400078e004a */
[----:B------:R-:W-:Y:S02]  /*4cfe0*/  IMAD.MOV.U32 R188, RZ, RZ, R75 ;  /* 0x000000ffffbc7224 */ /* 0x000fe400078e004b */
[C---:B------:R-:W-:Y:S01]  /*4cff0*/  HMMA.1688.F32.TF32 R72, R68.reuse, R40, R248 ;  /* 0x000000284448723c */ /* 0x040fe200000810f8 */
        /* <DEDUP_REMOVED lines=8> */
[----:B------:R-:W-:Y:S01]  /*4d080*/  HMMA.1688.F32.TF32 R80, R68, R56, R80 ;  /* 0x000000384450723c */ /* 0x000fe20000081050 */
[----:B------:R-:W-:Y:S01]  /*4d090*/  IMAD.MOV.U32 R195, RZ, RZ, R72 ;  /* 0x000000ffffc37224 */ /* 0x000fe200078e0048 */
[----:B------:R-:W-:Y:S01]  /*4d0a0*/  MOV R194, R73 ;  /* 0x0000004900c27202 */ /* 0x000fe20000000f00 */
[----:B------:R-:W4:Y:S01]  /*4d0b0*/  LDL.LU R72, [R1+0x800] ;  /* 0x0008000001487983 */ /* 0x000f220000300800 */
[----:B------:R-:W-:-:S02]  /*4d0c0*/  IMAD.MOV.U32 R193, RZ, RZ, R74 ;  /* 0x000000ffffc17224 */ /* 0x000fc400078e004a */
[----:B------:R-:W-:Y:S01]  /*4d0d0*/  IMAD.MOV.U32 R192, RZ, RZ, R75 ;  /* 0x000000ffffc07224 */ /* 0x000fe200078e004b */
[----:B------:R-:W4:Y:S01]  /*4d0e0*/  LDL.LU R73, [R1+0x804] ;  /* 0x0008040001497983 */ /* 0x000f220000300800 */
[----:B------:R-:W-:Y:S03]  /*4d0f0*/  HMMA.1688.F32.TF32 R88, R68, R64, R88 ;  /* 0x000000404458723c */ /* 0x000fe60000081058 */
[----:B------:R-:W4:Y:S04]  /*4d100*/  LDL.LU R74, [R1+0x808] ;  /* 0x00080800014a7983 */ /* 0x000f280000300800 */
[----:B------:R-:W4:Y:S09]  /*4d110*/  LDL.LU R75, [R1+0x80c] ;  /* 0x00080c00014b7983 */ /* 0x000f320000300800 */
[----:B------:R-:W-:Y:S01]  /*4d120*/  IMAD.MOV.U32 R178, RZ, RZ, R80 ;  /* 0x000000ffffb27224 */ /* 0x000fe200078e0050 */
[----:B------:R-:W-:Y:S01]  /*4d130*/  MOV R179, R81 ;  /* 0x0000005100b37202 */ /* 0x000fe20000000f00 */
[----:B------:R-:W4:Y:S01]  /*4d140*/  LDL.LU R80, [R1+0x820] ;  /* 0x0008200001507983 */ /* 0x000f220000300800 */
[----:B------:R-:W-:-:S02]  /*4d150*/  IMAD.MOV.U32 R232, RZ, RZ, R82 ;  /* 0x000000ffffe87224 */ /* 0x000fc400078e0052 */
[----:B------:R-:W-:Y:S01]  /*4d160*/  IMAD.MOV.U32 R233, RZ, RZ, R83 ;  /* 0x000000ffffe97224 */ /* 0x000fe200078e0053 */
[----:B------:R-:W4:Y:S04]  /*4d170*/  LDL.LU R81, [R1+0x824] ;  /* 0x0008240001517983 */ /* 0x000f280000300800 */
[----:B------:R-:W4:Y:S04]  /*4d180*/  LDL.LU R82, [R1+0x828] ;  /* 0x0008280001527983 */ /* 0x000f280000300800 */
[----:B------:R-:W4:Y:S01]  /*4d190*/  LDL.LU R83, [R1+0x82c] ;  /* 0x00082c0001537983 */ /* 0x000f220000300800 */
[----:B------:R-:W-:Y:S01]  /*4d1a0*/  IMAD.MOV.U32 R234, RZ, RZ, R88 ;  /* 0x000000ffffea7224 */ /* 0x000fe200078e0058 */
[----:B------:R-:W-:Y:S01]  /*4d1b0*/  MOV R235, R89 ;  /* 0x0000005900eb7202 */ /* 0x000fe20000000f00 */
[----:B------:R-:W-:Y:S01]  /*4d1c0*/  IMAD.MOV.U32 R182, RZ, RZ, R90 ;  /* 0x000000ffffb67224 */ /* 0x000fe200078e005a */
[----:B------:R-:W4:Y:S01]  /*4d1d0*/  LDL.LU R88, [R1+0x810] ;  /* 0x0008100001587983 */ /* 0x000f220000300800 */
[----:B------:R-:W-:-:S03]  /*4d1e0*/  IMAD.MOV.U32 R183, RZ, RZ, R91 ;  /* 0x000000ffffb77224 */ /* 0x000fc600078e005b */
[----:B------:R-:W4:Y:S04]  /*4d1f0*/  LDL.LU R89, [R1+0x814] ;  /* 0x0008140001597983 */ /* 0x000f280000300800 */
[----:B------:R-:W4:Y:S04]  /*4d200*/  LDL.LU R90, [R1+0x818] ;  /* 0x00081800015a7983 */ /* 0x000f280000300800 */
[----:B------:R-:W4:Y:S01]  /*4d210*/  LDL.LU R91, [R1+0x81c] ;  /* 0x00081c00015b7983 */ /* 0x000f220000300800 */
[C---:B--2---:R-:W-:Y:S03]  /*4d220*/  HMMA.1688.F32.TF32 R96, R68.reuse, R36, R244 ;  /* 0x000000244460723c */ /* 0x044fe600000810f4 */
        /* <DEDUP_REMOVED lines=8> */
[C---:B---3--:R-:W-:Y:S08]  /*4d2b0*/  HMMA.1688.F32.TF32 R92, R68.reuse, R32, R92 ;  /* 0x00000020445c723c */ /* 0x048ff0000008105c */
[----:B----4-:R-:W-:Y:S11]  /*4d2c0*/  HMMA.1688.F32.TF32 R84, R68, R28, R84 ;  /* 0x0000001c4454723c */ /* 0x010ff60000081054 */
[----:B------:R-:W-:Y:S11]  /*4d2d0*/  @!UPT UIADD3 URZ, URZ, URZ, URZ ;  /* 0x0000003f3f3ff290 */ /* 0x000ff6000fffe03f */
[----:B------:R-:W-:Y:S02]  /*4d2e0*/  @!UPT UIADD3 URZ, URZ, URZ, URZ ;  /* 0x0000003f3f3ff290 */ /* 0x000fe4000fffe03f */
[----:B------:R-:W-:Y:S01]  /*4d2f0*/  IMAD.MOV.U32 R219, RZ, RZ, R84 ;  /* 0x000000ffffdb7224 */ /* 0x000fe200078e0054 */
[----:B------:R-:W-:Y:S01]  /*4d300*/  MOV R218, R85 ;  /* 0x0000005500da7202 */ /* 0x000fe20000000f00 */
[----:B------:R-:W3:Y:S01]  /*4d310*/  LDL.LU R84, [R1+0x7d0] ;  /* 0x0007d00001547983 */ /* 0x000ee20000300800 */
[----:B------:R-:W-:Y:S02]  /*4d320*/  IMAD.MOV.U32 R217, RZ, RZ, R86 ;  /* 0x000000ffffd97224 */ /* 0x000fe400078e0056 */
[----:B------:R-:W-:Y:S01]  /*4d330*/  IMAD.MOV.U32 R216, RZ, RZ, R87 ;  /* 0x000000ffffd87224 */ /* 0x000fe200078e0057 */
[----:B------:R-:W3:Y:S04]  /*4d340*/  LDL.LU R85, [R1+0x7d4] ;  /* 0x0007d40001557983 */ /* 0x000ee80000300800 */
[----:B------:R-:W3:Y:S04]  /*4d350*/  LDL.LU R86, [R1+0x7d8] ;  /* 0x0007d80001567983 */ /* 0x000ee80000300800 */
[----:B------:R-:W3:Y:S01]  /*4d360*/  LDL.LU R87, [R1+0x7dc] ;  /* 0x0007dc0001577983 */ /* 0x000ee20000300800 */
[----:B------:R-:W-:Y:S01]  /*4d370*/  IMAD.MOV.U32 R227, RZ, RZ, R92 ;  /* 0x000000ffffe37224 */ /* 0x000fe200078e005c */
[----:B------:R-:W-:Y:S01]  /*4d380*/  MOV R226, R93 ;  /* 0x0000005d00e27202 */ /* 0x000fe20000000f00 */
[----:B------:R-:W-:-:S02]  /*4d390*/  IMAD.MOV.U32 R225, RZ, RZ, R94 ;  /* 0x000000ffffe17224 */ /* 0x000fc400078e005e */
[----:B------:R-:W-:Y:S02]  /*4d3a0*/  IMAD.MOV.U32 R224, RZ, RZ, R95 ;  /* 0x000000ffffe07224 */ /* 0x000fe400078e005f */
[C---:B------:R-:W-:Y:S01]  /*4d3b0*/  HMMA.1688.F32.TF32 R92, R68.reuse, R24, R80 ;  /* 0x00000018445c723c */ /* 0x040fe20000081050 */
[----:B------:R-:W4:Y:S07]  /*4d3c0*/  LDL.LU R80, [R1+0x7c0] ;  /* 0x0007c00001507983 */ /* 0x000f2e0000300800 */
[C---:B------:R-:W-:Y:S08]  /*4d3d0*/  HMMA.1688.F32.TF32 R248, R68.reuse, R12, R248 ;  /* 0x0000000c44f8723c */ /* 0x040ff000000810f8 */
[C---:B------:R-:W-:Y:S07]  /*4d3e0*/  HMMA.1688.F32.TF32 R88, R68.reuse, R20, R88 ;  /* 0x000000144458723c */ /* 0x040fee0000081058 */
[----:B------:R-:W-:Y:S01]  /*4d3f0*/  STL.64 [R1+0x20], R92 ;  /* 0x0000205c01007387 */ /* 0x000fe20000100a00 */
[----:B------:R-:W-:Y:S03]  /*4d400*/  HMMA.1688.F32.TF32 R72, R68, R16, R72 ;  /* 0x000000104448723c */ /* 0x000fe60000081048 */
[----:B------:R-:W-:Y:S04]  /*4d410*/  STL.64 [R1+0x28], R94 ;  /* 0x0000285e01007387 */ /* 0x000fe80000100a00 */
[----:B------:R-:W4:Y:S04]  /*4d420*/  LDL.LU R81, [R1+0x7c4] ;  /* 0x0007c40001517983 */ /* 0x000f280000300800 */
[----:B------:R-:W4:Y:S04]  /*4d430*/  LDL.LU R82, [R1+0x7c8] ;  /* 0x0007c80001527983 */ /* 0x000f280000300800 */
[----:B------:R-:W4:Y:S04]  /*4d440*/  LDL.LU R83, [R1+0x7cc] ;  /* 0x0007cc0001537983 */ /* 0x000f280000300800 */
[----:B------:R1:W-:Y:S04]  /*4d450*/  STL.64 [R1+0x10], R88 ;  /* 0x0000105801007387 */ /* 0x0003e80000100a00 */
[----:B------:R-:W-:Y:S04]  /*4d460*/  STL.64 [R1+0x18], R90 ;  /* 0x0000185a01007387 */ /* 0x000fe80000100a00 */
[----:B------:R-:W-:Y:S04]  /*4d470*/  STL [R1+0x2ddc], R248 ;  /* 0x002ddcf801007387 */ /* 0x000fe80000100800 */
[----:B------:R-:W-:Y:S04]  /*4d480*/  STL.64 [R1], R72 ;  /* 0x0000004801007387 */ /* 0x000fe80000100a00 */
[----:B------:R-:W-:Y:S04]  /*4d490*/  STL.64 [R1+0x8], R74 ;  /* 0x0000084a01007387 */ /* 0x000fe80000100a00 */
[----:B------:R-:W-:Y:S04]  /*4d4a0*/  STL [R1+0x2dd8], R249 ;  /* 0x002dd8f901007387 */ /* 0x000fe80000100800 */
[----:B------:R-:W-:Y:S04]  /*4d4b0*/  STL [R1+0x2dd4], R250 ;  /* 0x002dd4fa01007387 */ /* 0x000fe80000100800 */
[----:B------:R-:W-:Y:S01]  /*4d4c0*/  STL [R1+0x2dd0], R251 ;  /* 0x002dd0fb01007387 */ /* 0x000fe20000100800 */
[----:B------:R-:W-:Y:S01]  /*4d4d0*/  IMAD.MOV.U32 R203, RZ, RZ, R96 ;  /* 0x000000ffffcb7224 */ /* 0x000fe200078e0060 */
[----:B------:R-:W-:Y:S01]  /*4d4e0*/  MOV R202, R97 ;  /* 0x0000006100ca7202 */ /* 0x000fe20000000f00 */
[----:B------:R-:W-:Y:S01]  /*4d4f0*/  IMAD.MOV.U32 R201, RZ, RZ, R98 ;  /* 0x000000ffffc97224 */ /* 0x000fe200078e0062 */
[----:B------:R-:W-:Y:S01]  /*4d500*/  LDS R72, [R252+0xc100] ;  /* 0x00c10000fc487984 */ /* 0x000fe20000000800 */
[----:B------:R-:W-:-:S03]  /*4d510*/  IMAD.MOV.U32 R200, RZ, RZ, R99 ;  /* 0x000000ffffc87224 */ /* 0x000fc600078e0063 */
[----:B------:R-:W-:Y:S04]  /*4d520*/  LDS R74, [R252+0xd100] ;  /* 0x00d10000fc4a7984 */ /* 0x000fe80000000800 */
[----:B------:R-:W-:Y:S04]  /*4d530*/  LDS R73, [R3+0xc100] ;  /* 0x00c1000003497984 */ /* 0x000fe80000000800 */
[----:B------:R-:W1:Y:S01]  /*4d540*/  LDS R75, [R3+0xd100] ;  /* 0x00d10000034b7984 */ /* 0x000e620000000800 */
[C---:B--2---:R-:W-:Y:S08]  /*4d550*/  HMMA.1688.F32.TF32 R244, R68.reuse, R8, R244 ;  /* 0x0000000844f4723c */ /* 0x044ff000000810f4 */
[----:B------:R-:W-:Y:S11]  /*4d560*/  HMMA.1688.F32.TF32 R68, R68, R4, R240 ;  /* 0x000000044444723c */ /* 0x000ff600000810f0 */
[----:B------:R-:W-:Y:S04]  /*4d570*/  @!UPT UIADD3 URZ, URZ, URZ, URZ ;  /* 0x0000003f3f3ff290 */ /* 0x000fe8000fffe03f */
        /* <DEDUP_REMOVED lines=8> */
[----:B------:R-:W-:Y:S04]  /*4d600*/  STL [R1+0x2dfc], R68 ;  /* 0x002dfc4401007387 */ /* 0x000fe80000100800 */
[----:B------:R-:W-:Y:S04]  /*4d610*/  STL [R1+0x2df8], R69 ;  /* 0x002df84501007387 */ /* 0x000fe80000100800 */
[----:B------:R-:W-:Y:S04]  /*4d620*/  STL [R1+0x2df4], R70 ;  /* 0x002df44601007387 */ /* 0x000fe80000100800 */
[----:B------:R3:W-:Y:S04]  /*4d630*/  STL [R1+0x2df0], R71 ;  /* 0x002df04701007387 */ /* 0x0007e80000100800 */
[----:B-1----:R-:W2:Y:S01]  /*4d640*/  LDL.LU R88, [R1+0x7a0] ;  /* 0x0007a00001587983 */ /* 0x002ea20000300800 */
[C---:B---3--:R-:W-:Y:S11]  /*4d650*/  HMMA.1688.F32.TF32 R68, R76.reuse, R64, R84 ;  /* 0x000000404c44723c */ /* 0x048ff60000081054 */
[----:B------:R-:W-:Y:S11]  /*4d660*/  @!UPT UIADD3 URZ, URZ, URZ, URZ ;  /* 0x0000003f3f3ff290 */ /* 0x000ff6000fffe03f */
[----:B------:R-:W-:Y:S01]  /*4d670*/  @!UPT UIADD3 URZ, URZ, URZ, URZ ;  /* 0x0000003f3f3ff290 */ /* 0x000fe2000fffe03f */
[----:B------:R-:W-:Y:S04]  /*4d680*/  STL.64 [R1+0x1c0], R68 ;  /* 0x0001c04401007387 */ /* 0x000fe80000100a00 */
[----:B------:R4:W-:Y:S04]  /*4d690*/  STL.64 [R1+0x1c8], R70 ;  /* 0x0001c84601007387 */ /* 0x0009e80000100a00 */
[----:B------:R-:W3:Y:S04]  /*4d6a0*/  LDL.LU R89, [R1+0x7a4] ;  /* 0x0007a40001597983 */ /* 0x000ee80000300800 */
[----:B------:R-:W3:Y:S04]  /*4d6b0*/  LDL.LU R90, [R1+0x7a8] ;  /* 0x0007a800015a7983 */ /* 0x000ee80000300800 */
[----:B------:R-:W3:Y:S04]  /*4d6c0*/  LDL.LU R91, [R1+0x7ac] ;  /* 0x0007ac00015b7983 */ /* 0x000ee80000300800 */
[----:B------:R-:W3:Y:S04]  /*4d6d0*/  LDL.LU R84, [R1+0x790] ;  /* 0x0007900001547983 */ /* 0x000ee80000300800 */
[----:B------:R-:W3:Y:S01]  /*4d6e0*/  LDL.LU R85, [R1+0x794] ;  /* 0x0007940001557983 */ /* 0x000ee20000300800 */
[----:B----4-:R-:W-:Y:S03]  /*4d6f0*/  HMMA.1688.F32.TF32 R68, R76, R60, R80 ;  /* 0x0000003c4c44723c */ /* 0x010fe60000081050 */
        /* <DEDUP_REMOVED lines=9> */
[----:B------:R-:W-:Y:S01]  /*4d790*/  IMAD.MOV.U32 R248, RZ, RZ, R68 ;  /* 0x000000fffff87224 */ /* 0x000fe200078e0044 */
[----:B------:R-:W-:Y:S04]  /*4d7a0*/  STL [R1+0x2e0c], R251 ;  /* 0x002e0cfb01007387 */ /* 0x000fe80000100800 */
[----:B------:R-:W-:Y:S04]  /*4d7b0*/  STL [R1+0x2e08], R250 ;  /* 0x002e08fa01007387 */ /* 0x000fe80000100800 */
[----:B------:R-:W-:Y:S04]  /*4d7c0*/  STL [R1+0x2e04], R249 ;  /* 0x002e04f901007387 */ /* 0x000fe80000100800 */
[----:B------:R-:W-:Y:S01]  /*4d7d0*/  STL [R1+0x2e00], R248 ;  /* 0x002e00f801007387 */ /* 0x000fe20000100800 */
        /* <DEDUP_REMOVED lines=13> */
[C---:B---3--:R-:W-:Y:S08]  /*4d8b0*/  HMMA.1688.F32.TF32 R88, R76.reuse, R52, R88 ;  /* 0x000000344c58723c */ /* 0x048ff00000081058 */
[C---:B----4-:R-:W-:Y:S11]  /*4d8c0*/  HMMA.1688.F32.TF32 R84, R76.reuse, R48, R84 ;  /* 0x000000304c54723c */ /* 0x050ff60000081054 */
[----:B------:R-:W-:Y:S05]  /*4d8d0*/  @!UPT UIADD3 URZ, URZ, URZ, URZ ;  /* 0x0000003f3f3ff290 */ /* 0x000fea000fffe03f */
[----:B------:R-:W-:Y:S01]  /*4d8e0*/  IMAD.MOV.U32 R71, RZ, RZ, R91 ;  /* 0x000000ffff477224 */ /* 0x000fe200078e005b */
[----:B------:R-:W-:Y:S01]  /*4d8f0*/  MOV R69, R89 ;  /* 0x0000005900457202 */ /* 0x000fe20000000f00 */
[----:B------:R-:W-:Y:S02]  /*4d900*/  IMAD.MOV.U32 R70, RZ, RZ, R90 ;  /* 0x000000ffff467224 */ /* 0x000fe400078e005a */
[----:B------:R-:W-:Y:S01]  /*4d910*/  IMAD.MOV.U32 R68, RZ, RZ, R88 ;  /* 0x000000ffff447224 */ /* 0x000fe200078e0058 */
[----:B------:R-:W-:Y:S04]  /*4d920*/  STL [R1+0x2e2c], R71 ;  /* 0x002e2c4701007387 */ /* 0x000fe80000100800 */
[----:B------:R-:W-:Y:S04]  /*4d930*/  STL [R1+0x2e28], R70 ;  /* 0x002e284601007387 */ /* 0x000fe80000100800 */
[----:B------:R-:W-:Y:S04]  /*4d940*/  STL [R1+0x2e24], R69 ;  /* 0x002e244501007387 */ /* 0x000fe80000100800 */
[----:B------:R1:W-:Y:S02]  /*4d950*/  STL [R1+0x2e20], R68 ;  /* 0x002e204401007387 */ /* 0x0003e40000100800 */
[----:B-1----:R-:W-:Y:S01]  /*4d960*/  HMMA.1688.F32.TF32 R68, R76, R44, R80 ;  /* 0x0000002c4c44723c */ /* 0x002fe20000081050 */
[----:B------:R-:W-:Y:S01]  /*4d970*/  IMAD.MOV.U32 R22, RZ, RZ, R87 ;  /* 0x000000ffff167224 */ /* 0x000fe200078e0057 */
[----:B------:R-:W-:Y:S01]  /*4d980*/  MOV R14, R85 ;  /* 0x00000055000e7202 */ /* 0x000fe20000000f00 */
[----:B------:R-:W-:-:S02]  /*4d990*/  IMAD.MOV.U32 R18, RZ, RZ, R86 ;  /* 0x000000ffff127224 */ /* 0x000fc400078e0056 */
[----:B------:R-:W-:Y:S01]  /*4d9a0*/  IMAD.MOV.U32 R6, RZ, RZ, R84 ;  /* 0x000000ffff067224 */ /* 0x000fe200078e0054 */
[----:B------:R-:W-:Y:S04]  /*4d9b0*/  STL [R1+0x2e3c], R22 ;  /* 0x002e3c1601007387 */ /* 0x000fe80000100800 */
[----:B------:R-:W-:Y:S04]  /*4d9c0*/  STL [R1+0x2e38], R18 ;  /* 0x002e381201007387 */ /* 0x000fe80000100800 */
[----:B------:R-:W-:Y:S04]  /*4d9d0*/  STL [R1+0x2e34], R14 ;  /* 0x002e340e01007387 */ /* 0x000fe80000100800 */
[----:B------:R-:W-:Y:S06]  /*4d9e0*/  STL [R1+0x2e30], R6 ;  /* 0x002e300601007387 */ /* 0x000fec0000100800 */
        /* <DEDUP_REMOVED lines=54> */
[C---:B----4-:R-:W-:Y:S08]  /*4dd50*/  HMMA.1688.F32.TF32 R104, R76.reuse, R32, R104 ;  /* 0x000000204c68723c */ /* 0x050ff00000081068 */
[C---:B--2---:R-:W-:Y:S08]  /*4dd60*/  HMMA.1688.F32.TF32 R80, R76.reuse, R8, R80 ;  /* 0x000000084c50723c */ /* 0x044ff00000081050 */
[C---:B------:R-:W-:Y:S08]  /*4dd70*/  HMMA.1688.F32.TF32 R100, R76.reuse, R28, R100 ;  /* 0x0000001c4c64723c */ /* 0x040ff00000081064 */
[C---:B------:R-:W-:Y:S08]  /*4dd80*/  HMMA.1688.F32.TF32 R96, R76.reuse, R24, R96 ;  /* 0x000000184c60723c */ /* 0x040ff00000081060 */
[C---:B------:R-:W-:Y:S08]  /*4dd90*/  HMMA.1688.F32.TF32 R92, R76.reuse, R20, R92 ;  /* 0x000000144c5c723c */ /* 0x040ff0000008105c */
[C---:B------:R-:W-:Y:S08]  /*4dda0*/  HMMA.1688.F32.TF32 R88, R76.reuse, R16, R88 ;  /* 0x000000104c58723c */ /* 0x040ff00000081058 */
[C---:B------:R-:W-:Y:S08]  /*4ddb0*/  HMMA.1688.F32.TF32 R84, R76.reuse, R12, R84 ;  /* 0x0000000c4c54723c */ /* 0x040ff00000081054 */
[----:B------:R-:W-:Y:S11]  /*4ddc0*/  HMMA.1688.F32.TF32 R76, R76, R4, R240 ;  /* 0x000000044c4c723c */ /* 0x000ff600000810f0 */
[----:B------:R-:W-:Y:S04]  /*4ddd0*/  @!UPT UIADD3 URZ, URZ, URZ, URZ ;  /* 0x0000003f3f3ff290 */ /* 0x000fe8000fffe03f */
[----:B------:R-:W-:Y:S04]  /*4dde0*/  STL.64 [R1+0xf0], R84 ;  /* 0x0000f05401007387 */ /* 0x000fe80000100a00 */
[----:B------:R-:W-:Y:S04]  /*4ddf0*/  STL.64 [R1+0xf8], R86 ;  /* 0x0000f85601007387 */ /* 0x000fe80000100a00 */
[----:B------:R-:W2:Y:S04]  /*4de00*/  LDL.LU R240, [R1+0x390] ;  /* 0x0003900001f07983 */ /* 0x000ea80000300800 */
[----:B------:R1:W-:Y:S04]  /*4de10*/  STL.64 [R1+0xe0], R80 ;  /* 0x0000e05001007387 */ /* 0x0003e80000100a00 */
[----:B------:R3:W-:Y:S04]  /*4de20*/  STL.64 [R1+0xe8], R82 ;  /* 0x0000e85201007387 */ /* 0x0007e80000100a00 */
[----:B------:R-:W-:Y:S04]  /*4de30*/  STL.64 [R1+0xd0], R76 ;  /* 0x0000d04c01007387 */ /* 0x000fe80000100a00 */
[----:B------:R-:W-:Y:S04]  /*4de40*/  STL.64 [R1+0xd8], R78 ;  /* 0x0000d84e01007387 */ /* 0x000fe80000100a00 */
[----:B------:R-:W2:Y:S04]  /*4de50*/  LDL.LU R241, [R1+0x394] ;  /* 0x0003940001f17983 */ /* 0x000ea80000300800 */
[----:B------:R-:W2:Y:S04]  /*4de60*/  LDL.LU R242, [R1+0x398] ;  /* 0x0003980001f27983 */ /* 0x000ea80000300800 */
[----:B------:R-:W2:Y:S04]  /*4de70*/  LDL.LU R243, [R1+0x39c] ;  /* 0x00039c0001f37983 */ /* 0x000ea80000300800 */
[----:B-1----:R-:W4:Y:S04]  /*4de80*/  LDL.LU R80, [R1+0x3a0] ;  /* 0x0003a00001507983 */ /* 0x002f280000300800 */
[----:B------:R-:W4:Y:S04]  /*4de90*/  LDL.LU R81, [R1+0x3a4] ;  /* 0x0003a40001517983 */ /* 0x000f280000300800 */
[----:B---3--:R-:W4:Y:S04]  /*4dea0*/  LDL.LU R82, [R1+0x3a8] ;  /* 0x0003a80001527983 */ /* 0x008f280000300800 */
[----:B------:R-:W4:Y:S01]  /*4deb0*/  LDL.LU R83, [R1+0x3ac] ;  /* 0x0003ac0001537983 */ /* 0x000f220000300800 */
[----:B------:R-:W-:-:S03]  /*4dec0*/  IMAD.MOV.U32 R15, RZ, RZ, R88 ;  /* 0x000000ffff0f7224 */ /* 0x000fc600078e0058 */
[----:B------:R-:W3:Y:S01]  /*4ded0*/  LDL.LU R84, [R1+0x3b0] ;  /* 0x0003b00001547983 */ /* 0x000ee20000300800 */
[----:B------:R-:W-:-:S03]  /*4dee0*/  MOV R7, R89 ;  /* 0x0000005900077202 */ /* 0x000fc60000000f00 */
[----:B------:R-:W3:Y:S01]  /*4def0*/  LDL.LU R85, [R1+0x3b4] ;  /* 0x0003b40001557983 */ /* 0x000ee20000300800 */
[----:B------:R-:W-:-:S03]  /*4df00*/  IMAD.MOV.U32 R10, RZ, RZ, R90 ;  /* 0x000000ffff0a7224 */ /* 0x000fc600078e005a */
[----:B------:R-:W3:Y:S01]  /*4df10*/  LDL.LU R86, [R1+0x3b8] ;  /* 0x0003b80001567983 */ /* 0x000ee20000300800 */
[----:B------:R-:W-:-:S03]  /*4df20*/  IMAD.MOV.U32 R11, RZ, RZ, R91 ;  /* 0x000000ffff0b7224 */ /* 0x000fc600078e005b */
[----:B------:R-:W3:Y:S01]  /*4df30*/  LDL.LU R87, [R1+0x3bc] ;  /* 0x0003bc0001577983 */ /* 0x000ee20000300800 */
[----:B------:R-:W-:-:S03]  /*4df40*/  IMAD.MOV.U32 R248, RZ, RZ, R96 ;  /* 0x000000fffff87224 */ /* 0x000fc600078e0060 */
[----:B------:R-:W2:Y:S01]  /*4df50*/  LDL.LU R88, [R1+0x3c0] ;  /* 0x0003c00001587983 */ /* 0x000ea20000300800 */
[----:B------:R-:W-:-:S03]  /*4df60*/  MOV R249, R97 ;  /* 0x0000006100f97202 */ /* 0x000fc60000000f00 */
[----:B------:R-:W2:Y:S01]  /*4df70*/  LDL.LU R89, [R1+0x3c4] ;  /* 0x0003c40001597983 */ /* 0x000ea20000300800 */
[----:B------:R-:W-:-:S03]  /*4df80*/  IMAD.MOV.U32 R250, RZ, RZ, R98 ;  /* 0x000000fffffa7224 */ /* 0x000fc600078e0062 */
[----:B------:R-:W2:Y:S01]  /*4df90*/  LDL.LU R90, [R1+0x3c8] ;  /* 0x0003c800015a7983 */ /* 0x000ea20000300800 */
[----:B------:R-:W-:-:S03]  /*4dfa0*/  IMAD.MOV.U32 R251, RZ, RZ, R99 ;  /* 0x000000fffffb7224 */ /* 0x000fc600078e0063 */
[----:B------:R-:W2:Y:S01]  /*4dfb0*/  LDL.LU R91, [R1+0x3cc] ;  /* 0x0003cc00015b7983 */ /* 0x000ea20000300800 */
        /* <DEDUP_REMOVED lines=90> */
[----:B------:R-:W-:-:S03]  /*4e560*/  MOV R70, R109 ;  /* 0x0000006d00467202 */ /* 0x000fc60000000f00 */
[----:B------:R-:W4:Y:S01]  /*4e570*/  LDL.LU R117, [R1+0x434] ;  /* 0x0004340001757983 */ /* 0x000f220000300800 */
[----:B------:R-:W-:-:S03]  /*4e580*/  IMAD.MOV.U32 R69, RZ, RZ, R110 ;  /* 0x000000ffff457224 */ /* 0x000fc600078e006e */
[----:B------:R-:W4:Y:S01]  /*4e590*/  LDL.LU R118, [R1+0x438] ;  /* 0x0004380001767983 */ /* 0x000f220000300800 */
[----:B------:R-:W-:-:S03]  /*4e5a0*/  IMAD.MOV.U32 R68, RZ, RZ, R111 ;  /* 0x000000ffff447224 */ /* 0x000fc600078e006f */
[----:B------:R-:W4:Y:S04]  /*4e5b0*/  LDL.LU R119, [R1+0x43c] ;  /* 0x00043c0001777983 */ /* 0x000f280000300800 */
[----:B------:R-:W4:Y:S04]  /*4e5c0*/  LDL.LU R108, [R1+0x410] ;  /* 0x00041000016c7983 */ /* 0x000f280000300800 */
        /* <DEDUP_REMOVED lines=29> */
[----:B--2---:R-:W2:Y:S04]  /*4e7a0*/  LDL.LU.64 R206, [R1+0x2f20] ;  /* 0x002f200001ce7983 */ /* 0x004ea80000300a00 */
[----:B------:R-:W2:Y:S04]  /*4e7b0*/  LDL.LU.64 R204, [R1+0x2f18] ;  /* 0x002f180001cc7983 */ /* 0x000ea80000300a00 */
[----:B------:R-:W-:Y:S04]  /*4e7c0*/  STL.64 [R1+0x4a0], R220 ;  /* 0x0004a0dc01007387 */ /* 0x000fe80000100a00 */
[----:B------:R3:W-:Y:S04]  /*4e7d0*/  STL.64 [R1+0x4a8], R222 ;  /* 0x0004a8de01007387 */ /* 0x0007e80000100a00 */
[----:B---3--:R-:W3:Y:S04]  /*4e7e0*/  LDL.LU.64 R222, [R1+0x2f10] ;  /* 0x002f100001de7983 */ /* 0x008ee80000300a00 */
[----:B------:R-:W4:Y:S04]  /*4e7f0*/  LDL.LU.64 R220, [R1+0x2f08] ;  /* 0x002f080001dc7983 */ /* 0x000f280000300a00 */
[----:B------:R1:W-:Y:S04]  /*4e800*/  STL.64 [R1+0x490], R148 ;  /* 0x0004909401007387 */ /* 0x0003e80000100a00 */
[----:B------:R-:W-:Y:S04]  /*4e810*/  STL.64 [R1+0x498], R150 ;  /* 0x0004989601007387 */ /* 0x000fe80000100a00 */
[----:B-1----:R-:W2:Y:S04]  /*4e820*/  LDL.LU.64 R148, [R1+0x2f00] ;  /* 0x002f000001947983 */ /* 0x002ea80000300a00 */
[----:B------:R-:W-:Y:S04]  /*4e830*/  STL.64 [R1+0x480], R196 ;  /* 0x000480c401007387 */ /* 0x000fe80000100a00 */
[----:B------:R1:W-:Y:S01]  /*4e840*/  STL.64 [R1+0x488], R198 ;  /* 0x000488c601007387 */ /* 0x0003e20000100a00 */
[C---:B------:R-:W-:Y:S03]  /*4e850*/  HMMA.1688.F32.TF32 R160, R72.reuse, R32, R160 ;  /* 0x0000002048a0723c */ /* 0x040fe600000810a0 */
[----:B-1----:R-:W2:Y:S04]  /*4e860*/  LDL.LU.64 R198, [R1+0x2ef8] ;  /* 0x002ef80001c67983 */ /* 0x002ea80000300a00 */
[----:B------:R-:W2:Y:S04]  /*4e870*/  LDL.LU.64 R196, [R1+0x2ef0] ;  /* 0x002ef00001c47983 */ /* 0x000ea80000300a00 */
[----:B------:R1:W-:Y:S04]  /*4e880*/  STL.64 [R1+0x470], R152 ;  /* 0x0004709801007387 */ /* 0x0003e80000100a00 */
[----:B------:R-:W-:Y:S04]  /*4e890*/  STL.64 [R1+0x478], R154 ;  /* 0x0004789a01007387 */ /* 0x000fe80000100a00 */
[----:B-1----:R-:W2:Y:S04]  /*4e8a0*/  LDL.LU.64 R152, [R1+0x2ee8] ;  /* 0x002ee80001987983 */ /* 0x002ea80000300a00 */
[----:B------:R1:W-:Y:S04]  /*4e8b0*/  STL.64 [R1+0x460], R156 ;  /* 0x0004609c01007387 */ /* 0x0003e80000100a00 */
[----:B------:R-:W-:Y:S04]  /*4e8c0*/  STL.64 [R1+0x468], R158 ;  /* 0x0004689e01007387 */ /* 0x000fe80000100a00 */
[----:B-1----:R-:W2:Y:S04]  /*4e8d0*/  LDL.LU.64 R156, [R1+0x2ee0] ;  /* 0x002ee000019c7983 */ /* 0x002ea80000300a00 */
[----:B------:R-:W-:Y:S04]  /*4e8e0*/  STL.64 [R1+0x450], R144 ;  /* 0x0004509001007387 */ /* 0x000fe80000100a00 */
[----:B------:R1:W-:Y:S04]  /*4e8f0*/  STL.64 [R1+0x458], R146 ;  /* 0x0004589201007387 */ /* 0x0003e80000100a00 */
[----:B------:R-:W-:Y:S04]  /*4e900*/  STL.64 [R1+0x440], R140 ;  /* 0x0004408c01007387 */ /* 0x000fe80000100a00 */
[----:B------:R1:W-:Y:S02]  /*4e910*/  STL.64 [R1+0x448], R142 ;  /* 0x0004488e01007387 */ /* 0x0003e40000100a00 */
[C---:B-1----:R-:W-:Y:S08]  /*4e920*/  HMMA.1688.F32.TF32 R144, R72.reuse, R28, R164 ;  /* 0x0000001c4890723c */ /* 0x042ff000000810a4 */
[C---:B------:R-:W-:Y:S08]  /*4e930*/  HMMA.1688.F32.TF32 R140, R72.reuse, R24, R136 ;  /* 0x00000018488c723c */ /* 0x040ff00000081088 */
        /* <DEDUP_REMOVED lines=19> */
[----:B------:R-:W-:Y:S01]  /*4ea70*/  LDS R74, [R252+0xd200] ;  /* 0x00d20000fc4a7984 */ /* 0x000fe20000000800 */
[C---:B-1----:R-:W-:Y:S03]  /*4ea80*/  HMMA.1688.F32.TF32 R120, R76.reuse, R64, R116 ;  /* 0x000000404c78723c */ /* 0x042fe60000081074 */
[----:B------:R-:W-:Y:S04]  /*4ea90*/  LDS R73, [R3+0xc200] ;  /* 0x00c2000003497984 */ /* 0x000fe80000000800 */
[----:B------:R-:W1:Y:S01]  /*4eaa0*/  LDS R75, [R3+0xd200] ;  /* 0x00d20000034b7984 */ /* 0x000e620000000800 */
        /* <DEDUP_REMOVED lines=28> */
[----:B-1----:R-:W2:Y:S04]  /*4ec70*/  LDL.LU R88, [R1+0x280] ;  /* 0x0002800001587983 */ /* 0x002ea80000300800 */
[----:B------:R-:W-:Y:S04]  /*4ec80*/  STL.64 [R1+0x3a0], R84 ;  /* 0x0003a05401007387 */ /* 0x000fe80000100a00 */
[----:B------:R-:W-:Y:S04]  /*4ec90*/  STL.64 [R1+0x3a8], R86 ;  /* 0x0003a85601007387 */ /* 0x000fe80000100a00 */
[----:B------:R1:W-:Y:S04]  /*4eca0*/  STL.64 [R1+0x390], R80 ;  /* 0x0003905001007387 */ /* 0x0003e80000100a00 */
        /* <DEDUP_REMOVED lines=84> */
[C---:B----4-:R-:W-:Y:S11]  /*4f1f0*/  HMMA.1688.F32.TF32 R168, R76.reuse, R12, R168 ;  /* 0x0000000c4ca8723c */ /* 0x050ff600000810a8 */
[----:B------:R-:W-:Y:S04]  /*4f200*/  @!UPT UIADD3 URZ, URZ, URZ, URZ ;  /* 0x0000003f3f3ff290 */ /* 0x000fe8000fffe03f */
[----:B------:R1:W-:Y:S04]  /*4f210*/  STL.64 [R1+0x380], R160 ;  /* 0x000380a001007387 */ /* 0x0003e80000100a00 */
[----:B------:R-:W-:Y:S04]  /*4f220*/  STL.64 [R1+0x388], R162 ;  /* 0x000388a201007387 */ /* 0x000fe80000100a00 */
[----:B-1----:R-:W2:Y:S04]  /*4f230*/  LDL.LU.64 R160, [R1+0x2ed8] ;  /* 0x002ed80001a07983 */ /* 0x002ea80000300a00 */
[----:B------:R1:W-:Y:S04]  /*4f240*/  STL.64 [R1+0x370], R164 ;  /* 0x000370a401007387 */ /* 0x0003e80000100a00 */
[----:B------:R-:W-:Y:S04]  /*4f250*/  STL.64 [R1+0x378], R166 ;  /* 0x000378a601007387 */ /* 0x000fe80000100a00 */
[----:B-1----:R-:W3:Y:S04]  /*4f260*/  LDL.LU.64 R164, [R1+0x2ed0] ;  /* 0x002ed00001a47983 */ /* 0x002ee80000300a00 */
[----:B------:R1:W-:Y:S04]  /*4f270*/  STL.64 [R1+0x360], R168 ;  /* 0x000360a801007387 */ /* 0x0003e80000100a00 */
[----:B------:R-:W-:Y:S01]  /*4f280*/  STL.64 [R1+0x368], R170 ;  /* 0x000368aa01007387 */ /* 0x000fe20000100a00 */
[C---:B------:R-:W-:Y:S01]  /*4f290*/  HMMA.1688.F32.TF32 R144, R76.reuse, R8, R144 ;  /* 0x000000084c90723c */ /* 0x040fe20000081090 */
[----:B------:R-:W-:Y:S01]  /*4f2a0*/  IMAD.MOV.U32 R242, RZ, RZ, R2 ;  /* 0x000000fffff27224 */ /* 0x000fe200078e0002 */
[----:B------:R-:W-:Y:S01]  /*4f2b0*/  MOV R243, R0 ;  /* 0x0000000000f37202 */ /* 0x000fe20000000f00 */
[----:B------:R-:W-:Y:S04]  /*4f2c0*/  LDS R170, [R252+0xd300] ;  /* 0x00d30000fcaa7984 */ /* 0x000fe80000000800 */
[----:B-1----:R-:W4:Y:S01]  /*4f2d0*/  LDL.LU.64 R168, [R1+0x2ec8] ;  /* 0x002ec80001a87983 */ /* 0x002f220000300a00 */
[----:B------:R-:W-:Y:S03]  /*4f2e0*/  HMMA.1688.F32.TF32 R76, R76, R4, R104 ;  /* 0x000000044c4c723c */ /* 0x000fe60000081068 */
[----:B------:R-:W-:Y:S04]  /*4f2f0*/  LDS R104, [R252+0xc280] ;  /* 0x00c28000fc687984 */ /* 0x000fe80000000800 */
[----:B------:R-:W-:Y:S01]  /*4f300*/  LDS R106, [R252+0xd280] ;  /* 0x00d28000fc6a7984 */ /* 0x000fe20000000800 */
[C---:B------:R-:W-:Y:S03]  /*4f310*/  HMMA.1688.F32.TF32 R136, R72.reuse, R60, R136 ;  /* 0x0000003c4888723c */ /* 0x040fe60000081088 */
[----:B------:R-:W-:Y:S04]  /*4f320*/  LDS R105, [R3+0xc280] ;  /* 0x00c2800003697984 */ /* 0x000fe80000000800 */
[----:B------:R-:W-:Y:S04]  /*4f330*/  STL.64 [R1+0x350], R144 ;  /* 0x0003509001007387 */ /* 0x000fe80000100a00 */
[----:B------:R-:W-:Y:S04]  /*4f340*/  STL.64 [R1+0x358], R146 ;  /* 0x0003589201007387 */ /* 0x000fe80000100a00 */
[----:B------:R-:W-:Y:S04]  /*4f350*/  STL.64 [R1+0x240], R76 ;  /* 0x0002404c01007387 */ /* 0x000fe80000100a00 */
[----:B------:R1:W-:Y:S01]  /*4f360*/  STL.64 [R1+0x248], R78 ;  /* 0x0002484e01007387 */ /* 0x0003e20000100a00 */
[C---:B------:R-:W-:Y:S03]  /*4f370*/  HMMA.1688.F32.TF32 R132, R72.reuse, R56, R132 ;  /* 0x000000384884723c */ /* 0x040fe60000081084 */
[----:B------:R-:W2:Y:S04]  /*4f380*/  LDS R107, [R3+0xd280] ;  /* 0x00d28000036b7984 */ /* 0x000ea80000000800 */
[----:B------:R-:W-:Y:S01]  /*4f390*/  LDS R171, [R3+0xd300] ;  /* 0x00d3000003ab7984 */ /* 0x000fe20000000800 */
[C---:B-1----:R-:W-:Y:S11]  /*4f3a0*/  HMMA.1688.F32.TF32 R76, R72.reuse, R64, R140 ;  /* 0x00000040484c723c */ /* 0x042ff6000008108c */
[----:B------:R-:W-:Y:S11]  /*4f3b0*/  @!UPT UIADD3 URZ, URZ, URZ, URZ ;  /* 0x0000003f3f3ff290 */ /* 0x000ff6000fffe03f */
[----:B------:R-:W-:Y:S01]  /*4f3c0*/  @!UPT UIADD3 URZ, URZ, URZ, URZ ;  /* 0x0000003f3f3ff290 */ /* 0x000fe2000fffe03f */
        /* <DEDUP_REMOVED lines=32> */
[----:B------:R-:W-:Y:S02]  /*4f5d0*/  HMMA.1688.F32.TF32 R84, R72, R12, R84 ;  /* 0x0000000c4854723c */ /* 0x000fe40000081054 */
[----:B------:R-:W-:Y:S04]  /*4f5e0*/  STL.64 [R1+0x290], R92 ;  /* 0x0002905c01007387 */ /* 0x000fe80000100a00 */
[----:B------:R-:W-:Y:S09]  /*4f5f0*/  STL.64 [R1+0x298], R94 ;  /* 0x0002985e01007387 */ /* 0x000ff20000100a00 */
[----:B------:R1:W-:Y:S01]  /*4f600*/  STL.64 [R1+0x280], R76 ;  /* 0x0002804c01007387 */ /* 0x0003e20000100a00 */
[----:B------:R-:W-:-:S02]  /*4f610*/  IMAD.MOV.U32 R2, RZ, RZ, R78 ;  /* 0x000000ffff027224 */ /* 0x000fc400078e004e */
[----:B------:R-:W-:Y:S02]  /*4f620*/  IMAD.MOV.U32 R0, RZ, RZ, R79 ;  /* 0x000000ffff007224 */ /* 0x000fe400078e004f */
[C---:B-1----:R-:W-:Y:S03]  /*4f630*/  HMMA.1688.F32.TF32 R76, R72.reuse, R8, R80 ;  /* 0x00000008484c723c */ /* 0x042fe60000081050 */
[----:B------:R-:W-:Y:S04]  /*4f640*/  STL [R1+0x2d9c], R0 ;  /* 0x002d9c0001007387 */ /* 0x000fe80000100800 */
[----:B------:R-:W-:Y:S04]  /*4f650*/  STL [R1+0x2d98], R2 ;  /* 0x002d980201007387 */ /* 0x000fe80000100800 */
[----:B------:R1:W-:Y:S01]  /*4f660*/  STL.64 [R1+0x270], R84 ;  /* 0x0002705401007387 */ /* 0x0003e20000100a00 */
[----:B------:R-:W-:Y:S03]  /*4f670*/  HMMA.1688.F32.TF32 R72, R72, R4, R240 ;  /* 0x000000044848723c */ /* 0x000fe600000810f0 */
[----:B------:R1:W-:Y:S08]  /*4f680*/  STL.64 [R1+0x278], R86 ;  /* 0x0002785601007387 */ /* 0x0003f00000100a00 */
[----:B------:R2:W-:Y:S04]  /*4f690*/  STL.64 [R1+0x260], R76 ;  /* 0x0002604c01007387 */ /* 0x0005e80000100a00 */
[----:B------:R-:W2:Y:S04]  /*4f6a0*/  LDL.LU R240, [R1+0x4d0] ;  /* 0x0004d00001f07983 */ /* 0x000ea80000300800 */
[----:B------:R-:W2:Y:S04]  /*4f6b0*/  LDL.LU R241, [R1+0x4d4] ;  /* 0x0004d40001f17983 */ /* 0x000ea80000300800 */
[----:B------:R-:W2:Y:S04]  /*4f6c0*/  LDL.LU R242, [R1+0x4d8] ;  /* 0x0004d80001f27983 */ /* 0x000ea80000300800 */
[----:B------:R-:W2:Y:S04]  /*4f6d0*/  LDL.LU R243, [R1+0x4dc] ;  /* 0x0004dc0001f37983 */ /* 0x000ea80000300800 */
[----:B------:R-:W2:Y:S04]  /*4f6e0*/  LDL.LU R92, [R1+0x950] ;  /* 0x00095000015c7983 */ /* 0x000ea80000300800 */
[----:B------:R-:W2:Y:S01]  /*4f6f0*/  LDL.LU R93, [R1+0x954] ;  /* 0x00095400015d7983 */ /* 0x000ea20000300800 */
[----:B----4-:R-:W-:-:S03]  /*4f700*/  IMAD.MOV.U32 R94, RZ, RZ, R169 ;  /* 0x000000ffff5e7224 */ /* 0x010fc600078e00a9 */
[----:B------:R-:W4:Y:S01]  /*4f710*/  LDL.LU R169, [R1+0x2ec4] ;  /* 0x002ec40001a97983 */ /* 0x000f220000300800 */
[----:B------:R-:W-:-:S03]  /*4f720*/  IMAD.MOV.U32 R95, RZ, RZ, R168 ;  /* 0x000000ffff5f7224 */ /* 0x000fc600078e00a8 */
[----:B------:R-:W2:Y:S04]  /*4f730*/  LDL.LU R168, [R1+0x2ec0] ;  /* 0x002ec00001a87983 */ /* 0x000ea80000300800 */
[----:B------:R-:W3:Y:S04]  /*4f740*/  LDL.LU R96, [R1+0x960] ;  /* 0x0009600001607983 */ /* 0x000ee80000300800 */
[----:B------:R-:W3:Y:S04]  /*4f750*/  LDL.LU R97, [R1+0x964] ;  /* 0x0009640001617983 */ /* 0x000ee80000300800 */
[----:B------:R-:W3:Y:S04]  /*4f760*/  LDL.LU R98, [R1+0x968] ;  /* 0x0009680001627983 */ /* 0x000ee80000300800 */
[----:B------:R-:W3:Y:S04]  /*4f770*/  LDL.LU R99, [R1+0x96c] ;  /* 0x00096c0001637983 */ /* 0x000ee80000300800 */
[----:B------:R-:W3:Y:S04]  /*4f780*/  LDL.LU R100, [R1+0x970] ;  /* 0x0009700001647983 */ /* 0x000ee80000300800 */
[----:B------:R-:W3:Y:S01]  /*4f790*/  LDL.LU R101, [R1+0x974] ;  /* 0x0009740001657983 */ /* 0x000ee20000300800 */
[----:B----4-:R-:W-:Y:S01]  /*4f7a0*/  MOV R103, R169 ;  /* 0x000000a900677202 */ /* 0x010fe20000000f00 */
[----:B--2---:R-:W-:-:S02]  /*4f7b0*/  IMAD.MOV.U32 R102, RZ, RZ, R168 ;  /* 0x000000ffff667224 */ /* 0x004fc400078e00a8 */
        /* <DEDUP_REMOVED lines=20> */
[----:B-1----:R-:W4:Y:S04]  /*4f900*/  LDL.LU R84, [R1+0x930] ;  /* 0x0009300001547983 */ /* 0x002f280000300800 */
[----:B------:R-:W4:Y:S04]  /*4f910*/  LDL.LU R85, [R1+0x934] ;  /* 0x0009340001557983 */ /* 0x000f280000300800 */
[----:B------:R-:W4:Y:S04]  /*4f920*/  LDL.LU R86, [R1+0x938] ;  /* 0x0009380001567983 */ /* 0x000f280000300800 */
[----:B------:R-:W4:Y:S01]  /*4f930*/  LDL.LU R87, [R1+0x93c] ;  /* 0x00093c0001577983 */ /* 0x000f220000300800 */
[----:B------:R-:W-:Y:S01]  /*4f940*/  IMAD.MOV.U32 R0, RZ, RZ, R78 ;  /* 0x000000ffff007224 */ /* 0x000fe200078e004e */
[----:B------:R-:W-:-:S02]  /*4f950*/  MOV R2, R79 ;  /* 0x0000004f00027202 */ /* 0x000fc40000000f00 */
[C---:B------:R-:W-:Y:S01]  /*4f960*/  HMMA.1688.F32.TF32 R76, R104.reuse, R64, R240 ;  /* 0x00000040684c723c */ /* 0x040fe200000810f0 */
[----:B------:R-:W4:Y:S04]  /*4f970*/  LDL.LU R80, [R1+0x920] ;  /* 0x0009200001507983 */ /* 0x000f280000300800 */
[----:B------:R-:W4:Y:S04]  /*4f980*/  LDL.LU R81, [R1+0x924] ;  /* 0x0009240001517983 */ /* 0x000f280000300800 */
[----:B------:R-:W4:Y:S04]  /*4f990*/  LDL.LU R82, [R1+0x928] ;  /* 0x0009280001527983 */ /* 0x000f280000300800 */
[----:B------:R-:W4:Y:S01]  /*4f9a0*/  LDL.LU R83, [R1+0x92c] ;  /* 0x00092c0001537983 */ /* 0x000f220000300800 */
[----:B---3--:R-:W-:Y:S01]  /*4f9b0*/  HMMA.1688.F32.TF32 R100, R104, R48, R100 ;  /* 0x000000306864723c */ /* 0x008fe20000081064 */
[----:B------:R-:W-:-:S02]  /*4f9c0*/  IMAD.MOV.U32 R166, RZ, RZ, R153 ;  /* 0x000000ffffa67224 */ /* 0x000fc400078e0099 */
[----:B------:R-:W-:Y:S01]  /*4f9d0*/  IMAD.MOV.U32 R167, RZ, RZ, R152 ;  /* 0x000000ffffa77224 */ /* 0x000fe200078e0098 */
[----:B------:R-:W-:Y:S04]  /*4f9e0*/  LDS R240, [R252+0xc380] ;  /* 0x00c38000fcf07984 */ /* 0x000fe80000000800 */
[----:B------:R-:W-:Y:S01]  /*4f9f0*/  HMMA.1688.F32.TF32 R92, R104, R40, R92 ;  /* 0x00000028685c723c */ /* 0x000fe2000008105c */
[----:B------:R-:W-:Y:S04]  /*4fa00*/  STL [R1+0x2c3c], R76 ;  /* 0x002c3c4c01007387 */ /* 0x000fe80000100800 */
[----:B------:R-:W-:Y:S04]  /*4fa10*/  STL [R1+0x2c28], R77 ;  /* 0x002c284d01007387 */ /* 0x000fe80000100800 */
[----:B------:R-:W-:Y:S04]  /*4fa20*/  STL [R1+0x2c24], R78 ;  /* 0x002c244e01007387 */ /* 0x000fe80000100800 */
[----:B------:R1:W-:Y:S04]  /*4fa30*/  STL [R1+0x2c20], R79 ;  /* 0x002c204f01007387 */ /* 0x0003e80000100800 */
[----:B------:R-:W-:Y:S04]  /*4fa40*/  LDS R242, [R252+0xd380] ;  /* 0x00d38000fcf27984 */ /* 0x000fe80000000800 */
[----:B------:R-:W-:Y:S04]  /*4fa50*/  LDS R241, [R3+0xc380] ;  /* 0x00c3800003f17984 */ /* 0x000fe80000000800 */
[----:B------:R-:W-:Y:S01]  /*4fa60*/  LDS R243, [R3+0xd380] ;  /* 0x00d3800003f37984 */ /* 0x000fe20000000800 */
[----:B--2---:R-:W-:-:S03]  /*4fa70*/  IMAD.MOV.U32 R115, RZ, RZ, R168 ;  /* 0x000000ffff737224 */ /* 0x004fc600078e00a8 */
[----:B------:R-:W-:Y:S01]  /*4fa80*/  LDS R168, [R252+0xc300] ;  /* 0x00c30000fca87984 */ /* 0x000fe20000000800 */
[----:B----4-:R-:W-:-:S03]  /*4fa90*/  IMAD.MOV.U32 R114, RZ, RZ, R169 ;  /* 0x000000ffff727224 */ /* 0x010fc600078e00a9 */
[----:B------:R-:W2:Y:S01]  /*4faa0*/  LDS R169, [R3+0xc300] ;  /* 0x00c3000003a97984 */ /* 0x000ea20000000800 */
[C---:B------:R-:W-:Y:S08]  /*4fab0*/  HMMA.1688.F32.TF32 R116, R104.reuse, R60, R116 ;  /* 0x0000003c6874723c */ /* 0x040ff00000081074 */
[C---:B------:R-:W-:Y:S08]  /*4fac0*/  HMMA.1688.F32.TF32 R72, R104.reuse, R56, R112 ;  /* 0x000000386848723c */ /* 0x040ff00000081070 */
[C---:B-1----:R-:W-:Y:S07]  /*4fad0*/  HMMA.1688.F32.TF32 R76, R104.reuse, R52, R108 ;  /* 0x00000034684c723c */ /* 0x042fee000008106c */
[----:B------:R-:W-:Y:S04]  /*4fae0*/  STL.64 [R1+0x530], R116 ;  /* 0x0005307401007387 */ /* 0x000fe80000100a00 */
[----:B------:R-:W-:Y:S04]  /*4faf0*/  STL.64 [R1+0x538], R118 ;  /* 0x0005387601007387 */ /* 0x000fe80000100a00 */
[----:B------:R-:W-:Y:S04]  /*4fb00*/  STL.64 [R1+0x520], R72 ;  /* 0x0005204801007387 */ /* 0x000fe80000100a00 */
[----:B------:R1:W-:Y:S01]  /*4fb10*/  STL.64 [R1+0x528], R74 ;  /* 0x0005284a01007387 */ /* 0x0003e20000100a00 */
[C---:B------:R-:W-:Y:S08]  /*4fb20*/  HMMA.1688.F32.TF32 R88, R104.reuse, R36, R88 ;  /* 0x000000246858723c */ /* 0x040ff00000081058 */
[C---:B-1----:R-:W-:Y:S08]  /*4fb30*/  HMMA.1688.F32.TF32 R72, R104.reuse, R44, R96 ;  /* 0x0000002c6848723c */ /* 0x042ff00000081060 */
[----:B------:R-:W-:Y:S01]  /*4fb40*/  HMMA.1688.F32.TF32 R84, R104, R32, R84 ;  /* 0x000000206854723c */ /* 0x000fe20000081054 */
[----:B------:R1:W-:Y:S04]  /*4fb50*/  STL.64 [R1+0x510], R76 ;  /* 0x0005104c01007387 */ /* 0x0003e80000100a00 */
[----:B------:R-:W-:Y:S04]  /*4fb60*/  STL.64 [R1+0x518], R78 ;  /* 0x0005184e01007387 */ /* 0x000fe80000100a00 */
[----:B------:R-:W-:Y:S04]  /*4fb70*/  STL.64 [R1+0x500], R100 ;  /* 0x0005006401007387 */ /* 0x000fe80000100a00 */
[----:B------:R-:W-:Y:S04]  /*4fb80*/  STL.64 [R1+0x508], R102 ;  /* 0x0005086601007387 */ /* 0x000fe80000100a00 */
[----:B------:R3:W-:Y:S01]  /*4fb90*/  STL.64 [R1+0x4f0], R72 ;  /* 0x0004f04801007387 */ /* 0x0007e20000100a00 */
[----:B-1----:R-:W-:-:S02]  /*4fba0*/  IMAD.MOV.U32 R76, RZ, RZ, R74 ;  /* 0x000000ffff4c7224 */ /* 0x002fc400078e004a */
[----:B------:R-:W-:Y:S01]  /*4fbb0*/  IMAD.MOV.U32 R74, RZ, RZ, R93 ;  /* 0x000000ffff4a7224 */ /* 0x000fe200078e005d */
[----:B---3--:R-:W-:Y:S01]  /*4fbc0*/  MOV R72, R75 ;  /* 0x0000004b00487202 */ /* 0x008fe20000000f00 */
[----:B------:R-:W-:Y:S02]  /*4fbd0*/  IMAD.MOV.U32 R75, RZ, RZ, R94 ;  /* 0x000000ffff4b7224 */ /* 0x000fe400078e005e */
[----:B------:R-:W-:Y:S02]  /*4fbe0*/  IMAD.MOV.U32 R73, RZ, RZ, R92 ;  /* 0x000000ffff497224 */ /* 0x000fe400078e005c */
[----:B------:R1:W-:Y:S01]  /*4fbf0*/  STL [R1+0x2c44], R72 ;  /* 0x002c444801007387 */ /* 0x0003e20000100800 */
[----:B------:R-:W-:Y:S01]  /*4fc00*/  IMAD.MOV.U32 R78, RZ, RZ, R84 ;  /* 0x000000ffff4e7224 */ /* 0x000fe200078e0054 */
[----:B------:R-:W-:Y:S02]  /*4fc10*/  MOV R79, R85 ;  /* 0x00000055004f7202 */ /* 0x000fe40000000f00 */
[----:B------:R3:W-:Y:S01]  /*4fc20*/  STL [R1+0x2c40], R76 ;  /* 0x002c404c01007387 */ /* 0x0007e20000100800 */
[----:B------:R-:W-:Y:S01]  /*4fc30*/  MOV R77, R95 ;  /* 0x0000005f004d7202 */ /* 0x000fe20000000f00 */
[----:B-1----:R-:W-:-:S02]  /*4fc40*/  IMAD.MOV.U32 R72, RZ, RZ, R90 ;  /* 0x000000ffff487224 */ /* 0x002fc400078e005a */
[----:B------:R1:W-:Y:S01]  /*4fc50*/  STL.64 [R1+0x4d0], R88 ;  /* 0x0004d05801007387 */ /* 0x0003e20000100a00 */
[----:B---3--:R-:W-:-:S03]  /*4fc60*/  IMAD.MOV.U32 R76, RZ, RZ, R91 ;  /* 0x000000ffff4c7224 */ /* 0x008fc600078e005b */
[----:B------:R-:W-:Y:S04]  /*4fc70*/  STL.64 [R1+0x2c50], R74 ;  /* 0x002c504a01007387 */ /* 0x000fe80000100a00 */
[----:B------:R-:W-:Y:S04]  /*4fc80*/  STL.64 [R1+0x2c48], R72 ;  /* 0x002c484801007387 */ /* 0x000fe80000100a00 */
[----:B------:R3:W-:Y:S04]  /*4fc90*/  STL.64 [R1+0x4c8], R86 ;  /* 0x0004c85601007387 */ /* 0x0007e80000100a00 */
[----:B------:R4:W-:Y:S04]  /*4fca0*/  STL.64 [R1+0x2c60], R78 ;  /* 0x002c604e01007387 */ /* 0x0009e80000100a00 */
[----:B------:R1:W-:Y:S04]  /*4fcb0*/  STL.64 [R1+0x2c58], R76 ;  /* 0x002c584c01007387 */ /* 0x0003e80000100a00 */
        /* <DEDUP_REMOVED lines=44> */
[----:B------:R-:W3:Y:S08]  /*4ff80*/  LDL.LU R127, [R1+0x65c] ;  /* 0x00065c00017f7983 */ /* 0x000ef00000300800 */
[----:B------:R-:W-:Y:S04]  /*4ff90*/  STL.64 [R1+0x2be8], R82 ;  /* 0x002be85201007387 */ /* 0x000fe80000100a00 */
[----:B------:R-:W-:Y:S01]  /*4ffa0*/  STL.64 [R1+0x2be0], R80 ;  /* 0x002be05001007387 */ /* 0x000fe20000100a00 */
[----:B--2---:R-:W-:Y:S08]  /*4ffb0*/  HMMA.1688.F32.TF32 R120, R168, R52, R120 ;  /* 0x00000034a878723c */ /* 0x004ff00000081078 */
[C---:B----4-:R-:W-:Y:S08]  /*4ffc0*/  HMMA.1688.F32.TF32 R88, R104.reuse, R20, R88 ;  /* 0x000000146858723c */ /* 0x050ff00000081058 */
[C---:B---3--:R-:W-:Y:S08]  /*4ffd0*/  HMMA.1688.F32.TF32 R84, R104.reuse, R24, R84 ;  /* 0x000000186854723c */ /* 0x048ff00000081054 */
[C---:B------:R-:W-:Y:S08]  /*4ffe0*/  HMMA.1688.F32.TF32 R92, R104.reuse, R16, R92 ;  /* 0x00000010685c723c */ /* 0x040ff0000008105c */
[C---:B------:R-:W-:Y:S07]  /*4fff0*/  HMMA.1688.F32.TF32 R96, R104.reuse, R12, R96 ;  /* 0x0000000c6860723c */ /* 0x040fee0000081060 */
[----:B------:R-:W-:Y:S01]  /*50000*/  STL.64 [R1+0x2bf8], R86 ;  /* 0x002bf85601007387 */ /* 0x000fe20000100a00 */
[C---:B------:R-:W-:Y:S08]  /*50010*/  HMMA.1688.F32.TF32 R100, R104.reuse, R8, R100 ;  /* 0x000000086864723c */ /* 0x040ff00000081064 */
[----:B------:R-:W-:Y:S08]  /*50020*/  HMMA.1688.F32.TF32 R104, R104, R4, R128 ;  /* 0x000000046868723c */ /* 0x000ff00000081080 */
[C---:B------:R-:W-:Y:S01]  /*50030*/  HMMA.1688.F32.TF32 R108, R168.reuse, R64, R108 ;  /* 0x00000040a86c723c */ /* 0x040fe2000008106c */
[----:B------:R-:W-:Y:S04]  /*50040*/  STL.64 [R1+0x2bf0], R84 ;  /* 0x002bf05401007387 */ /* 0x000fe80000100a00 */
[----:B------:R1:W-:Y:S03]  /*50050*/  STL.64 [R1+0x2c08], R90 ;  /* 0x002c085a01007387 */ /* 0x0003e60000100a00 */
[C---:B------:R-:W-:Y:S01]  /*50060*/  HMMA.1688.F32.TF32 R112, R168.reuse, R60, R112 ;  /* 0x0000003ca870723c */ /* 0x040fe20000081070 */
[----:B------:R2:W-:Y:S04]  /*50070*/  STL.64 [R1+0x2c00], R88 ;  /* 0x002c005801007387 */ /* 0x0005e80000100a00 */
[----:B------:R3:W-:Y:S03]  /*50080*/  STL.64 [R1+0x2c18], R94 ;  /* 0x002c185e01007387 */ /* 0x0007e60000100a00 */
[C---:B------:R-:W-:Y:S01]  /*50090*/  HMMA.1688.F32.TF32 R116, R168.reuse, R56, R116 ;  /* 0x00000038a874723c */ /* 0x040fe20000081074 */
[----:B------:R4:W-:Y:S04]  /*500a0*/  STL.64 [R1+0x2c10], R92 ;  /* 0x002c105c01007387 */ /* 0x0009e80000100a00 */
[----:B------:R-:W-:Y:S04]  /*500b0*/  STL.64 [R1+0x2c70], R98 ;  /* 0x002c706201007387 */ /* 0x000fe80000100a00 */
[----:B------:R1:W-:Y:S04]  /*500c0*/  STL.64 [R1+0x2c68], R96 ;  /* 0x002c686001007387 */ /* 0x0003e80000100a00 */
        /* <DEDUP_REMOVED lines=47> */
[C---:B------:R-:W-:Y:S11]  /*503c0*/  HMMA.1688.F32.TF32 R164, R168.reuse, R8, R164 ;  /* 0x00000008a8a4723c */ /* 0x040ff600000810a4 */
[----:B------:R-:W-:Y:S04]  /*503d0*/  @!UPT UIADD3 URZ, URZ, URZ, URZ ;  /* 0x0000003f3f3ff290 */ /* 0x000fe8000fffe03f */
[----:B------:R-:W-:Y:S04]  /*503e0*/  STL.64 [R1+0x2ce0], R126 ;  /* 0x002ce07e01007387 */ /* 0x000fe80000100a00 */
[----:B------:R-:W-:Y:S01]  /*503f0*/  STL.64 [R1+0x2cd8], R124 ;  /* 0x002cd87c01007387 */ /* 0x000fe20000100a00 */
[C---:B--2---:R-:W-:Y:S08]  /*50400*/  HMMA.1688.F32.TF32 R148, R168.reuse, R24, R148 ;  /* 0x00000018a894723c */ /* 0x044ff00000081094 */
[C---:B---3--:R-:W-:Y:S08]  /*50410*/  HMMA.1688.F32.TF32 R132, R168.reuse, R40, R132 ;  /* 0x00000028a884723c */ /* 0x048ff00000081084 */
[C---:B----4-:R-:W-:Y:S08]  /*50420*/  HMMA.1688.F32.TF32 R128, R168.reuse, R44, R128 ;  /* 0x0000002ca880723c */ /* 0x050ff00000081080 */
[C---:B------:R-:W-:Y:S08]  /*50430*/  HMMA.1688.F32.TF32 R136, R168.reuse, R36, R136 ;  /* 0x00000024a888723c */ /* 0x040ff00000081088 */
[C---:B------:R-:W-:Y:S07]  /*50440*/  HMMA.1688.F32.TF32 R140, R168.reuse, R32, R140 ;  /* 0x00000020a88c723c */ /* 0x040fee000008108c */
[----:B------:R-:W-:Y:S01]  /*50450*/  STL.64 [R1+0x2cf0], R130 ;  /* 0x002cf08201007387 */ /* 0x000fe20000100a00 */
[C---:B------:R-:W-:Y:S08]  /*50460*/  HMMA.1688.F32.TF32 R144, R168.reuse, R28, R144 ;  /* 0x0000001ca890723c */ /* 0x040ff00000081090 */
        /* <DEDUP_REMOVED lines=17> */
[----:B------:R-:W-:Y:S03]  /*50580*/  HMMA.1688.F32.TF32 R168, R168, R4, R72 ;  /* 0x00000004a8a8723c */ /* 0x000fe60000081048 */
        /* <DEDUP_REMOVED lines=8> */
[----:B------:R-:W-:-:S03]  /*50610*/  IMAD.MOV.U32 R75, RZ, RZ, R216 ;  /* 0x000000ffff4b7224 */ /* 0x000fc600078e00d8 */
[----:B------:R-:W2:Y:S04]  /*50620*/  LDL.LU R219, [R1+0x2eac] ;  /* 0x002eac0001db7983 */ /* 0x000ea80000300800 */
[----:B------:R-:W3:Y:S04]  /*50630*/  LDL.LU R218, [R1+0x2ea8] ;  /* 0x002ea80001da7983 */ /* 0x000ee80000300800 */
        /* <DEDUP_REMOVED lines=8> */
[----:B-1----:R-:W-:-:S03]  /*506c0*/  IMAD.MOV.U32 R91, RZ, RZ, R188 ;  /* 0x000000ffff5b7224 */ /* 0x002fc600078e00bc */
[----:B------:R-:W4:Y:S01]  /*506d0*/  LDL.LU R226, [R1+0x568] ;  /* 0x0005680001e27983 */ /* 0x000f220000300800 */
[----:B------:R-:W-:Y:S01]  /*506e0*/  IMAD.MOV.U32 R90, RZ, RZ, R189 ;  /* 0x000000ffff5a7224 */ /* 0x000fe200078e00bd */
[----:B------:R-:W-:Y:S02]  /*506f0*/  MOV R89, R190 ;  /* 0x000000be00597202 */ /* 0x000fe40000000f00 */
        /* <DEDUP_REMOVED lines=32> */
[----:B------:R-:W-:Y:S02]  /*50900*/  IMAD.MOV.U32 R98, RZ, RZ, R176 ;  /* 0x000000ffff627224 */ /* 0x000fe400078e00b0 */
[----:B------:R-:W-:Y:S01]  /*50910*/  IMAD.MOV.U32 R99, RZ, RZ, R177 ;  /* 0x000000ffff637224 */ /* 0x000fe200078e00b1 */
[----:B------:R-:W-:Y:S01]  /*50920*/  MOV R101, R179 ;  /* 0x000000b300657202 */ /* 0x000fe20000000f00 */
[----:B------:R-:W-:Y:S02]  /*50930*/  IMAD.MOV.U32 R100, RZ, RZ, R178 ;  /* 0x000000ffff647224 */ /* 0x000fe400078e00b2 */
[----:B------:R-:W-:Y:S02]  /*50940*/  IMAD.MOV.U32 R102, RZ, RZ, R232 ;  /* 0x000000ffff667224 */ /* 0x000fe400078e00e8 */
[----:B------:R-:W-:Y:S01]  /*50950*/  IMAD.MOV.U32 R103, RZ, RZ, R233 ;  /* 0x000000ffff677224 */ /* 0x000fe200078e00e9 */
[----:B------:R-:W-:Y:S01]  /*50960*/  MOV R109, R235 ;  /* 0x000000eb006d7202 */ /* 0x000fe20000000f00 */
[----:B------:R-:W-:-:S02]  /*50970*/  IMAD.MOV.U32 R108, RZ, RZ, R234 ;  /* 0x000000ffff6c7224 */ /* 0x000fc400078e00ea */
[----:B--2---:R-:W-:Y:S02]  /*50980*/  IMAD.MOV.U32 R195, RZ, RZ, R219 ;  /* 0x000000ffffc37224 */ /* 0x004fe400078e00db */
[----:B---3--:R-:W-:Y:S01]  /*50990*/  IMAD.MOV.U32 R194, RZ, RZ, R218 ;  /* 0x000000ffffc27224 */ /* 0x008fe200078e00da */
[----:B----4-:R-:W-:Y:S01]  /*509a0*/  MOV R193, R217 ;  /* 0x000000d900c17202 */ /* 0x010fe20000000f00 */
[----:B------:R-:W-:Y:S02]  /*509b0*/  IMAD.MOV.U32 R192, RZ, RZ, R216 ;  /* 0x000000ffffc07224 */ /* 0x000fe400078e00d8 */
[----:B------:R-:W2:Y:S04]  /*509c0*/  LDL.LU R216, [R1+0x2e9c] ;  /* 0x002e9c0001d87983 */ /* 0x000ea80000300800 */
[----:B------:R-:W2:Y:S04]  /*509d0*/  LDL.LU R217, [R1+0x2e98] ;  /* 0x002e980001d97983 */ /* 0x000ea80000300800 */
        /* <DEDUP_REMOVED lines=11> */
[----:B------:R-:W2:Y:S01]  /*50a90*/  LDL.LU R235, [R1+0x2e68] ;  /* 0x002e680001eb7983 */ /* 0x000ea20000300800 */
[----:B------:R-:W-:Y:S01]  /*50aa0*/  IMAD.MOV.U32 R104, RZ, RZ, R175 ;  /* 0x000000ffff687224 */ /* 0x000fe200078e00af */
[----:B------:R-:W-:Y:S01]  /*50ab0*/  MOV R105, R174 ;  /* 0x000000ae00697202 */ /* 0x000fe20000000f00 */
[----:B------:R-:W-:-:S02]  /*50ac0*/  IMAD.MOV.U32 R106, RZ, RZ, R173 ;  /* 0x000000ffff6a7224 */ /* 0x000fc400078e00ad */
[----:B------:R-:W-:Y:S02]  /*50ad0*/  IMAD.MOV.U32 R107, RZ, RZ, R172 ;  /* 0x000000ffff6b7224 */ /* 0x000fe400078e00ac */
[----:B------:R-:W-:Y:S02]  /*50ae0*/  IMAD.MOV.U32 R110, RZ, RZ, R182 ;  /* 0x000000ffff6e7224 */ /* 0x000fe400078e00b6 */
[----:B------:R-:W-:Y:S01]  /*50af0*/  IMAD.MOV.U32 R111, RZ, RZ, R183 ;  /* 0x000000ffff6f7224 */ /* 0x000fe200078e00b7 */
[C---:B------:R-:W-:Y:S01]  /*50b00*/  HMMA.1688.F32.TF32 R212, R240.reuse, R8, R212 ;  /* 0x00000008f0d4723c */ /* 0x040fe200000810d4 */
[----:B------:R-:W3:Y:S04]  /*50b10*/  LDL.LU R182, [R1+0x2e64] ;  /* 0x002e640001b67983 */ /* 0x000ee80000300800 */
[----:B------:R-:W3:Y:S03]  /*50b20*/  LDL.LU R183, [R1+0x2e60] ;  /* 0x002e600001b77983 */ /* 0x000ee60000300800 */
[C---:B------:R-:W-:Y:S01]  /*50b30*/  HMMA.1688.F32.TF32 R236, R240.reuse, R4, R236 ;  /* 0x00000004f0ec723c */ /* 0x040fe200000810ec */
[----:B------:R-:W-:Y:S04]  /*50b40*/  STL.64 [R1+0x2d90], R170 ;  /* 0x002d90aa01007387 */ /* 0x000fe80000100a00 */
[----:B------:R-:W-:Y:S03]  /*50b50*/  STL.64 [R1+0x2d88], R168 ;  /* 0x002d88a801007387 */ /* 0x000fe60000100a00 */
[C---:B--2---:R-:W-:Y:S01]  /*50b60*/  HMMA.1688.F32.TF32 R172, R240.reuse, R64, R232 ;  /* 0x00000040f0ac723c */ /* 0x044fe200000810e8 */
[----:B------:R-:W-:Y:S04]  /*50b70*/  LDS R232, [R252+0xe000] ;  /* 0x00e00000fce87984 */ /* 0x000fe80000000800 */
[----:B------:R-:W-:Y:S04]  /*50b80*/  LDS R234, [R252+0xf000] ;  /* 0x00f00000fcea7984 */ /* 0x000fe80000000800 */
[----:B------:R-:W-:Y:S04]  /*50b90*/  LDS R233, [R3+0xe000] ;  /* 0x00e0000003e97984 */ /* 0x000fe80000000800 */
[----:B------:R-:W1:Y:S01]  /*50ba0*/  LDS R235, [R3+0xf000] ;  /* 0x00f0000003eb7984 */ /* 0x000e620000000800 */
[----:B----4-:R-:W-:Y:S03]  /*50bb0*/  HMMA.1688.F32.TF32 R176, R240, R60, R176 ;  /* 0x0000003cf0b0723c */ /* 0x010fe600000810b0 */
[----:B------:R-:W-:Y:S04]  /*50bc0*/  LDS R64, [R252+0x10000] ;  /* 0x01000000fc407984 */ /* 0x000fe80000000800 */
[----:B------:R-:W-:Y:S01]  /*50bd0*/  LDS R65, [R3+0x10000] ;  /* 0x0100000003417984 */ /* 0x000fe20000000800 */
        /* <DEDUP_REMOVED lines=29> */
[----:B------:R-:W-:Y:S04]  /*50db0*/  STL.64 [R1+0x50], R84 ;  /* 0x0000505401007387 */ /* 0x000fe80000100a00 */
[----:B------:R-:W-:Y:S04]  /*50dc0*/  STL.64 [R1+0x58], R86 ;  /* 0x0000585601007387 */ /* 0x000fe80000100a00 */
[----:B------:R1:W-:Y:S01]  /*50dd0*/  STL.64 [R1+0x40], R80 ;  /* 0x0000405001007387 */ /* 0x0003e20000100a00 */
[----:B------:R-:W-:-:S03]  /*50de0*/  MOV R77, R245 ;  /* 0x000000f5004d7202 */ /* 0x000fc60000000f00 */
[----:B------:R2:W-:Y:S01]  /*50df0*/  STL.64 [R1+0x48], R82 ;  /* 0x0000485201007387 */ /* 0x0005e20000100a00 */
[----:B------:R-:W-:-:S03]  /*50e00*/  IMAD.MOV.U32 R78, RZ, RZ, R246 ;  /* 0x000000ffff4e7224 */ /* 0x000fc600078e00f6 */
[----:B------:R-:W4:Y:S01]  /*50e10*/  LDL.LU R244, [R1+0x2e5c] ;  /* 0x002e5c0001f47983 */ /* 0x000f220000300800 */
[----:B------:R-:W-:-:S03]  /*50e20*/  IMAD.MOV.U32 R79, RZ, RZ, R247 ;  /* 0x000000ffff4f7224 */ /* 0x000fc600078e00f7 */
[----:B------:R1:W-:Y:S04]  /*50e30*/  STL.64 [R1+0x30], R72 ;  /* 0x0000304801007387 */ /* 0x0003e80000100a00 */
[----:B------:R1:W-:Y:S04]  /*50e40*/  STL.64 [R1+0x38], R74 ;  /* 0x0000384a01007387 */ /* 0x0003e80000100a00 */
[----:B------:R-:W3:Y:S04]  /*50e50*/  LDL.LU R245, [R1+0x2e58] ;  /* 0x002e580001f57983 */ /* 0x000ee80000300800 */
[----:B------:R-:W3:Y:S04]  /*50e60*/  LDL.LU R246, [R1+0x2e54] ;  /* 0x002e540001f67983 */ /* 0x000ee80000300800 */
[----:B------:R-:W3:Y:S01]  /*50e70*/  LDL.LU R247, [R1+0x2e50] ;  /* 0x002e500001f77983 */ /* 0x000ee20000300800 */
        /* <DEDUP_REMOVED lines=8> */
[----:B------:R-:W-:Y:S01]  /*50f00*/  IMAD.MOV.U32 R84, RZ, RZ, R22 ;  /* 0x000000ffff547224 */ /* 0x000fe200078e0016 */
[----:B------:R-:W-:Y:S01]  /*50f10*/  MOV R85, R18 ;  /* 0x0000001200557202 */ /* 0x000fe20000000f00 */
[----:B------:R-:W-:Y:S01]  /*50f20*/  IMAD.MOV.U32 R86, RZ, RZ, R14 ;  /* 0x000000ffff567224 */ /* 0x000fe200078e000e */
[----:B------:R-:W2:Y:S01]  /*50f30*/  LDL.LU R22, [R1+0x2e3c] ;  /* 0x002e3c0001167983 */ /* 0x000ea20000300800 */
[----:B------:R-:W-:-:S03]  /*50f40*/  IMAD.MOV.U32 R87, RZ, RZ, R6 ;  /* 0x000000ffff577224 */ /* 0x000fc600078e0006 */
[----:B------:R-:W2:Y:S01]  /*50f50*/  LDL.LU R18, [R1+0x2e38] ;  /* 0x002e380001127983 */ /* 0x000ea20000300800 */
[----:B------:R-:W-:Y:S01]  /*50f60*/  IMAD.MOV.U32 R92, RZ, RZ, R71 ;  /* 0x000000ffff5c7224 */ /* 0x000fe200078e0047 */
[----:B------:R-:W-:Y:S02]  /*50f70*/  MOV R93, R70 ;  /* 0x00000046005d7202 */ /* 0x000fe40000000f00 */
[----:B------:R-:W2:Y:S01]  /*50f80*/  LDL.LU R14, [R1+0x2e34] ;  /* 0x002e3400010e7983 */ /* 0x000ea20000300800 */
[----:B------:R-:W-:-:S03]  /*50f90*/  IMAD.MOV.U32 R94, RZ, RZ, R69 ;  /* 0x000000ffff5e7224 */ /* 0x000fc600078e0045 */
[----:B------:R-:W2:Y:S01]  /*50fa0*/  LDL.LU R6, [R1+0x2e30] ;  /* 0x002e300001067983 */ /* 0x000ea20000300800 */
[----:B------:R-:W-:-:S03]  /*50fb0*/  IMAD.MOV.U32 R95, RZ, RZ, R68 ;  /* 0x000000ffff5f7224 */ /* 0x000fc600078e0044 */
[----:B------:R-:W2:Y:S04]  /*50fc0*/  LDL.LU R71, [R1+0x2e2c] ;  /* 0x002e2c0001477983 */ /* 0x000ea80000300800 */
[----:B------:R-:W2:Y:S04]  /*50fd0*/  LDL.LU R70, [R1+0x2e28] ;  /* 0x002e280001467983 */ /* 0x000ea80000300800 */
[----:B------:R-:W2:Y:S04]  /*50fe0*/  LDL.LU R69, [R1+0x2e24] ;  /* 0x002e240001457983 */ /* 0x000ea80000300800 */
[----:B------:R-:W2:Y:S01]  /*50ff0*/  LDL.LU R68, [R1+0x2e20] ;  /* 0x002e200001447983 */ /* 0x000ea20000300800 */
[----:B----4-:R-:W-:-:S02]  /*51000*/  IMAD.MOV.U32 R99, RZ, RZ, R244 ;  /* 0x000000ffff637224 */ /* 0x010fc400078e00f4 */
[----:B---3--:R-:W-:Y:S01]  /*51010*/  IMAD.MOV.U32 R98, RZ, RZ, R245 ;  /* 0x000000ffff627224 */ /* 0x008fe200078e00f5 */
[----:B------:R-:W-:Y:S01]  /*51020*/  MOV R97, R246 ;  /* 0x000000f600617202 */ /* 0x000fe20000000f00 */
[----:B------:R-:W-:Y:S02]  /*51030*/  IMAD.MOV.U32 R96, RZ, RZ, R247 ;  /* 0x000000ffff607224 */ /* 0x000fe400078e00f7 */
[----:B------:R-:W3:Y:S04]  /*51040*/  LDL.LU R247, [R1+0x2e1c] ;  /* 0x002e1c0001f77983 */ /* 0x000ee80000300800 */
[----:B------:R-:W4:Y:S04]  /*51050*/  LDL.LU R246, [R1+0x2e18] ;  /* 0x002e180001f67983 */ /* 0x000f280000300800 */
[----:B------:R-:W4:Y:S04]  /*51060*/  LDL.LU R245, [R1+0x2e14] ;  /* 0x002e140001f57983 */ /* 0x000f280000300800 */
[----:B------:R-:W4:Y:S01]  /*51070*/  LDL.LU R244, [R1+0x2e10] ;  /* 0x002e100001f47983 */ /* 0x000f220000300800 */
[----:B--2---:R-:W-:Y:S01]  /*51080*/  MOV R101, R250 ;  /* 0x000000fa00657202 */ /* 0x004fe20000000f00 */
[----:B------:R-:W-:-:S02]  /*51090*/  IMAD.MOV.U32 R100, RZ, RZ, R251 ;  /* 0x000000ffff647224 */ /* 0x000fc400078e00fb */
[----:B------:R-:W2:Y:S01]  /*510a0*/  LDL.LU R251, [R1+0x2e0c] ;  /* 0x002e0c0001fb7983 */ /* 0x000ea20000300800 */
[----:B------:R-:W-:Y:S02]  /*510b0*/  IMAD.MOV.U32 R102, RZ, RZ, R249 ;  /* 0x000000ffff667224 */ /* 0x000fe400078e00f9 */
[----:B------:R-:W-:Y:S01]  /*510c0*/  IMAD.MOV.U32 R103, RZ, RZ, R248 ;  /* 0x000000ffff677224 */ /* 0x000fe200078e00f8 */
        /* <DEDUP_REMOVED lines=11> */
[----:B------:R-:W-:-:S03]  /*51180*/  IMAD.MOV.U32 R108, RZ, RZ, R68 ;  /* 0x000000ffff6c7224 */ /* 0x000fc600078e0044 */
[----:B------:R-:W2:Y:S01]  /*51190*/  LDL.LU R124, [R1] ;  /* 0x00000000017c7983 */ /* 0x000ea20000300800 */
        /* <DEDUP_REMOVED lines=14> */
[----:B------:R-:W-:Y:S01]  /*51280*/  MOV R89, R26 ;  /* 0x0000001a00597202 */ /* 0x000fe20000000f00 */
[----:B------:R-:W-:Y:S02]  /*51290*/  IMAD.MOV.U32 R88, RZ, RZ, R23 ;  /* 0x000000ffff587224 */ /* 0x000fe400078e0017 */
[----:B------:R-:W-:Y:S02]  /*512a0*/  IMAD.MOV.U32 R90, RZ, RZ, R27 ;  /* 0x000000ffff5a7224 */ /* 0x000fe400078e001b */
[----:B------:R-:W-:Y:S02]  /*512b0*/  IMAD.MOV.U32 R91, RZ, RZ, R19 ;  /* 0x000000ffff5b7224 */ /* 0x000fe400078e0013 */
[----:B------:R-:W-:Y:S01]  /*512c0*/  IMAD.MOV.U32 R72, RZ, RZ, R15 ;  /* 0x000000ffff487224 */ /* 0x000fe200078e000f */
[----:B------:R-:W-:Y:S01]  /*512d0*/  MOV R73, R7 ;  /* 0x0000000700497202 */ /* 0x000fe20000000f00 */
[----:B------:R-:W-:-:S02]  /*512e0*/  IMAD.MOV.U32 R74, RZ, RZ, R10 ;  /* 0x000000ffff4a7224 */ /* 0x000fc400078e000a */
[----:B------:R-:W-:Y:S02]  /*512f0*/  IMAD.MOV.U32 R75, RZ, RZ, R11 ;  /* 0x000000ffff4b7224 */ /* 0x000fe400078e000b */
[----:B---3--:R-:W-:Y:S02]  /*51300*/  IMAD.MOV.U32 R115, RZ, RZ, R247 ;  /* 0x000000ffff737224 */ /* 0x008fe400078e00f7 */
[----:B----4-:R-:W-:Y:S01]  /*51310*/  IMAD.MOV.U32 R114, RZ, RZ, R246 ;  /* 0x000000ffff727224 */ /* 0x010fe200078e00f6 */
[----:B------:R-:W-:Y:S01]  /*51320*/  MOV R113, R245 ;  /* 0x000000f500717202 */ /* 0x000fe20000000f00 */
[----:B------:R-:W-:Y:S02]  /*51330*/  IMAD.MOV.U32 R112, RZ, RZ, R244 ;  /* 0x000000ffff707224 */ /* 0x000fe400078e00f4 */
[----:B------:R-:W3:Y:S04]  /*51340*/  LDL.LU R244, [R1+0x2dec] ;  /* 0x002dec0001f47983 */ /* 0x000ee80000300800 */
[----:B------:R-:W3:Y:S04]  /*51350*/  LDL.LU R245, [R1+0x2de8] ;  /* 0x002de80001f57983 */ /* 0x000ee80000300800 */
[----:B------:R-:W3:Y:S04]  /*51360*/  LDL.LU R246, [R1+0x2de4] ;  /* 0x002de40001f67983 */ /* 0x000ee80000300800 */
[----:B------:R-:W3:Y:S04]  /*51370*/  LDL.LU R247, [R1+0x2de0] ;  /* 0x002de00001f77983 */ /* 0x000ee80000300800 */
[----:B------:R-:W4:Y:S01]  /*51380*/  LDL.LU R120, [R1+0x1c0] ;  /* 0x0001c00001787983 */ /* 0x000f220000300800 */
[----:B--2---:R-:W-:-:S03]  /*51390*/  IMAD.MOV.U32 R116, RZ, RZ, R248 ;  /* 0x000000ffff747224 */ /* 0x004fc600078e00f8 */
[----:B------:R-:W4:Y:S01]  /*513a0*/  LDL.LU R121, [R1+0x1c4] ;  /* 0x0001c40001797983 */ /* 0x000f220000300800 */
[----:B------:R-:W-:-:S03]  /*513b0*/  MOV R117, R249 ;  /* 0x000000f900757202 */ /* 0x000fc60000000f00 */
[----:B------:R-:W4:Y:S01]  /*513c0*/  LDL.LU R122, [R1+0x1c8] ;  /* 0x0001c800017a7983 */ /* 0x000f220000300800 */
[----:B------:R-:W-:-:S03]  /*513d0*/  IMAD.MOV.U32 R118, RZ, RZ, R250 ;  /* 0x000000ffff767224 */ /* 0x000fc600078e00fa */
[----:B------:R-:W4:Y:S01]  /*513e0*/  LDL.LU R123, [R1+0x1cc] ;  /* 0x0001cc00017b7983 */ /* 0x000f220000300800 */
        /* <DEDUP_REMOVED lines=16> */
[----:B------:R-:W3:Y:S01]  /*514f0*/  LDL.LU R11, [R1+0x2da0] ;  /* 0x002da000010b7983 */ /* 0x000ee20000300800 */
        /* <DEDUP_REMOVED lines=15> */
[----:B------:R-:W4:Y:S02]  /*515f0*/  LDS R243, [R3+0xf080] ;  /* 0x00f0800003f37984 */ /* 0x000f240000000800 */
[----:B----4-:R-:W-:Y:S08]  /*51600*/  HMMA.1688.F32.TF32 R120, R240, R66, R120 ;  /* 0x00000042f078723c */ /* 0x010ff00000081078 */
[C---:B--2---:R-:W-:Y:S08]  /*51610*/  HMMA.1688.F32.TF32 R128, R232.reuse, R22, R128 ;  /* 0x00000016e880723c */ /* 0x044ff00000081080 */
[C---:B---3--:R-:W-:Y:S08]  /*51620*/  HMMA.1688.F32.TF32 R132, R232.reuse, R26, R132 ;  /* 0x0000001ae884723c */ /* 0x048ff00000081084 */
[C---:B------:R-:W-:Y:S08]  /*51630*/  HMMA.1688.F32.TF32 R248, R232.reuse, R14, R248 ;  /* 0x0000000ee8f8723c */ /* 0x040ff000000810f8 */
[C---:B------:R-:W-:Y:S07]  /*51640*/  HMMA.1688.F32.TF32 R124, R232.reuse, R18, R124 ;  /* 0x00000012e87c723c */ /* 0x040fee000008107c */
[----:B------:R-:W-:Y:S04]  /*51650*/  STL.64 [R1+0x20], R132 ;  /* 0x0000208401007387 */ /* 0x000fe80000100a00 */
[----:B------:R-:W-:Y:S04]  /*51660*/  STL.64 [R1+0x28], R134 ;  /* 0x0000288601007387 */ /* 0x000fe80000100a00 */
[----:B------:R-:W-:Y:S04]  /*51670*/  STL.64 [R1+0x10], R128 ;  /* 0x0000108001007387 */ /* 0x000fe80000100a00 */
[----:B------:R1:W-:Y:S04]  /*51680*/  STL.64 [R1+0x18], R130 ;  /* 0x0000188201007387 */ /* 0x0003e80000100a00 */
[----:B------:R2:W-:Y:S04]  /*51690*/  STL [R1+0x2bdc], R248 ;  /* 0x002bdcf801007387 */ /* 0x0005e80000100800 */
[----:B------:R-:W-:Y:S04]  /*516a0*/  STL.64 [R1], R124 ;  /* 0x0000007c01007387 */ /* 0x000fe80000100a00 */
[----:B------:R3:W-:Y:S01]  /*516b0*/  STL.64 [R1+0x8], R126 ;  /* 0x0000087e01007387 */ /* 0x0007e20000100a00 */
[----:B-1----:R-:W-:Y:S03]  /*516c0*/  HMMA.1688.F32.TF32 R128, R232, R10, R244 ;  /* 0x0000000ae880723c */ /* 0x002fe600000810f4 */
[----:B------:R1:W-:Y:S01]  /*516d0*/  STL [R1+0x2bd8], R249 ;  /* 0x002bd8f901007387 */ /* 0x0003e20000100800 */
[----:B--2---:R-:W-:-:S03]  /*516e0*/  IMAD.MOV.U32 R248, RZ, RZ, R120 ;  /* 0x000000fffff87224 */ /* 0x004fc600078e0078 */
[----:B------:R2:W-:Y:S04]  /*516f0*/  STL [R1+0x2bd4], R250 ;  /* 0x002bd4fa01007387 */ /* 0x0005e80000100800 */
[----:B------:R4:W-:Y:S01]  /*51700*/  STL [R1+0x2bd0], R251 ;  /* 0x002bd0fb01007387 */ /* 0x0009e20000100800 */
[----:B---3--:R-:W-:Y:S01]  /*51710*/  HMMA.1688.F32.TF32 R124, R232, R6, R68 ;  /* 0x00000006e87c723c */ /* 0x008fe20000081044 */
[----:B-1----:R-:W-:Y:S02]  /*51720*/  MOV R249, R121 ;  /* 0x0000007900f97202 */ /* 0x002fe40000000f00 */
[----:B------:R-:W-:Y:S01]  /*51730*/  LDS R68, [R252+0xe100] ;  /* 0x00e10000fc447984 */ /* 0x000fe20000000800 */
[----:B--2---:R-:W-:-:S03]  /*51740*/  IMAD.MOV.U32 R250, RZ, RZ, R122 ;  /* 0x000000fffffa7224 */ /* 0x004fc600078e007a */
[----:B------:R-:W-:Y:S01]  /*51750*/  LDS R70, [R252+0xf100] ;  /* 0x00f10000fc467984 */ /* 0x000fe20000000800 */
[----:B----4-:R-:W-:Y:S02]  /*51760*/  IMAD.MOV.U32 R251, RZ, RZ, R123 ;  /* 0x000000fffffb7224 */ /* 0x010fe400078e007b */
[C---:B------:R-:W-:Y:S01]  /*51770*/  HMMA.1688.F32.TF32 R120, R240.reuse, R62, R116 ;  /* 0x0000003ef078723c */ /* 0x040fe20000081074 */
[----:B------:R-:W-:Y:S04]  /*51780*/  STL.64 [R1+0x7a0], R128 ;  /* 0x0007a08001007387 */ /* 0x000fe80000100a00 */
[----:B------:R-:W-:Y:S03]  /*51790*/  LDS R69, [R3+0xe100] ;  /* 0x00e1000003457984 */ /* 0x000fe60000000800 */
[C---:B------:R-:W-:Y:S01]  /*517a0*/  HMMA.1688.F32.TF32 R116, R240.reuse, R58, R112 ;  /* 0x0000003af074723c */ /* 0x040fe20000081070 */
[----:B------:R-:W1:Y:S04]  /*517b0*/  LDS R71, [R3+0xf100] ;  /* 0x00f1000003477984 */ /* 0x000e680000000800 */
[----:B------:R-:W-:Y:S03]  /*517c0*/  LDS R232, [R252+0xe180] ;  /* 0x00e18000fce87984 */ /* 0x000fe60000000800 */
[C---:B------:R-:W-:Y:S01]  /*517d0*/  HMMA.1688.F32.TF32 R112, R240.reuse, R54, R108 ;  /* 0x00000036f070723c */ /* 0x040fe2000008106c */
[----:B------:R-:W-:Y:S04]  /*517e0*/  LDS R234, [R252+0xf180] ;  /* 0x00f18000fcea7984 */ /* 0x000fe80000000800 */
[----:B------:R-:W-:Y:S03]  /*517f0*/  LDS R233, [R3+0xe180] ;  /* 0x00e1800003e97984 */ /* 0x000fe60000000800 */
[C---:B------:R-:W-:Y:S01]  /*51800*/  HMMA.1688.F32.TF32 R108, R240.reuse, R50, R104 ;  /* 0x00000032f06c723c */ /* 0x040fe20000081068 */
[----:B------:R-:W2:Y:S07]  /*51810*/  LDS R235, [R3+0xf180] ;  /* 0x00f1800003eb7984 */ /* 0x000eae0000000800 */
        /* <DEDUP_REMOVED lines=10> */
[----:B------:R-:W-:Y:S03]  /*518c0*/  STL.64 [R1+0x1b8], R122 ;  /* 0x0001b87a01007387 */ /* 0x000fe60000100a00 */
        /* <DEDUP_REMOVED lines=20> */
[----:B------:R-:W3:Y:S04]  /*51a10*/  LDL.LU R76, [R1+0x410] ;  /* 0x00041000014c7983 */ /* 0x000ee80000300800 */
[----:B------:R4:W-:Y:S04]  /*51a20*/  STL.64 [R1+0x110], R80 ;  /* 0x0001105001007387 */ /* 0x0009e80000100a00 */
[----:B------:R1:W-:Y:S04]  /*51a30*/  STL.64 [R1+0x118], R82 ;  /* 0x0001185201007387 */ /* 0x0003e80000100a00 */
[----:B------:R1:W-:Y:S04]  /*51a40*/  STL.64 [R1+0x100], R72 ;  /* 0x0001004801007387 */ /* 0x0003e80000100a00 */
[----:B------:R1:W-:Y:S04]  /*51a50*/  STL.64 [R1+0x108], R74 ;  /* 0x0001084a01007387 */ /* 0x0003e80000100a00 */
[----:B------:R-:W3:Y:S04]  /*51a60*/  LDL.LU R77, [R1+0x414] ;  /* 0x00041400014d7983 */ /* 0x000ee80000300800 */
[----:B------:R-:W3:Y:S04]  /*51a70*/  LDL.LU R78, [R1+0x418] ;  /* 0x00041800014e7983 */ /* 0x000ee80000300800 */
[----:B------:R-:W3:Y:S04]  /*51a80*/  LDL.LU R79, [R1+0x41c] ;  /* 0x00041c00014f7983 */ /* 0x000ee80000300800 */
[----:B----4-:R-:W2:Y:S04]  /*51a90*/  LDL.LU R80, [R1+0x420] ;  /* 0x0004200001507983 */ /* 0x010ea80000300800 */
[----:B------:R-:W2:Y:S04]  /*51aa0*/  LDL.LU R81, [R1+0x424] ;  /* 0x0004240001517983 */ /* 0x000ea80000300800 */
[----:B-1----:R-:W2:Y:S04]  /*51ab0*/  LDL.LU R82, [R1+0x428] ;  /* 0x0004280001527983 */ /* 0x002ea80000300800 */
[----:B------:R-:W2:Y:S04]  /*51ac0*/  LDL.LU R83, [R1+0x42c] ;  /* 0x00042c0001537983 */ /* 0x000ea80000300800 */
        /* <DEDUP_REMOVED lines=97> */
[----:B------:R-:W-:Y:S08]  /*520e0*/  HMMA.1688.F32.TF32 R152, R240, R6, R152 ;  /* 0x00000006f098723c */ /* 0x000ff00000081098 */
[C---:B------:R-:W-:Y:S07]  /*520f0*/  HMMA.1688.F32.TF32 R148, R68.reuse, R66, R148 ;  /* 0x000000424494723c */ /* 0x040fee0000081094 */
[----:B------:R-:W-:Y:S01]  /*52100*/  STL.64 [R1+0xf0], R160 ;  /* 0x0000f0a001007387 */ /* 0x000fe20000100a00 */
[C---:B------:R-:W-:Y:S03]  /*52110*/  HMMA.1688.F32.TF32 R136, R68.reuse, R54, R136 ;  /* 0x000000364488723c */ /* 0x040fe60000081088 */
[----:B------:R-:W-:Y:S04]  /*52120*/  STL.64 [R1+0xf8], R162 ;  /* 0x0000f8a201007387 */ /* 0x000fe80000100a00 */
[----:B------:R-:W-:Y:S04]  /*52130*/  STL.64 [R1+0xe0], R156 ;  /* 0x0000e09c01007387 */ /* 0x000fe80000100a00 */
[----:B------:R-:W-:Y:S01]  /*52140*/  STL.64 [R1+0xe8], R158 ;  /* 0x0000e89e01007387 */ /* 0x000fe20000100a00 */
[C---:B------:R-:W-:Y:S03]  /*52150*/  HMMA.1688.F32.TF32 R120, R68.reuse, R38, R120 ;  /* 0x000000264478723c */ /* 0x040fe60000081078 */
[----:B------:R-:W-:Y:S04]  /*52160*/  STL.64 [R1+0xd0], R152 ;  /* 0x0000d09801007387 */ /* 0x000fe80000100a00 */
        /* <DEDUP_REMOVED lines=8> */
[----:B------:R-:W-:Y:S03]  /*521f0*/  HMMA.1688.F32.TF32 R88, R68, R6, R88 ;  /* 0x000000064458723c */ /* 0x000fe60000081058 */
        /* <DEDUP_REMOVED lines=12> */
[----:B------:R-:W-:Y:S03]  /*522c0*/  HMMA.1688.F32.TF32 R72, R232, R54, R72 ;  /* 0x00000036e848723c */ /* 0x000fe60000081048 */
        /* <DEDUP_REMOVED lines=21> */
[----:B------:R-:W-:Y:S04]  /*52420*/  LDS R68, [R252+0xe200] ;  /* 0x00e20000fc447984 */ /* 0x000fe80000000800 */
[----:B-1----:R-:W3:Y:S04]  /*52430*/  LDL.LU R80, [R1+0x260] ;  /* 0x0002600001507983 */ /* 0x002ee80000300800 */
[----:B------:R1:W-:Y:S01]  /*52440*/  STL.64 [R1+0x750], R76 ;  /* 0x0007504c01007387 */ /* 0x0003e20000100a00 */
[----:B--2---:R-:W-:-:S03]  /*52450*/  IMAD.MOV.U32 R82, RZ, RZ, R0 ;  /* 0x000000ffff527224 */ /* 0x004fc600078e0000 */
[----:B------:R2:W-:Y:S01]  /*52460*/  STL.64 [R1+0x758], R78 ;  /* 0x0007584e01007387 */ /* 0x0005e20000100a00 */
[----:B------:R-:W-:-:S03]  /*52470*/  MOV R83, R2 ;  /* 0x0000000200537202 */ /* 0x000fc60000000f00 */
[----:B------:R4:W-:Y:S04]  /*52480*/  STL.64 [R1+0x740], R72 ;  /* 0x0007404801007387 */ /* 0x0009e80000100a00 */
[----:B------:R1:W-:Y:S04]  /*52490*/  STL.64 [R1+0x748], R74 ;  /* 0x0007484a01007387 */ /* 0x0003e80000100a00 */
        /* <DEDUP_REMOVED lines=21> */
[----:B--2---:R-:W2:Y:S04]  /*525f0*/  LDL.LU R78, [R1+0x2d8] ;  /* 0x0002d800014e7983 */ /* 0x004ea80000300800 */
        /* <DEDUP_REMOVED lines=77> */
[----:B----4-:R-:W4:Y:S04]  /*52ad0*/  LDL.LU R72, [R1+0x2c0] ;  /* 0x0002c00001487983 */ /* 0x010f280000300800 */
[----:B------:R-:W4:Y:S04]  /*52ae0*/  LDL.LU R73, [R1+0x2c4] ;  /* 0x0002c40001497983 */ /* 0x000f280000300800 */
[----:B------:R-:W4:Y:S04]  /*52af0*/  LDL.LU R74, [R1+0x2c8] ;  /* 0x0002c800014a7983 */ /* 0x000f280000300800 */
[----:B------:R-:W4:Y:S04]  /*52b00*/  LDL.LU R75, [R1+0x2cc] ;  /* 0x0002cc00014b7983 */ /* 0x000f280000300800 */
[----:B------:R-:W-:Y:S04]  /*52b10*/  LDS R70, [R252+0xf200] ;  /* 0x00f20000fc467984 */ /* 0x000fe80000000800 */
[----:B------:R-:W-:Y:S04]  /*52b20*/  LDS R69, [R3+0xe200] ;  /* 0x00e2000003457984 */ /* 0x000fe80000000800 */
[----:B------:R-:W2:Y:S01]  /*52b30*/  LDS R71, [R3+0xf200] ;  /* 0x00f2000003477984 */ /* 0x000ea20000000800 */
[----:B---3--:R-:W-:-:S02]  /*52b40*/  IMAD.MOV.U32 R90, RZ, RZ, R2 ;  /* 0x000000ffff5a7224 */ /* 0x008fc400078e0002 */
[----:B------:R-:W-:Y:S01]  /*52b50*/  IMAD.MOV.U32 R91, RZ, RZ, R0 ;  /* 0x000000ffff5b7224 */ /* 0x000fe200078e0000 */
[----:B------:R-:W3:Y:S04]  /*52b60*/  LDL.LU R88, [R1+0x280] ;  /* 0x0002800001587983 */ /* 0x000ee80000300800 */
[----:B------:R-:W3:Y:S01]  /*52b70*/  LDL.LU R89, [R1+0x284] ;  /* 0x0002840001597983 */ /* 0x000ee20000300800 */
[----:B--2---:R-:W-:Y:S08]  /*52b80*/  HMMA.1688.F32.TF32 R112, R68, R58, R112 ;  /* 0x0000003a4470723c */ /* 0x004ff00000081070 */
        /* <DEDUP_REMOVED lines=10> */
[----:B------:R1:W-:Y:S01]  /*52c30*/  STL.64 [R1+0x730], R168 ;  /* 0x000730a801007387 */ /* 0x0003e20000100a00 */
[----:B------:R-:W-:Y:S01]  /*52c40*/  IMAD.MOV.U32 R2, RZ, RZ, R170 ;  /* 0x000000ffff027224 */ /* 0x000fe200078e00aa */
[C---:B------:R-:W-:Y:S01]  /*52c50*/  HMMA.1688.F32.TF32 R152, R232.reuse, R34, R152 ;  /* 0x00000022e898723c */ /* 0x040fe20000081098 */
[----:B------:R-:W-:Y:S02]  /*52c60*/  MOV R0, R171 ;  /* 0x000000ab00007202 */ /* 0x000fe40000000f00 */
[----:B------:R-:W2:Y:S04]  /*52c70*/  LDL.LU.64 R170, [R1+0x2d90] ;  /* 0x002d900001aa7983 */ /* 0x000ea80000300a00 */
[----:B-1----:R-:W2:Y:S04]  /*52c80*/  LDL.LU.64 R168, [R1+0x2d88] ;  /* 0x002d880001a87983 */ /* 0x002ea80000300a00 */
[----:B------:R-:W-:Y:S04]  /*52c90*/  STL.64 [R1+0x720], R164 ;  /* 0x000720a401007387 */ /* 0x000fe80000100a00 */
[----:B------:R1:W-:Y:S01]  /*52ca0*/  STL.64 [R1+0x728], R166 ;  /* 0x000728a601007387 */ /* 0x0003e20000100a00 */
[C---:B------:R-:W-:Y:S03]  /*52cb0*/  HMMA.1688.F32.TF32 R136, R232.reuse, R18, R136 ;  /* 0x00000012e888723c */ /* 0x040fe60000081088 */
        /* <DEDUP_REMOVED lines=52> */
[C---:B----4-:R-:W-:Y:S03]  /*53000*/  HMMA.1688.F32.TF32 R72, R68.reuse, R34, R72 ;  /* 0x000000224448723c */ /* 0x050fe60000081048 */
[----:B------:R-:W-:Y:S04]  /*53010*/  LDS R232, [R252+0xe280] ;  /* 0x00e28000fce87984 */ /* 0x000fe80000000800 */
[----:B------:R-:W-:Y:S04]  /*53020*/  LDS R234, [R252+0xf280] ;  /* 0x00f28000fcea7984 */ /* 0x000fe80000000800 */
[----:B-1----:R-:W4:Y:S04]  /*53030*/  LDL.LU.64 R122, [R1+0x2cd0] ;  /* 0x002cd000017a7983 */ /* 0x002f280000300a00 */
[----:B------:R-:W4:Y:S04]  /*53040*/  LDL.LU.64 R120, [R1+0x2cc8] ;  /* 0x002cc80001787983 */ /* 0x000f280000300a00 */
        /* <DEDUP_REMOVED lines=33> */
[----:B-1----:R-:W4:Y:S04]  /*53260*/  LDL.LU.64 R74, [R1+0x2c50] ;  /* 0x002c5000014a7983 */ /* 0x002f280000300a00 */
[----:B------:R-:W4:Y:S04]  /*53270*/  LDL.LU.64 R72, [R1+0x2c48] ;  /* 0x002c480001487983 */ /* 0x000f280000300a00 */
[----:B------:R-:W-:Y:S01]  /*53280*/  STL.64 [R1+0x5f0], R240 ;  /* 0x0005f0f001007387 */ /* 0x000fe20000100a00 */
[C---:B------:R-:W-:Y:S03]  /*53290*/  HMMA.1688.F32.TF32 R92, R68.reuse, R22, R92 ;  /* 0x00000016445c723c */ /* 0x040fe6000008105c */
[----:B------:R1:W-:Y:S05]  /*532a0*/  STL.64 [R1+0x5f8], R242 ;  /* 0x0005f8f201007387 */ /* 0x0003ea0000100a00 */
[C---:B---3--:R-:W-:Y:S08]  /*532b0*/  HMMA.1688.F32.TF32 R88, R68.reuse, R18, R88 ;  /* 0x000000124458723c */ /* 0x048ff00000081058 */
[C---:B-1----:R-:W-:Y:S08]  /*532c0*/  HMMA.1688.F32.TF32 R240, R68.reuse, R26, R244 ;  /* 0x0000001a44f0723c */ /* 0x042ff000000810f4 */
[C---:B------:R-:W-:Y:S08]  /*532d0*/  HMMA.1688.F32.TF32 R84, R68.reuse, R14, R84 ;  /* 0x0000000e4454723c */ /* 0x040ff00000081054 */
[----:B------:R-:W-:Y:S07]  /*532e0*/  HMMA.1688.F32.TF32 R80, R68, R10, R80 ;  /* 0x0000000a4450723c */ /* 0x000fee0000081050 */
[----:B------:R-:W-:Y:S04]  /*532f0*/  STL.64 [R1+0x5e0], R240 ;  /* 0x0005e0f001007387 */ /* 0x000fe80000100a00 */
[----:B------:R-:W-:Y:S04]  /*53300*/  STL.64 [R1+0x5e8], R242 ;  /* 0x0005e8f201007387 */ /* 0x000fe80000100a00 */
[----:B------:R-:W-:Y:S04]  /*53310*/  STL.64 [R1+0x5d0], R92 ;  /* 0x0005d05c01007387 */ /* 0x000fe80000100a00 */
[----:B------:R-:W-:Y:S04]  /*53320*/  STL.64 [R1+0x5d8], R94 ;  /* 0x0005d85e01007387 */ /* 0x000fe80000100a00 */
[----:B------:R1:W-:Y:S04]  /*53330*/  STL.64 [R1+0x5c0], R88 ;  /* 0x0005c05801007387 */ /* 0x0003e80000100a00 */
[----:B------:R3:W-:Y:S04]  /*53340*/  STL.64 [R1+0x5c8], R90 ;  /* 0x0005c85a01007387 */ /* 0x0007e80000100a00 */
[----:B-1----:R-:W4:Y:S04]  /*53350*/  LDL.LU R88, [R1+0x510] ;  /* 0x0005100001587983 */ /* 0x002f280000300800 */
[----:B------:R-:W-:Y:S04]  /*53360*/  STL.64 [R1+0x5b0], R84 ;  /* 0x0005b05401007387 */ /* 0x000fe80000100a00 */
[----:B------:R-:W-:Y:S04]  /*53370*/  STL.64 [R1+0x5b8], R86 ;  /* 0x0005b85601007387 */ /* 0x000fe80000100a00 */
[----:B------:R1:W-:Y:S04]  /*53380*/  STL.64 [R1+0x250], R80 ;  /* 0x0002505001007387 */ /* 0x0003e80000100a00 */
[----:B------:R1:W-:Y:S04]  /*53390*/  STL.64 [R1+0x258], R82 ;  /* 0x0002585201007387 */ /* 0x0003e80000100a00 */
[----:B------:R-:W4:Y:S04]  /*533a0*/  LDL.LU R89, [R1+0x514] ;  /* 0x0005140001597983 */ /* 0x000f280000300800 */
[----:B---3--:R-:W3:Y:S04]  /*533b0*/  LDL.LU R90, [R1+0x518] ;  /* 0x00051800015a7983 */ /* 0x008ee80000300800 */
[----:B------:R-:W3:Y:S04]  /*533c0*/  LDL.LU R91, [R1+0x51c] ;  /* 0x00051c00015b7983 */ /* 0x000ee80000300800 */
[----:B------:R-:W3:Y:S04]  /*533d0*/  LDL.LU R240, [R1+0x4d0] ;  /* 0x0004d00001f07983 */ /* 0x000ee80000300800 */
[----:B------:R-:W3:Y:S01]  /*533e0*/  LDL.LU R241, [R1+0x4d4] ;  /* 0x0004d40001f17983 */ /* 0x000ee20000300800 */
[----:B--2---:R-:W-:-:S02]  /*533f0*/  IMAD.MOV.U32 R243, RZ, RZ, R76 ;  /* 0x000000fffff37224 */ /* 0x004fc400078e004c */
[----:B----4-:R-:W-:Y:S02]  /*53400*/  IMAD.MOV.U32 R242, RZ, RZ, R72 ;  /* 0x000000fffff27224 */ /* 0x010fe400078e0048 */
[----:B------:R-:W2:Y:S04]  /*53410*/  LDL.LU R72, [R1+0x2c44] ;  /* 0x002c440001487983 */ /* 0x000ea80000300800 */
[----:B------:R-:W4:Y:S04]  /*53420*/  LDL.LU R76, [R1+0x2c40] ;  /* 0x002c4000014c7983 */ /* 0x000f280000300800 */
[----:B------:R-:W3:Y:S04]  /*53430*/  LDL.LU R92, [R1+0x530] ;  /* 0x00053000015c7983 */ /* 0x000ee80000300800 */
[----:B------:R-:W3:Y:S04]  /*53440*/  LDL.LU R93, [R1+0x534] ;  /* 0x00053400015d7983 */ /* 0x000ee80000300800 */
[----:B------:R-:W3:Y:S04]  /*53450*/  LDL.LU R94, [R1+0x538] ;  /* 0x00053800015e7983 */ /* 0x000ee80000300800 */
[----:B------:R-:W3:Y:S01]  /*53460*/  LDL.LU R95, [R1+0x53c] ;  /* 0x00053c00015f7983 */ /* 0x000ee20000300800 */
[----:B-1----:R-:W-:-:S03]  /*53470*/  IMAD.MOV.U32 R80, RZ, RZ, R73 ;  /* 0x000000ffff507224 */ /* 0x002fc600078e0049 */
[----:B------:R-:W3:Y:S01]  /*53480*/  LDL.LU R84, [R1+0x4f0] ;  /* 0x0004f00001547983 */ /* 0x000ee20000300800 */
[----:B------:R-:W-:-:S03]  /*53490*/  IMAD.MOV.U32 R81, RZ, RZ, R74 ;  /* 0x000000ffff517224 */ /* 0x000fc600078e004a */
[----:B------:R-:W3:Y:S01]  /*534a0*/  LDL.LU R85, [R1+0x4f4] ;  /* 0x0004f40001557983 */ /* 0x000ee20000300800 */
[----:B------:R-:W-:Y:S01]  /*534b0*/  IMAD.MOV.U32 R82, RZ, RZ, R75 ;  /* 0x000000ffff527224 */ /* 0x000fe200078e004b */
[----:B------:R-:W-:Y:S01]  /*534c0*/  MOV R83, R77 ;  /* 0x0000004d00537202 */ /* 0x000fe20000000f00 */
[----:B------:R-:W-:Y:S02]  /*534d0*/  IMAD.MOV.U32 R244, RZ, RZ, R78 ;  /* 0x000000fffff47224 */ /* 0x000fe400078e004e */
[----:B------:R-:W-:Y:S01]  /*534e0*/  IMAD.MOV.U32 R245, RZ, RZ, R79 ;  /* 0x000000fffff57224 */ /* 0x000fe200078e004f */
[----:B--2---:R-:W-:Y:S01]  /*534f0*/  MOV R87, R72 ;  /* 0x0000004800577202 */ /* 0x004fe20000000f00 */
[----:B----4-:R-:W-:Y:S02]  /*53500*/  IMAD.MOV.U32 R86, RZ, RZ, R76 ;  /* 0x000000ffff567224 */ /* 0x010fe400078e004c */
        /* <DEDUP_REMOVED lines=9> */
[----:B------:R-:W2:Y:S01]  /*535a0*/  LDL.LU R247, [R1+0x4cc] ;  /* 0x0004cc0001f77983 */ /* 0x000ea20000300800 */
[----:B----4-:R-:W-:Y:S03]  /*535b0*/  HMMA.1688.F32.TF32 R68, R68, R6, R72 ;  /* 0x000000064444723c */ /* 0x010fe60000081048 */
[----:B------:R-:W-:Y:S04]  /*535c0*/  LDS R72, [R252+0xe300] ;  /* 0x00e30000fc487984 */ /* 0x000fe80000000800 */
[----:B------:R-:W-:Y:S01]  /*535d0*/  LDS R74, [R252+0xf300] ;  /* 0x00f30000fc4a7984 */ /* 0x000fe20000000800 */
[C---:B---3--:R-:W-:Y:S03]  /*535e0*/  HMMA.1688.F32.TF32 R92, R232.reuse, R62, R92 ;  /* 0x0000003ee85c723c */ /* 0x048fe6000008105c */
[----:B------:R-:W-:Y:S04]  /*535f0*/  LDS R73, [R3+0xe300] ;  /* 0x00e3000003497984 */ /* 0x000fe80000000800 */
[----:B------:R-:W1:Y:S01]  /*53600*/  LDS R75, [R3+0xf300] ;  /* 0x00f30000034b7984 */ /* 0x000e620000000800 */
[C---:B--2---:R-:W-:Y:S07]  /*53610*/  HMMA.1688.F32.TF32 R76, R232.reuse, R66, R76 ;  /* 0x00000042e84c723c */ /* 0x044fee000008104c */
[----:B------:R-:W-:Y:S04]  /*53620*/  STL.64 [R1+0x580], R68 ;  /* 0x0005804401007387 */ /* 0x000fe80000100a00 */
[----:B------:R-:W-:Y:S01]  /*53630*/  STL.64 [R1+0x588], R70 ;  /* 0x0005884601007387 */ /* 0x000fe20000100a00 */
[C---:B------:R-:W-:Y:S03]  /*53640*/  HMMA.1688.F32.TF32 R88, R232.reuse, R54, R88 ;  /* 0x00000036e858723c */ /* 0x040fe60000081058 */
[----:B------:R-:W-:Y:S04]  /*53650*/  LDS R68, [R252+0xe380] ;  /* 0x00e38000fc447984 */ /* 0x000fe80000000800 */
[----:B------:R-:W-:Y:S04]  /*53660*/  LDS R70, [R252+0xf380] ;  /* 0x00f38000fc467984 */ /* 0x000fe80000000800 */
[----:B------:R2:W-:Y:S04]  /*53670*/  STL [R1+0x2aac], R76 ;  /* 0x002aac4c01007387 */ /* 0x0005e80000100800 */
[----:B------:R3:W-:Y:S04]  /*53680*/  STL [R1+0x2aa8], R77 ;  /* 0x002aa84d01007387 */ /* 0x0007e80000100800 */
[----:B------:R4:W-:Y:S04]  /*53690*/  STL [R1+0x2aa4], R78 ;  /* 0x002aa44e01007387 */ /* 0x0009e80000100800 */
[----:B------:R1:W-:Y:S04]  /*536a0*/  STL [R1+0x2aa0], R79 ;  /* 0x002aa04f01007387 */ /* 0x0003e80000100800 */
[----:B--2---:R-:W2:Y:S04]  /*536b0*/  LDL.LU R76, [R1+0x520] ;  /* 0x00052000014c7983 */ /* 0x004ea80000300800 */
[----:B---3--:R-:W2:Y:S04]  /*536c0*/  LDL.LU R77, [R1+0x524] ;  /* 0x00052400014d7983 */ /* 0x008ea80000300800 */
[----:B----4-:R-:W2:Y:S04]  /*536d0*/  LDL.LU R78, [R1+0x528] ;  /* 0x00052800014e7983 */ /* 0x010ea80000300800 */
[----:B-1----:R-:W2:Y:S04]  /*536e0*/  LDL.LU R79, [R1+0x52c] ;  /* 0x00052c00014f7983 */ /* 0x002ea80000300800 */
[----:B------:R-:W-:Y:S04]  /*536f0*/  STL.64 [R1+0x530], R92 ;  /* 0x0005305c01007387 */ /* 0x000fe80000100a00 */
[----:B------:R1:W-:Y:S01]  /*53700*/  STL.64 [R1+0x538], R94 ;  /* 0x0005385e01007387 */ /* 0x0003e20000100a00 */
[C---:B------:R-:W-:Y:S03]  /*53710*/  HMMA.1688.F32.TF32 R84, R232.reuse, R46, R84 ;  /* 0x0000002ee854723c */ /* 0x040fe60000081054 */
[----:B------:R-:W-:Y:S04]  /*53720*/  LDS R69, [R3+0xe380] ;  /* 0x00e3800003457984 */ /* 0x000fe80000000800 */
[----:B------:R-:W3:Y:S04]  /*53730*/  LDS R71, [R3+0xf380] ;  /* 0x00f3800003477984 */ /* 0x000ee80000000800 */
[----:B-1----:R-:W4:Y:S04]  /*53740*/  LDL.LU.64 R94, [R1+0x2c18] ;  /* 0x002c1800015e7983 */ /* 0x002f280000300a00 */
[----:B------:R-:W4:Y:S01]  /*53750*/  LDL.LU.64 R92, [R1+0x2c10] ;  /* 0x002c1000015c7983 */ /* 0x000f220000300a00 */
[----:B--2---:R-:W-:Y:S11]  /*53760*/  HMMA.1688.F32.TF32 R76, R232, R58, R76 ;  /* 0x0000003ae84c723c */ /* 0x004ff6000008104c */
[----:B------:R-:W-:Y:S11]  /*53770*/  @!UPT UIADD3 URZ, URZ, URZ, URZ ;  /* 0x0000003f3f3ff290 */ /* 0x000ff6000fffe03f */
[----:B------:R-:W-:Y:S01]  /*53780*/  @!UPT UIADD3 URZ, URZ, URZ, URZ ;  /* 0x0000003f3f3ff290 */ /* 0x000fe2000fffe03f */
[----:B------:R1:W-:Y:S04]  /*53790*/  STL.64 [R1+0x520], R76 ;  /* 0x0005204c01007387 */ /* 0x0003e80000100a00 */
[----:B------:R2:W-:Y:S04]  /*537a0*/  STL.64 [R1+0x528], R78 ;  /* 0x0005284e01007387 */ /* 0x0005e80000100a00 */
[----:B------:R3:W-:Y:S01]  /*537b0*/  STL [R1+0x510], R88 ;  /* 0x0005105801007387 */ /* 0x0007e20000100800 */
[----:B-1----:R-:W-:Y:S01]  /*537c0*/  MOV R77, R90 ;  /* 0x0000005a004d7202 */ /* 0x002fe20000000f00 */
[----:B------:R-:W-:-:S02]  /*537d0*/  IMAD.MOV.U32 R76, RZ, RZ, R89 ;  /* 0x000000ffff4c7224 */ /* 0x000fc400078e0059 */
[----:B--2---:R-:W-:Y:S02]  /*537e0*/  IMAD.MOV.U32 R78, RZ, RZ, R91 ;  /* 0x000000ffff4e7224 */ /* 0x004fe400078e005b */
[----:B------:R-:W2:Y:S04]  /*537f0*/  LDL.LU.64 R90, [R1+0x2c08] ;  /* 0x002c0800015a7983 */ /* 0x000ea80000300a00 */
[----:B---3--:R-:W2:Y:S04]  /*53800*/  LDL.LU.64 R88, [R1+0x2c00] ;  /* 0x002c000001587983 */ /* 0x008ea80000300a00 */
[----:B------:R-:W-:Y:S04]  /*53810*/  STL [R1+0x2ab8], R78 ;  /* 0x002ab84e01007387 */ /* 0x000fe80000100800 */
[----:B------:R-:W-:Y:S04]  /*53820*/  STL [R1+0x2ab4], R77 ;  /* 0x002ab44d01007387 */ /* 0x000fe80000100800 */
[----:B------:R1:W-:Y:S04]  /*53830*/  STL [R1+0x2ab0], R76 ;  /* 0x002ab04c01007387 */ /* 0x0003e80000100800 */
[----:B-1----:R-:W3:Y:S04]  /*53840*/  LDL.LU R76, [R1+0x500] ;  /* 0x00050000014c7983 */ /* 0x002ee80000300800 */
[----:B------:R-:W3:Y:S04]  /*53850*/  LDL.LU R77, [R1+0x504] ;  /* 0x00050400014d7983 */ /* 0x000ee80000300800 */
[----:B------:R-:W3:Y:S04]  /*53860*/  LDL.LU R78, [R1+0x508] ;  /* 0x00050800014e7983 */ /* 0x000ee80000300800 */
[----:B------:R-:W3:Y:S01]  /*53870*/  LDL.LU R79, [R1+0x50c] ;  /* 0x00050c00014f7983 */ /* 0x000ee20000300800 */
[C---:B------:R-:W-:Y:S08]  /*53880*/  HMMA.1688.F32.TF32 R80, R232.reuse, R42, R80 ;  /* 0x0000002ae850723c */ /* 0x040ff00000081050 */
[----:B---3--:R-:W-:Y:S11]  /*53890*/  HMMA.1688.F32.TF32 R76, R232, R50, R76 ;  /* 0x00000032e84c723c */ /* 0x008ff6000008104c */
[----:B------:R-:W-:Y:S11]  /*538a0*/  @!UPT UIADD3 URZ, URZ, URZ, URZ ;  /* 0x0000003f3f3ff290 */ /* 0x000ff6000fffe03f */
[----:B------:R-:W-:Y:S01]  /*538b0*/  @!UPT UIADD3 URZ, URZ, URZ, URZ ;  /* 0x0000003f3f3ff290 */ /* 0x000fe2000fffe03f */
[----:B------:R1:W-:Y:S04]  /*538c0*/  STL.64 [R1+0x500], R76 ;  /* 0x0005004c01007387 */ /* 0x0003e80000100a00 */
[----:B------:R3:W-:Y:S04]  /*538d0*/  STL.64 [R1+0x508], R78 ;  /* 0x0005084e01007387 */ /* 0x0007e80000100a00 */
[----:B------:R2:W-:Y:S01]  /*538e0*/  STL [R1+0x4f0], R84 ;  /* 0x0004f05401007387 */ /* 0x0005e20000100800 */
[----:B-1----:R-:W-:Y:S01]  /*538f0*/  IMAD.MOV.U32 R77, RZ, RZ, R86 ;  /* 0x000000ffff4d7224 */ /* 0x002fe200078e0056 */
[----:B------:R-:W-:-:S02]  /*53900*/  MOV R76, R87 ;  /* 0x00000057004c7202 */ /* 0x000fc40000000f00 */
[----:B------:R-:W4:Y:S01]  /*53910*/  LDL.LU.64 R86, [R1+0x2bf8] ;  /* 0x002bf80001567983 */ /* 0x000f220000300a00 */
[----:B---3--:R-:W-:-:S03]  /*53920*/  IMAD.MOV.U32 R78, RZ, RZ, R85 ;  /* 0x000000ffff4e7224 */ /* 0x008fc600078e0055 */
[----:B--2---:R-:W4:Y:S04]  /*53930*/  LDL.LU.64 R84, [R1+0x2bf0] ;  /* 0x002bf00001547983 */ /* 0x004f280000300a00 */
[----:B------:R-:W-:Y:S04]  /*53940*/  STL.64 [R1+0x4e0], R80 ;  /* 0x0004e05001007387 */ /* 0x000fe80000100a00 */
[----:B------:R1:W-:Y:S04]  /*53950*/  STL.64 [R1+0x4e8], R82 ;  /* 0x0004e85201007387 */ /* 0x0003e80000100a00 */
[----:B-1----:R-:W2:Y:S04]  /*53960*/  LDL.LU.64 R82, [R1+0x2be8] ;  /* 0x002be80001527983 */ /* 0x002ea80000300a00 */
[----:B------:R-:W2:Y:S01]  /*53970*/  LDL.LU.64 R80, [R1+0x2be0] ;  /* 0x002be00001507983 */ /* 0x000ea20000300a00 */
[C---:B------:R-:W-:Y:S11]  /*53980*/  HMMA.1688.F32.TF32 R240, R232.reuse, R38, R240 ;  /* 0x00000026e8f0723c */ /* 0x040ff600000810f0 */
[----:B------:R-:W-:Y:S11]  /*53990*/  @!UPT UIADD3 URZ, URZ, URZ, URZ ;  /* 0x0000003f3f3ff290 */ /* 0x000ff6000fffe03f */
[----:B------:R-:W-:Y:S01]  /*539a0*/  @!UPT UIADD3 URZ, URZ, URZ, URZ ;  /* 0x0000003f3f3ff290 */ /* 0x000fe2000fffe03f */
[----:B------:R-:W-:Y:S04]  /*539b0*/  STL.64 [R1+0x4d0], R240 ;  /* 0x0004d0f001007387 */ /* 0x000fe80000100a00 */
[----:B------:R1:W-:Y:S02]  /*539c0*/  STL.64 [R1+0x4d8], R242 ;  /* 0x0004d8f201007387 */ /* 0x0003e40000100a00 */
[C---:B-1----:R-:W-:Y:S08]  /*539d0*/  HMMA.1688.F32.TF32 R240, R232.reuse, R34, R244 ;  /* 0x00000022e8f0723c */ /* 0x042ff000000810f4 */
[----:B--2---:R-:W-:Y:S11]  /*539e0*/  HMMA.1688.F32.TF32 R80, R232, R30, R80 ;  /* 0x0000001ee850723c */ /* 0x004ff60000081050 */
[----:B------:R-:W-:Y:S11]  /*539f0*/  @!UPT UIADD3 URZ, URZ, URZ, URZ ;  /* 0x0000003f3f3ff290 */ /* 0x000ff6000fffe03f */
[----:B------:R-:W-:Y:S01]  /*53a00*/  @!UPT UIADD3 URZ, URZ, URZ, URZ ;  /* 0x0000003f3f3ff290 */ /* 0x000fe2000fffe03f */
[----:B------:R-:W-:Y:S01]  /*53a10*/  STL [R1+0x7b4], R81 ;  /* 0x0007b45101007387 */ /* 0x000fe20000100800 */
[----:B------:R-:W-:-:S03]  /*53a20*/  IMAD.MOV.U32 R79, RZ, RZ, R80 ;  /* 0x000000ffff4f7224 */ /* 0x000fc600078e0050 */
[----:B------:R-:W-:Y:S04]  /*53a30*/  STL.64 [R1+0x4c0], R240 ;  /* 0x0004c0f001007387 */ /* 0x000fe80000100a00 */
[----:B------:R-:W-:Y:S04]  /*53a40*/  STL.64 [R1+0x4c8], R242 ;  /* 0x0004c8f201007387 */ /* 0x000fe80000100a00 */
[----:B------:R4:W-:Y:S04]  /*53a50*/  STL.64 [R1+0x7b8], R82 ;  /* 0x0007b85201007387 */ /* 0x0009e80000100a00 */
[----:B------:R-:W-:Y:S01]  /*53a60*/  STL.64 [R1+0x2ac8], R78 ;  /* 0x002ac84e01007387 */ /* 0x000fe20000100a00 */
[C---:B----4-:R-:W-:Y:S03]  /*53a70*/  HMMA.1688.F32.TF32 R80, R232.reuse, R26, R84 ;  /* 0x0000001ae850723c */ /* 0x050fe60000081054 */
[----:B------:R1:W-:Y:S05]  /*53a80*/  STL.64 [R1+0x2ac0], R76 ;  /* 0x002ac04c01007387 */ /* 0x0003ea0000100a00 */
[C---:B------:R-:W-:Y:S08]  /*53a90*/  HMMA.1688.F32.TF32 R84, R232.reuse, R22, R88 ;  /* 0x00000016e854723c */ /* 0x040ff00000081058 */
[C---:B------:R-:W-:Y:S08]  /*53aa0*/  HMMA.1688.F32.TF32 R88, R232.reuse, R18, R92 ;  /* 0x00000012e858723c */ /* 0x040ff0000008105c */
[C---:B------:R-:W-:Y:S08]  /*53ab0*/  HMMA.1688.F32.TF32 R92, R232.reuse, R14, R96 ;  /* 0x0000000ee85c723c */ /* 0x040ff00000081060 */
[C---:B------:R-:W-:Y:S08]  /*53ac0*/  HMMA.1688.F32.TF32 R96, R232.reuse, R10, R100 ;  /* 0x0000000ae860723c */ /* 0x040ff00000081064 */
[----:B-1----:R-:W-:Y:S08]  /*53ad0*/  HMMA.1688.F32.TF32 R76, R232, R6, R104 ;  /* 0x00000006e84c723c */ /* 0x002ff00000081068 */
        /* <DEDUP_REMOVED lines=16> */
[C---:B------:R-:W-:Y:S01]  /*53be0*/  HMMA.1688.F32.TF32 R132, R72.reuse, R38, R136 ;  /* 0x000000264884723c */ /* 0x040fe20000081088 */
[----:B------:R-:W-:Y:S04]  /*53bf0*/  STL.64 [R1+0x2a90], R96 ;  /* 0x002a906001007387 */ /* 0x000fe80000100a00 */
[----:B------:R-:W-:Y:S03]  /*53c00*/  STL [R1+0x2a4c], R104 ;  /* 0x002a4c6801007387 */ /* 0x000fe60000100800 */
[C---:B------:R-:W-:Y:S01]  /*53c10*/  HMMA.1688.F32.TF32 R136, R72.reuse, R34, R140 ;  /* 0x000000224888723c */ /* 0x040fe2000008108c */
[----:B------:R1:W-:Y:S04]  /*53c20*/  STL.64 [R1+0x5a0], R76 ;  /* 0x0005a04c01007387 */ /* 0x0003e80000100a00 */
[----:B------:R2:W-:Y:S03]  /*53c30*/  STL.64 [R1+0x5a8], R78 ;  /* 0x0005a84e01007387 */ /* 0x0005e60000100a00 */
[C---:B------:R-:W-:Y:S01]  /*53c40*/  HMMA.1688.F32.TF32 R140, R72.reuse, R30, R144 ;  /* 0x0000001e488c723c */ /* 0x040fe20000081090 */
[----:B------:R3:W-:Y:S04]  /*53c50*/  STL [R1+0x2a48], R105 ;  /* 0x002a486901007387 */ /* 0x0007e80000100800 */
[----:B------:R2:W-:Y:S03]  /*53c60*/  STL [R1+0x2a44], R106 ;  /* 0x002a446a01007387 */ /* 0x0005e60000100800 */
[C---:B------:R-:W-:Y:S01]  /*53c70*/  HMMA.1688.F32.TF32 R144, R72.reuse, R26, R148 ;  /* 0x0000001a4890723c */ /* 0x040fe20000081094 */
[----:B------:R1:W-:Y:S04]  /*53c80*/  STL [R1+0x2a40], R107 ;  /* 0x002a406b01007387 */ /* 0x0003e80000100800 */
[----:B------:R-:W-:Y:S03]  /*53c90*/  STL.64 [R1+0x2ad8], R110 ;  /* 0x002ad86e01007387 */ /* 0x000fe60000100a00 */
        /* <DEDUP_REMOVED lines=10> */
[----:B------:R-:W-:Y:S07]  /*53d40*/  STL.64 [R1+0x2b00], R120 ;  /* 0x002b007801007387 */ /* 0x000fee0000100a00 */
[----:B------:R-:W-:Y:S01]  /*53d50*/  HMMA.1688.F32.TF32 R72, R72, R6, R168 ;  /* 0x000000064848723c */ /* 0x000fe200000810a8 */
        /* <DEDUP_REMOVED lines=23> */
[----:B------:R-:W-:Y:S04]  /*53ed0*/  STL [R1+0x2a38], R168 ;  /* 0x002a38a801007387 */ /* 0x000fe80000100800 */
        /* <DEDUP_REMOVED lines=9> */
[----:B------:R-:W4:Y:S01]  /*53f70*/  LDL R247, [R1+0x9c0] ;  /* 0x0009c00001f77983 */ /* 0x000f220000100800 */
[C---:B------:R-:W-:Y:S08]  /*53f80*/  HMMA.1688.F32.TF32 R44, R68.reuse, R46, R220 ;  /* 0x0000002e442c723c */ /* 0x040ff000000810dc */
[C---:B------:R-:W-:Y:S08]  /*53f90*/  HMMA.1688.F32.TF32 R192, R68.reuse, R34, R192 ;  /* 0x0000002244c0723c */ /* 0x040ff000000810c0 */
[----:B------:R-:W-:Y:S01]  /*53fa0*/  HMMA.1688.F32.TF32 R196, R68, R30, R196 ;  /* 0x0000001e44c4723c */ /* 0x000fe200000810c4 */
[----:B------:R-:W-:-:S02]  /*53fb0*/  IMAD.MOV.U32 R240, RZ, RZ, R9 ;  /* 0x000000fffff07224 */ /* 0x000fc400078e0009 */
[----:B------:R-:W-:Y:S01]  /*53fc0*/  IMAD.MOV.U32 R241, RZ, RZ, R8 ;  /* 0x000000fffff17224 */ /* 0x000fe200078e0008 */
[----:B------:R-:W-:-:S04]  /*53fd0*/  MOV R242, R5 ;  /* 0x0000000500f27202 */ /* 0x000fc80000000f00 */
[C---:B------:R-:W-:Y:S08]  /*53fe0*/  HMMA.1688.F32.TF32 R208, R68.reuse, R14, R208 ;  /* 0x0000000e44d0723c */ /* 0x040ff000000810d0 */
[----:B------:R-:W-:Y:S01]  /*53ff0*/  HMMA.1688.F32.TF32 R24, R68, R26, R200 ;  /* 0x0000001a4418723c */ /* 0x000fe200000810c8 */
[----:B------:R-:W-:Y:S01]  /*54000*/  IMAD.MOV.U32 R223, RZ, RZ, R44 ;  /* 0x000000ffffdf7224 */ /* 0x000fe200078e002c */
[----:B------:R-:W-:Y:S01]  /*54010*/  MOV R221, R46 ;  /* 0x0000002e00dd7202 */ /* 0x000fe20000000f00 */
[----:B------:R-:W-:Y:S01]  /*54020*/  IMAD.MOV.U32 R222, RZ, RZ, R45 ;  /* 0x000000ffffde7224 */ /* 0x000fe200078e002d */
[----:B------:R-:W-:Y:S01]  /*54030*/  LDS R66, [R252+0x11000] ;  /* 0x01100000fc427984 */ /* 0x000fe20000000800 */
[----:B------:R-:W-:-:S03]  /*54040*/  IMAD.MOV.U32 R220, RZ, RZ, R47 ;  /* 0x000000ffffdc7224 */ /* 0x000fc600078e002f */
[C---:B------:R-:W-:Y:S01]  /*54050*/  HMMA.1688.F32.TF32 R52, R68.reuse, R54, R216 ;  /* 0x000000364434723c */ /* 0x040fe200000810d8 */
[----:B------:R-:W-:Y:S01]  /*54060*/  IMAD.MOV.U32 R243, RZ, RZ, R4 ;  /* 0x000000fffff37224 */ /* 0x000fe200078e0004 */
[----:B------:R-:W-:Y:S06]  /*54070*/  LDS R67, [R3+0x11000] ;  /* 0x0110000003437984 */ /* 0x000fec0000000800 */
[C---:B------:R-:W-:Y:S08]  /*54080*/  HMMA.1688.F32.TF32 R212, R68.reuse, R10, R212 ;  /* 0x0000000a44d4723c */ /* 0x040ff000000810d4 */
[C---:B------:R-:W-:Y:S01]  /*54090*/  HMMA.1688.F32.TF32 R236, R68.reuse, R6, R236 ;  /* 0x0000000644ec723c */ /* 0x040fe200000810ec */
[----:B-1----:R-:W-:Y:S01]  /*540a0*/  IMAD.MOV.U32 R76, RZ, RZ, R248 ;  /* 0x000000ffff4c7224 */ /* 0x002fe200078e00f8 */
[----:B--2---:R-:W-:Y:S01]  /*540b0*/  MOV R78, R250 ;  /* 0x000000fa004e7202 */ /* 0x004fe20000000f00 */
[----:B------:R-:W-:Y:S01]  /*540c0*/  IMAD.MOV.U32 R77, RZ, RZ, R249 ;  /* 0x000000ffff4d7224 */ /* 0x000fe200078e00f9 */
[----:B------:R-:W-:Y:S04]  /*540d0*/  LDS R72, [R252+0x10080] ;  /* 0x01008000fc487984 */ /* 0x000fe80000000800 */
[C---:B------:R-:W-:Y:S01]  /*540e0*/  HMMA.1688.F32.TF32 R180, R68.reuse, R50, R184 ;  /* 0x0000003244b4723c */ /* 0x040fe200000810b8 */
[----:B------:R-:W-:Y:S01]  /*540f0*/  IMAD.MOV.U32 R79, RZ, RZ, R251 ;  /* 0x000000ffff4f7224 */ /* 0x000fe200078e00fb */
[----:B------:R-:W-:Y:S04]  /*54100*/  LDS R74, [R252+0x11080] ;  /* 0x01108000fc4a7984 */ /* 0x000fe80000000800 */
[----:B------:R-:W-:Y:S02]  /*54110*/  LDS R73, [R3+0x10080] ;  /* 0x0100800003497984 */ /* 0x000fe40000000800 */
[C---:B------:R-:W-:Y:S02]  /*54120*/  HMMA.1688.F32.TF32 R184, R68.reuse, R42, R188 ;  /* 0x0000002a44b8723c */ /* 0x040fe400000810bc */
[----:B------:R-:W-:Y:S06]  /*54130*/  LDS R75, [R3+0x11080] ;  /* 0x01108000034b7984 */ /* 0x000fec0000000800 */
[----:B------:R-:W-:Y:S07]  /*54140*/  HMMA.1688.F32.TF32 R188, R68, R38, R224 ;  /* 0x0000002644bc723c */ /* 0x000fee00000810e0 */
[----:B------:R-:W-:Y:S01]  /*54150*/  IMAD.MOV.U32 R227, RZ, RZ, R24 ;  /* 0x000000ffffe37224 */ /* 0x000fe200078e0018 */
[----:B------:R-:W-:Y:S01]  /*54160*/  MOV R225, R26 ;  /* 0x0000001a00e17202 */ /* 0x000fe20000000f00 */
[----:B------:R-:W-:-:S02]  /*54170*/  IMAD.MOV.U32 R226, RZ, RZ, R25 ;  /* 0x000000ffffe27224 */ /* 0x000fc400078e0019 */
[----:B------:R-:W-:Y:S01]  /*54180*/  IMAD.MOV.U32 R224, RZ, RZ, R27 ;  /* 0x000000ffffe07224 */ /* 0x000fe200078e001b */
[----:B------:R-:W-:Y:S01]  /*54190*/  HMMA.1688.F32.TF32 R200, R68, R22, R204 ;  /* 0x0000001644c8723c */ /* 0x000fe200000810cc */
[----:B------:R-:W-:-:S07]  /*541a0*/  IMAD.MOV.U32 R104, RZ, RZ, R52 ;  /* 0x000000ffff687224 */ /* 0x000fce00078e0034 */
[----:B------:R-:W-:Y:S01]  /*541b0*/  HMMA.1688.F32.TF32 R204, R68, R18, R228 ;  /* 0x0000001244cc723c */ /* 0x000fe200000810e4 */
[----:B---3--:R-:W-:Y:S01]  /*541c0*/  IMAD.MOV.U32 R105, RZ, RZ, R53 ;  /* 0x000000ffff697224 */ /* 0x008fe200078e0035 */
[----:B------:R-:W-:Y:S01]  /*541d0*/  MOV R106, R54 ;  /* 0x00000036006a7202 */ /* 0x000fe20000000f00 */
[----:B------:R-:W-:-:S05]  /*541e0*/  IMAD.MOV.U32 R107, RZ, RZ, R55 ;  /* 0x000000ffff6b7224 */ /* 0x000fca00078e0037 */
[----:B------:R-:W-:Y:S04]  /*541f0*/  STL.64 [R1+0x2bb8], R106 ;  /* 0x002bb86a01007387 */ /* 0x000fe80000100a00 */
[----:B------:R-:W-:Y:S04]  /*54200*/  STL.64 [R1+0x2bb0], R104 ;  /* 0x002bb06801007387 */ /* 0x000fe80000100a00 */
[----:B------:R-:W-:Y:S04]  /*54210*/  STL.64 [R1+0x2bc8], R182 ;  /* 0x002bc8b601007387 */ /* 0x000fe80000100a00 */
[----:B------:R-:W-:Y:S04]  /*54220*/  STL.64 [R1+0x2bc0], R180 ;  /* 0x002bc0b401007387 */ /* 0x000fe80000100a00 */
[----:B----4-:R-:W1:Y:S04]  /*54230*/  LDSM.16.M88.4 R48, [R247+0x66100] ;  /* 0x06610000f730783b */ /* 0x010e680000000200 */
[----:B------:R-:W2:Y:S04]  /*54240*/  LDSM.16.M88.4 R44, [R247+0x68100] ;  /* 0x06810000f72c783b */ /* 0x000ea80000000200 */
[----:B------:R-:W3:Y:S04]  /*54250*/  LDSM.16.M88.4 R40, [R247+0x6a100] ;  /* 0x06a10000f728783b */ /* 0x000ee80000000200 */
[----:B------:R-:W4:Y:S04]  /*54260*/  LDSM.16.M88.4 R36, [R247+0x6c100] ;  /* 0x06c10000f724783b */ /* 0x000f280000000200 */
[----:B------:R-:W1:Y:S04]  /*54270*/  LDSM.16.M88.4 R32, [R247+0x6e100] ;  /* 0x06e10000f720783b */ /* 0x000e680000000200 */
[----:B------:R-:W1:Y:S04]  /*54280*/  LDSM.16.M88.4 R28, [R247+0x70100] ;  /* 0x07010000f71c783b */ /* 0x000e680000000200 */
[----:B------:R-:W1:Y:S04]  /*54290*/  LDSM.16.M88.4 R24, [R247+0x72100] ;  /* 0x07210000f718783b */ /* 0x000e680000000200 */
[----:B------:R-:W2:Y:S04]  /*542a0*/  LDSM.16.M88.4 R20, [R247+0x74100] ;  /* 0x07410000f714783b */ /* 0x000ea80000000200 */
[----:B------:R-:W2:Y:S04]  /*542b0*/  LDSM.16.M88.4 R16, [R247+0x76100] ;  /* 0x07610000f710783b */ /* 0x000ea80000000200 */
[----:B------:R-:W3:Y:S04]  /*542c0*/  LDSM.16.M88.4 R12, [R247+0x78100] ;  /* 0x07810000f70c783b */ /* 0x000ee80000000200 */
[----:B------:R-:W3:Y:S04]  /*542d0*/  LDSM.16.M88.4 R8, [R247+0x7a100] ;  /* 0x07a10000f708783b */ /* 0x000ee80000000200 */
[----:B------:R-:W4:Y:S04]  /*542e0*/  LDSM.16.M88.4 R4, [R247+0x7c100] ;  /* 0x07c10000f704783b */ /* 0x000f280000000200 */
[----:B------:R-:W-:Y:S04]  /*542f0*/  LDSM.16.M88.4 R60, [R247+0x60100] ;  /* 0x06010000f73c783b */ /* 0x000fe80000000200 */
[----:B------:R-:W-:Y:S04]  /*54300*/  LDSM.16.M88.4 R56, [R247+0x62100] ;  /* 0x06210000f738783b */ /* 0x000fe80000000200 */
[----:B------:R-:W-:Y:S04]  /*54310*/  LDSM.16.M88.4 R52, [R247+0x64100] ;  /* 0x06410000f734783b */ /* 0x000fe80000000200 */
        /* <DEDUP_REMOVED lines=31> */
[----:B------:R-:W3:Y:S04]  /*54510*/  LDL.LU R84, [R1] ;  /* 0x0000000001547983 */ /* 0x000ee80000300800 */
        /* <DEDUP_REMOVED lines=60> */
[----:B------:R-:W-:Y:S08]  /*548e0*/  HMMA.1688.F32.TF32 R76, R72, R60, R76 ;  /* 0x0000003c484c723c */ /* 0x000ff0000008104c */
        /* <DEDUP_REMOVED lines=14> */
[C---:B----4-:R-:W-:Y:S08]  /*549d0*/  HMMA.1688.F32.TF32 R68, R64.reuse, R48, R120 ;  /* 0x000000304044723c */ /* 0x050ff00000081078 */
[C---:B------:R-:W-:Y:S08]  /*549e0*/  HMMA.1688.F32.TF32 R104, R64.reuse, R44, R116 ;  /* 0x0000002c4068723c */ /* 0x040ff00000081074 */
[C---:B------:R-:W-:Y:S07]  /*549f0*/  HMMA.1688.F32.TF32 R112, R64.reuse, R40, R112 ;  /* 0x000000284070723c */ /* 0x040fee0000081070 */
[----:B------:R-:W-:Y:S04]  /*54a00*/  STL.64 [R1+0x90], R68 ;  /* 0x0000904401007387 */ /* 0x000fe80000100a00 */
[----:B------:R1:W-:Y:S02]  /*54a10*/  STL.64 [R1+0x98], R70 ;  /* 0x0000984601007387 */ /* 0x0003e40000100a00 */
[C---:B-1----:R-:W-:Y:S02]  /*54a20*/  HMMA.1688.F32.TF32 R68, R64.reuse, R36, R108 ;  /* 0x000000244044723c */ /* 0x042fe4000008106c */
[----:B------:R-:W-:Y:S04]  /*54a30*/  STL.64 [R1+0x80], R104 ;  /* 0x0000806801007387 */ /* 0x000fe80000100a00 */
[----:B------:R1:W-:Y:S04]  /*54a40*/  STL.64 [R1+0x88], R106 ;  /* 0x0000886a01007387 */ /* 0x0003e80000100a00 */
[----:B------:R-:W-:Y:S01]  /*54a50*/  STL.64 [R1+0x70], R112 ;  /* 0x0000707001007387 */ /* 0x000fe20000100a00 */
[C---:B------:R-:W-:Y:S03]  /*54a60*/  HMMA.1688.F32.TF32 R96, R64.reuse, R28, R96 ;  /* 0x0000001c4060723c */ /* 0x040fe60000081060 */
[----:B------:R-:W-:Y:S05]  /*54a70*/  STL.64 [R1+0x78], R114 ;  /* 0x0000787201007387 */ /* 0x000fea0000100a00 */
[C---:B-1----:R-:W-:Y:S04]  /*54a80*/  HMMA.1688.F32.TF32 R104, R64.reuse, R32, R232 ;  /* 0x000000204068723c */ /* 0x042fe800000810e8 */
[----:B------:R-:W-:Y:S04]  /*54a90*/  STL.64 [R1+0x60], R68 ;  /* 0x0000604401007387 */ /* 0x000fe80000100a00 */
[----:B------:R1:W-:Y:S02]  /*54aa0*/  STL.64 [R1+0x68], R70 ;  /* 0x0000684601007387 */ /* 0x0003e40000100a00 */
[C---:B-1----:R-:W-:Y:S11]  /*54ab0*/  HMMA.1688.F32.TF32 R68, R64.reuse, R24, R100 ;  /* 0x000000184044723c */ /* 0x042ff60000081064 */
[----:B------:R-:W-:Y:S02]  /*54ac0*/  @!UPT UIADD3 URZ, URZ, URZ, URZ ;  /* 0x0000003f3f3ff290 */ /* 0x000fe4000fffe03f */
[----:B------:R-:W-:Y:S04]  /*54ad0*/  STL.64 [R1+0x50], R104 ;  /* 0x0000506801007387 */ /* 0x000fe80000100a00 */
[----:B------:R-:W-:Y:S01]  /*54ae0*/  STL.64 [R1+0x58], R106 ;  /* 0x0000586a01007387 */ /* 0x000fe20000100a00 */
[----:B------:R-:W-:Y:S03]  /*54af0*/  HMMA.1688.F32.TF32 R92, R64, R20, R92 ;  /* 0x00000014405c723c */ /* 0x000fe6000008105c */
[----:B------:R-:W-:Y:S04]  /*54b00*/  STL.64 [R1+0x40], R96 ;  /* 0x0000406001007387 */ /* 0x000fe80000100a00 */
[----:B------:R-:W-:Y:S04]  /*54b10*/  STL.64 [R1+0x48], R98 ;  /* 0x0000486201007387 */ /* 0x000fe80000100a00 */
[----:B------:R1:W-:Y:S01]  /*54b20*/  STL.64 [R1+0x30], R68 ;  /* 0x0000304401007387 */ /* 0x0003e20000100a00 */
[----:B------:R-:W-:-:S02]  /*54b30*/  IMAD.MOV.U32 R246, RZ, RZ, R70 ;  /* 0x000000fffff67224 */ /* 0x000fc400078e0046 */
[----:B------:R-:W-:Y:S02]  /*54b40*/  IMAD.MOV.U32 R247, RZ, RZ, R71 ;  /* 0x000000fffff77224 */ /* 0x000fe400078e0047 */
[----:B-1----:R-:W-:Y:S03]  /*54b50*/  HMMA.1688.F32.TF32 R68, R64, R16, R88 ;  /* 0x000000104044723c */ /* 0x002fe60000081058 */
[----:B------:R1:W-:Y:S04]  /*54b60*/  STL [R1+0x2a1c], R247 ;  /* 0x002a1cf701007387 */ /* 0x0003e80000100800 */
[----:B------:R2:W-:Y:S04]  /*54b70*/  STL [R1+0x2a18], R246 ;  /* 0x002a18f601007387 */ /* 0x0005e80000100800 */
[----:B------:R-:W-:Y:S04]  /*54b80*/  STL.64 [R1+0x20], R92 ;  /* 0x0000205c01007387 */ /* 0x000fe80000100a00 */
[----:B------:R-:W-:Y:S08]  /*54b90*/  STL.64 [R1+0x28], R94 ;  /* 0x0000285e01007387 */ /* 0x000ff00000100a00 */
[----:B------:R3:W-:Y:S01]  /*54ba0*/  STL.64 [R1+0x10], R68 ;  /* 0x0000104401007387 */ /* 0x0007e20000100a00 */
[----:B-1----:R-:W-:Y:S01]  /*54bb0*/  MOV R247, R70 ;  /* 0x0000004600f77202 */ /* 0x002fe20000000f00 */
[----:B--2---:R-:W-:-:S02]  /*54bc0*/  IMAD.MOV.U32 R246, RZ, RZ, R71 ;  /* 0x000000fffff67224 */ /* 0x004fc400078e0047 */
[----:B---3--:R-:W-:Y:S01]  /*54bd0*/  HMMA.1688.F32.TF32 R68, R64, R12, R84 ;  /* 0x0000000c4044723c */ /* 0x008fe20000081054 */
[----:B------:R-:W-:Y:S01]  /*54be0*/  IMAD.MOV.U32 R22, RZ, RZ, R76 ;  /* 0x000000ffff167224 */ /* 0x000fe200078e004c */
[----:B------:R-:W-:Y:S01]  /*54bf0*/  MOV R26, R78 ;  /* 0x0000004e001a7202 */ /* 0x000fe20000000f00 */
[----:B------:R-:W-:Y:S02]  /*54c00*/  IMAD.MOV.U32 R23, RZ, RZ, R77 ;  /* 0x000000ffff177224 */ /* 0x000fe400078e004d */
[----:B------:R-:W-:-:S03]  /*54c10*/  IMAD.MOV.U32 R27, RZ, RZ, R79 ;  /* 0x000000ffff1b7224 */ /* 0x000fc600078e004f */
[C---:B------:R-:W-:Y:S08]  /*54c20*/  HMMA.1688.F32.TF32 R248, R64.reuse, R8, R248 ;  /* 0x0000000840f8723c */ /* 0x040ff000000810f8 */
[C---:B------:R-:W-:Y:S07]  /*54c30*/  HMMA.1688.F32.TF32 R240, R64.reuse, R4, R240 ;  /* 0x0000000440f0723c */ /* 0x040fee00000810f0 */
[----:B------:R-:W-:Y:S04]  /*54c40*/  STL.64 [R1], R68 ;  /* 0x0000004401007387 */ /* 0x000fe80000100a00 */
[----:B------:R-:W-:Y:S01]  /*54c50*/  STL.64 [R1+0x8], R70 ;  /* 0x0000084601007387 */ /* 0x000fe20000100a00 */
[----:B------:R-:W-:Y:S03]  /*54c60*/  HMMA.1688.F32.TF32 R64, R64, R244, R80 ;  /* 0x000000f44040723c */ /* 0x000fe60000081050 */
        /* <DEDUP_REMOVED lines=78> */
[C---:B----4-:R-:W-:Y:S11]  /*55150*/  HMMA.1688.F32.TF32 R104, R72.reuse, R48, R124 ;  /* 0x000000304868723c */ /* 0x050ff6000008107c */
[----:B------:R-:W-:Y:S11]  /*55160*/  @!UPT UIADD3 URZ, URZ, URZ, URZ ;  /* 0x0000003f3f3ff290 */ /* 0x000ff6000fffe03f */
[----:B------:R-:W-:Y:S02]  /*55170*/  @!UPT UIADD3 URZ, URZ, URZ, URZ ;  /* 0x0000003f3f3ff290 */ /* 0x000fe4000fffe03f */
        /* <DEDUP_REMOVED lines=20> */
[C---:B------:R-:W-:Y:S07]  /*552c0*/  HMMA.1688.F32.TF32 R108, R72.reuse, R28, R232 ;  /* 0x0000001c486c723c */ /* 0x040fee00000810e8 */
[----:B------:R-:W-:Y:S01]  /*552d0*/  STL.64 [R1+0x160], R104 ;  /* 0x0001606801007387 */ /* 0x000fe20000100a00 */
[C---:B------:R-:W-:Y:S03]  /*552e0*/  HMMA.1688.F32.TF32 R100, R72.reuse, R20, R100 ;  /* 0x000000144864723c */ /* 0x040fe60000081064 */
[----:B------:R2:W-:Y:S05]  /*552f0*/  STL.64 [R1+0x168], R106 ;  /* 0x0001686a01007387 */ /* 0x0005ea0000100a00 */
[C---:B--2---:R-:W-:Y:S08]  /*55300*/  HMMA.1688.F32.TF32 R104, R72.reuse, R24, R96 ;  /* 0x000000184868723c */ /* 0x044ff00000081060 */
        /* <DEDUP_REMOVED lines=108> */
[----:B------:R-:W2:Y:S01]  /*559d0*/  LDS R75, [R3+0x11180] ;  /* 0x01118000034b7984 */ /* 0x000ea20000000800 */
[----:B------:R-:W-:-:S02]  /*559e0*/  IMAD.MOV.U32 R78, RZ, RZ, R2 ;  /* 0x000000ffff4e7224 */ /* 0x000fc400078e0002 */
[----:B------:R-:W-:Y:S01]  /*559f0*/  IMAD.MOV.U32 R79, RZ, RZ, R0 ;  /* 0x000000ffff4f7224 */ /* 0x000fe200078e0000 */
[C---:B-1----:R-:W-:Y:S08]  /*55a00*/  HMMA.1688.F32.TF32 R108, R68.reuse, R12, R108 ;  /* 0x0000000c446c723c */ /* 0x042ff0000008106c */
[C---:B--2---:R-:W-:Y:S08]  /*55a10*/  HMMA.1688.F32.TF32 R120, R68.reuse, R24, R120 ;  /* 0x000000184478723c */ /* 0x044ff00000081078 */
[C---:B---3--:R-:W-:Y:S08]  /*55a20*/  HMMA.1688.F32.TF32 R124, R68.reuse, R28, R124 ;  /* 0x0000001c447c723c */ /* 0x048ff0000008107c */
[C---:B----4-:R-:W-:Y:S08]  /*55a30*/  HMMA.1688.F32.TF32 R136, R68.reuse, R40, R136 ;  /* 0x000000284488723c */ /* 0x050ff00000081088 */
[C---:B------:R-:W-:Y:S08]  /*55a40*/  HMMA.1688.F32.TF32 R104, R68.reuse, R56, R152 ;  /* 0x000000384468723c */ /* 0x040ff00000081098 */
[C---:B------:R-:W-:Y:S08]  /*55a50*/  HMMA.1688.F32.TF32 R156, R68.reuse, R60, R156 ;  /* 0x0000003c449c723c */ /* 0x040ff0000008109c */
[C---:B------:R-:W-:Y:S08]  /*55a60*/  HMMA.1688.F32.TF32 R144, R68.reuse, R48, R144 ;  /* 0x000000304490723c */ /* 0x040ff00000081090 */
[C---:B------:R-:W-:Y:S07]  /*55a70*/  HMMA.1688.F32.TF32 R148, R68.reuse, R52, R148 ;  /* 0x000000344494723c */ /* 0x040fee0000081094 */
[----:B------:R-:W-:Y:S04]  /*55a80*/  STL.64 [R1+0x4b0], R156 ;  /* 0x0004b09c01007387 */ /* 0x000fe80000100a00 */
[----:B------:R-:W-:Y:S04]  /*55a90*/  STL.64 [R1+0x4b8], R158 ;  /* 0x0004b89e01007387 */ /* 0x000fe80000100a00 */
[----:B------:R-:W-:Y:S04]  /*55aa0*/  STL.64 [R1+0x4a0], R104 ;  /* 0x0004a06801007387 */ /* 0x000fe80000100a00 */
[----:B------:R1:W-:Y:S02]  /*55ab0*/  STL.64 [R1+0x4a8], R106 ;  /* 0x0004a86a01007387 */ /* 0x0003e40000100a00 */
[C---:B-1----:R-:W-:Y:S02]  /*55ac0*/  HMMA.1688.F32.TF32 R104, R68.reuse, R44, R140 ;  /* 0x0000002c4468723c */ /* 0x042fe4000008108c */
[----:B------:R-:W-:Y:S04]  /*55ad0*/  STL.64 [R1+0x490], R148 ;  /* 0x0004909401007387 */ /* 0x000fe80000100a00 */
[----:B------:R-:W-:Y:S04]  /*55ae0*/  STL.64 [R1+0x498], R150 ;  /* 0x0004989601007387 */ /* 0x000fe80000100a00 */
[----:B------:R-:W-:Y:S01]  /*55af0*/  STL.64 [R1+0x480], R144 ;  /* 0x0004809001007387 */ /* 0x000fe20000100a00 */
[C---:B------:R-:W-:Y:S03]  /*55b00*/  HMMA.1688.F32.TF32 R132, R68.reuse, R36, R132 ;  /* 0x000000244484723c */ /* 0x040fe60000081084 */
[----:B------:R-:W-:Y:S09]  /*55b10*/  STL.64 [R1+0x488], R146 ;  /* 0x0004889201007387 */ /* 0x000ff20000100a00 */
[----:B------:R-:W-:Y:S04]  /*55b20*/  STL.64 [R1+0x470], R104 ;  /* 0x0004706801007387 */ /* 0x000fe80000100a00 */
[----:B------:R1:W-:Y:S02]  /*55b30*/  STL.64 [R1+0x478], R106 ;  /* 0x0004786a01007387 */ /* 0x0003e40000100a00 */
[C---:B-1----:R-:W-:Y:S02]  /*55b40*/  HMMA.1688.F32.TF32 R104, R68.reuse, R32, R128 ;  /* 0x000000204468723c */ /* 0x042fe40000081080 */
[----:B------:R-:W-:Y:S04]  /*55b50*/  STL.64 [R1+0x460], R136 ;  /* 0x0004608801007387 */ /* 0x000fe80000100a00 */
[----:B------:R-:W-:Y:S04]  /*55b60*/  STL.64 [R1+0x468], R138 ;  /* 0x0004688a01007387 */ /* 0x000fe80000100a00 */
[----:B------:R-:W-:Y:S04]  /*55b70*/  STL.64 [R1+0x450], R132 ;  /* 0x0004508401007387 */ /* 0x000fe80000100a00 */
[----:B------:R-:W-:Y:S09]  /*55b80*/  STL.64 [R1+0x458], R134 ;  /* 0x0004588601007387 */ /* 0x000ff20000100a00 */
        /* <DEDUP_REMOVED lines=11> */
[----:B-1----:R-:W-:Y:S02]  /*55c40*/  HMMA.1688.F32.TF32 R104, R68, R8, R232 ;  /* 0x000000084468723c */ /* 0x002fe400000810e8 */
[----:B------:R-:W-:Y:S04]  /*55c50*/  STL.64 [R1+0x210], R112 ;  /* 0x0002107001007387 */ /* 0x000fe80000100a00 */
[----:B------:R-:W-:Y:S04]  /*55c60*/  STL.64 [R1+0x218], R114 ;  /* 0x0002187201007387 */ /* 0x000fe80000100a00 */
[----:B------:R-:W-:Y:S01]  /*55c70*/  STL.64 [R1+0x200], R108 ;  /* 0x0002006c01007387 */ /* 0x000fe20000100a00 */
[----:B------:R-:W-:-:S03]  /*55c80*/  MOV R2, R98 ;  /* 0x0000006200027202 */ /* 0x000fc60000000f00 */
[----:B------:R-:W-:Y:S01]  /*55c90*/  STL.64 [R1+0x208], R110 ;  /* 0x0002086e01007387 */ /* 0x000fe20000100a00 */
[----:B------:R-:W-:Y:S01]  /*55ca0*/  IMAD.MOV.U32 R0, RZ, RZ, R99 ;  /* 0x000000ffff007224 */ /* 0x000fe200078e0063 */
[C---:B------:R-:W-:Y:S07]  /*55cb0*/  HMMA.1688.F32.TF32 R92, R72.reuse, R60, R92 ;  /* 0x0000003c485c723c */ /* 0x040fee000008105c */
[----:B------:R-:W-:Y:S04]  /*55cc0*/  STL.64 [R1+0x1f0], R104 ;  /* 0x0001f06801007387 */ /* 0x000fe80000100a00 */
[----:B------:R-:W-:Y:S04]  /*55cd0*/  STL.64 [R1+0x1f8], R106 ;  /* 0x0001f86a01007387 */ /* 0x000fe80000100a00 */
[----:B------:R1:W-:Y:S01]  /*55ce0*/  STL.64 [R1+0x1e0], R96 ;  /* 0x0001e06001007387 */ /* 0x0003e20000100a00 */
[----:B------:R-:W-:Y:S08]  /*55cf0*/  HMMA.1688.F32.TF32 R88, R72, R56, R88 ;  /* 0x000000384858723c */ /* 0x000ff00000081058 */
[----:B-1----:R-:W-:Y:S01]  /*55d00*/  HMMA.1688.F32.TF32 R96, R68, R244, R100 ;  /* 0x000000f44460723c */ /* 0x002fe20000081064 */
[----:B------:R-:W-:Y:S04]  /*55d10*/  LDS R68, [R252+0x10200] ;  /* 0x01020000fc447984 */ /* 0x000fe80000000800 */
[----:B------:R-:W-:Y:S03]  /*55d20*/  LDS R70, [R252+0x11200] ;  /* 0x01120000fc467984 */ /* 0x000fe60000000800 */
[C---:B------:R-:W-:Y:S01]  /*55d30*/  HMMA.1688.F32.TF32 R84, R72.reuse, R52, R84 ;  /* 0x000000344854723c */ /* 0x040fe20000081054 */
[----:B------:R-:W-:Y:S04]  /*55d40*/  LDS R69, [R3+0x10200] ;  /* 0x0102000003457984 */ /* 0x000fe80000000800 */
[----:B------:R-:W1:Y:S03]  /*55d50*/  LDS R71, [R3+0x11200] ;  /* 0x0112000003477984 */ /* 0x000e660000000800 */
        /* <DEDUP_REMOVED lines=10> */
[----:B--2---:R-:W2:Y:S04]  /*55e00*/  LDL.LU R84, [R1+0x250] ;  /* 0x0002500001547983 */ /* 0x004ea80000300800 */
        /* <DEDUP_REMOVED lines=29> */
[----:B-1----:R-:W4:Y:S04]  /*55fe0*/  LDL.LU R78, [R1+0x628] ;  /* 0x00062800014e7983 */ /* 0x002f280000300800 */
        /* <DEDUP_REMOVED lines=95> */
[----:B------:R-:W4:Y:S04]  /*565e0*/  LDL.LU.64 R104, [R1+0x2bb0] ;  /* 0x002bb00001687983 */ /* 0x000f280000300a00 */
[----:B------:R-:W-:Y:S04]  /*565f0*/  STL.64 [R1+0x3b0], R160 ;  /* 0x0003b0a001007387 */ /* 0x000fe80000100a00 */
[----:B------:R1:W-:Y:S01]  /*56600*/  STL.64 [R1+0x3b8], R162 ;  /* 0x0003b8a201007387 */ /* 0x0003e20000100a00 */
[----:B------:R-:W-:Y:S03]  /*56610*/  HMMA.1688.F32.TF32 R100, R72, R244, R100 ;  /* 0x000000f44864723c */ /* 0x000fe60000081064 */
        /* <DEDUP_REMOVED lines=30> */
[----:B------:R-:W2:Y:S04]  /*56800*/  LDL.LU R72, [R1+0x610] ;  /* 0x0006100001487983 */ /* 0x000ea80000300800 */
[----:B------:R-:W-:Y:S04]  /*56810*/  STL.64 [R1+0x230], R100 ;  /* 0x0002306401007387 */ /* 0x000fe80000100a00 */
[----:B------:R-:W-:Y:S04]  /*56820*/  STL.64 [R1+0x238], R102 ;  /* 0x0002386601007387 */ /* 0x000fe80000100a00 */
[----:B------:R-:W2:Y:S04]  /*56830*/  LDL.LU R73, [R1+0x614] ;  /* 0x0006140001497983 */ /* 0x000ea80000300800 */
[----:B------:R-:W2:Y:S04]  /*56840*/  LDL.LU R74, [R1+0x618] ;  /* 0x00061800014a7983 */ /* 0x000ea80000300800 */
[----:B------:R-:W2:Y:S01]  /*56850*/  LDL.LU R75, [R1+0x61c] ;  /* 0x00061c00014b7983 */ /* 0x000ea20000300800 */
[C---:B------:R-:W-:Y:S03]  /*56860*/  HMMA.1688.F32.TF32 R128, R68.reuse, R60, R128 ;  /* 0x0000003c4480723c */ /* 0x040fe60000081080 */
[----:B------:R-:W-:Y:S04]  /*56870*/  LDS R100, [R252+0x10280] ;  /* 0x01028000fc647984 */ /* 0x000fe80000000800 */
[----:B------:R-:W-:Y:S01]  /*56880*/  LDS R102, [R252+0x11280] ;  /* 0x01128000fc667984 */ /* 0x000fe20000000800 */
[C---:B------:R-:W-:Y:S03]  /*56890*/  HMMA.1688.F32.TF32 R124, R68.reuse, R56, R124 ;  /* 0x00000038447c723c */ /* 0x040fe6000008107c */
[----:B------:R-:W-:Y:S04]  /*568a0*/  LDS R101, [R3+0x10280] ;  /* 0x0102800003657984 */ /* 0x000fe80000000800 */
[----:B------:R-:W1:Y:S01]  /*568b0*/  LDS R103, [R3+0x11280] ;  /* 0x0112800003677984 */ /* 0x000e620000000800 */
        /* <DEDUP_REMOVED lines=32> */
[----:B------:R-:W4:Y:S01]  /*56ac0*/  LDL.LU.64 R76, [R1+0x2ac0] ;  /* 0x002ac000014c7983 */ /* 0x000f220000300a00 */
[C---:B------:R-:W-:Y:S08]  /*56ad0*/  HMMA.1688.F32.TF32 R92, R68.reuse, R12, R92 ;  /* 0x0000000c445c723c */ /* 0x040ff0000008105c */
[C---:B------:R-:W-:Y:S08]  /*56ae0*/  HMMA.1688.F32.TF32 R88, R68.reuse, R8, R88 ;  /* 0x000000084458723c */ /* 0x040ff00000081058 */
[C---:B--2---:R-:W-:Y:S11]  /*56af0*/  HMMA.1688.F32.TF32 R72, R68.reuse, R32, R72 ;  /* 0x000000204448723c */ /* 0x044ff60000081048 */
[----:B------:R-:W-:Y:S11]  /*56b00*/  @!UPT UIADD3 URZ, URZ, URZ, URZ ;  /* 0x0000003f3f3ff290 */ /* 0x000ff6000fffe03f */
[----:B------:R-:W-:Y:S01]  /*56b10*/  @!UPT UIADD3 URZ, URZ, URZ, URZ ;  /* 0x0000003f3f3ff290 */ /* 0x000fe2000fffe03f */
[----:B------:R-:W-:Y:S04]  /*56b20*/  STL.64 [R1+0x2c0], R72 ;  /* 0x0002c04801007387 */ /* 0x000fe80000100a00 */
[----:B------:R1:W-:Y:S02]  /*56b30*/  STL.64 [R1+0x2c8], R74 ;  /* 0x0002c84a01007387 */ /* 0x0003e40000100a00 */
[C---:B-1----:R-:W-:Y:S08]  /*56b40*/  HMMA.1688.F32.TF32 R72, R68.reuse, R28, R228 ;  /* 0x0000001c4448723c */ /* 0x042ff000000810e4 */
[C---:B------:R-:W-:Y:S08]  /*56b50*/  HMMA.1688.F32.TF32 R228, R68.reuse, R24, R164 ;  /* 0x0000001844e4723c */ /* 0x040ff000000810a4 */
[C---:B------:R-:W-:Y:S01]  /*56b60*/  HMMA.1688.F32.TF32 R164, R68.reuse, R20, R232 ;  /* 0x0000001444a4723c */ /* 0x040fe200000810e8 */
[----:B------:R-:W-:Y:S04]  /*56b70*/  LDS R232, [R252+0x10380] ;  /* 0x01038000fce87984 */ /* 0x000fe80000000800 */
[----:B------:R-:W-:Y:S04]  /*56b80*/  LDS R234, [R252+0x11380] ;  /* 0x01138000fcea7984 */ /* 0x000fe80000000800 */
[----:B------:R-:W-:Y:S04]  /*56b90*/  STL.64 [R1+0x2b0], R72 ;  /* 0x0002b04801007387 */ /* 0x000fe80000100a00 */
[----:B------:R1:W-:Y:S04]  /*56ba0*/  STL.64 [R1+0x2b8], R74 ;  /* 0x0002b84a01007387 */ /* 0x0003e80000100a00 */
        /* <DEDUP_REMOVED lines=8> */
[----:B------:R-:W-:Y:S04]  /*56c30*/  LDS R166, [R252+0x11300] ;  /* 0x01130000fca67984 */ /* 0x000fe80000000800 */
[----:B------:R-:W-:Y:S04]  /*56c40*/  STL.64 [R1+0x280], R72 ;  /* 0x0002804801007387 */ /* 0x000fe80000100a00 */
[----:B------:R1:W-:Y:S04]  /*56c50*/  STL.64 [R1+0x288], R74 ;  /* 0x0002884a01007387 */ /* 0x0003e80000100a00 */
[----:B------:R-:W-:Y:S04]  /*56c60*/  LDS R165, [R3+0x10300] ;  /* 0x0103000003a57984 */ /* 0x000fe80000000800 */
[----:B------:R-:W2:Y:S01]  /*56c70*/  LDS R167, [R3+0x11300] ;  /* 0x0113000003a77984 */ /* 0x000ea20000000800 */
[C---:B-1----:R-:W-:Y:S03]  /*56c80*/  HMMA.1688.F32.TF32 R72, R68.reuse, R4, R84 ;  /* 0x000000044448723c */ /* 0x042fe60000081054 */
[----:B------:R-:W-:Y:S04]  /*56c90*/  STL.64 [R1+0x270], R92 ;  /* 0x0002705c01007387 */ /* 0x000fe80000100a00 */
[----:B------:R-:W-:Y:S01]  /*56ca0*/  STL.64 [R1+0x278], R94 ;  /* 0x0002785e01007387 */ /* 0x000fe20000100a00 */
[----:B------:R-:W-:Y:S03]  /*56cb0*/  HMMA.1688.F32.TF32 R68, R68, R244, R80 ;  /* 0x000000f44444723c */ /* 0x000fe60000081050 */
[----:B------:R1:W-:Y:S04]  /*56cc0*/  STL.64 [R1+0x260], R88 ;  /* 0x0002605801007387 */ /* 0x0003e80000100a00 */
[----:B------:R1:W-:Y:S04]  /*56cd0*/  STL.64 [R1+0x268], R90 ;  /* 0x0002685a01007387 */ /* 0x0003e80000100a00 */
[----:B------:R-:W2:Y:S04]  /*56ce0*/  LDL.LU R80, [R1+0x4e0] ;  /* 0x0004e00001507983 */ /* 0x000ea80000300800 */
[----:B------:R-:W-:Y:S04]  /*56cf0*/  STL.64 [R1+0x250], R72 ;  /* 0x0002504801007387 */ /* 0x000fe80000100a00 */
[----:B------:R-:W-:Y:S04]  /*56d00*/  STL.64 [R1+0x258], R74 ;  /* 0x0002584a01007387 */ /* 0x000fe80000100a00 */
[----:B------:R-:W2:Y:S04]  /*56d10*/  LDL.LU R81, [R1+0x4e4] ;  /* 0x0004e40001517983 */ /* 0x000ea80000300800 */
[----:B------:R-:W2:Y:S04]  /*56d20*/  LDL.LU R82, [R1+0x4e8] ;  /* 0x0004e80001527983 */ /* 0x000ea80000300800 */
[----:B------:R-:W2:Y:S04]  /*56d30*/  LDL.LU R83, [R1+0x4ec] ;  /* 0x0004ec0001537983 */ /* 0x000ea80000300800 */
[----:B------:R-:W2:Y:S01]  /*56d40*/  LDL.LU R84, [R1+0x4f0] ;  /* 0x0004f00001547983 */ /* 0x000ea20000300800 */
[----:B---3--:R-:W-:-:S03]  /*56d50*/  IMAD.MOV.U32 R85, RZ, RZ, R78 ;  /* 0x000000ffff557224 */ /* 0x008fc600078e004e */
[----:B------:R-:W3:Y:S01]  /*56d60*/  LDL.LU R78, [R1+0x2ab8] ;  /* 0x002ab800014e7983 */ /* 0x000ee20000300800 */
[----:B----4-:R-:W-:Y:S01]  /*56d70*/  IMAD.MOV.U32 R86, RZ, RZ, R77 ;  /* 0x000000ffff567224 */ /* 0x010fe200078e004d */
[----:B------:R-:W-:Y:S02]  /*56d80*/  MOV R87, R76 ;  /* 0x0000004c00577202 */ /* 0x000fe40000000f00 */
[----:B------:R-:W4:Y:S04]  /*56d90*/  LDL.LU R77, [R1+0x2ab4] ;  /* 0x002ab400014d7983 */ /* 0x000f280000300800 */
[----:B------:R-:W2:Y:S04]  /*56da0*/  LDL.LU R76, [R1+0x2ab0] ;  /* 0x002ab000014c7983 */ /* 0x000ea80000300800 */
[----:B-1----:R-:W2:Y:S04]  /*56db0*/  LDL.LU R88, [R1+0x500] ;  /* 0x0005000001587983 */ /* 0x002ea80000300800 */
        /* <DEDUP_REMOVED lines=12> */
[----:B---3--:R-:W-:-:S02]  /*56e80*/  IMAD.MOV.U32 R95, RZ, RZ, R78 ;  /* 0x000000ffff5f7224 */ /* 0x008fc400078e004e */
[----:B----4-:R-:W-:Y:S02]  /*56e90*/  IMAD.MOV.U32 R94, RZ, RZ, R77 ;  /* 0x000000ffff5e7224 */ /* 0x010fe400078e004d */
[----:B--2---:R-:W-:Y:S02]  /*56ea0*/  IMAD.MOV.U32 R93, RZ, RZ, R76 ;  /* 0x000000ffff5d7224 */ /* 0x004fe400078e004c */
[----:B------:R-:W2:Y:S04]  /*56eb0*/  LDL.LU R76, [R1+0x2aac] ;  /* 0x002aac00014c7983 */ /* 0x000ea80000300800 */
[----:B------:R-:W2:Y:S04]  /*56ec0*/  LDL.LU R77, [R1+0x2aa8] ;  /* 0x002aa800014d7983 */ /* 0x000ea80000300800 */
[----:B------:R-:W2:Y:S04]  /*56ed0*/  LDL.LU R78, [R1+0x2aa4] ;  /* 0x002aa400014e7983 */ /* 0x000ea80000300800 */
[----:B------:R-:W-:Y:S04]  /*56ee0*/  STL.64 [R1+0x2888], R70 ;  /* 0x0028884601007387 */ /* 0x000fe80000100a00 */
[----:B------:R1:W-:Y:S02]  /*56ef0*/  STL.64 [R1+0x2880], R68 ;  /* 0x0028804401007387 */ /* 0x0003e40000100a00 */
[----:B-1----:R-:W-:-:S02]  /*56f00*/  MOV R68, R79 ;  /* 0x0000004f00447202 */ /* 0x002fc40000000f00 */
[----:B------:R-:W2:Y:S01]  /*56f10*/  LDL.LU R79, [R1+0x2aa0] ;  /* 0x002aa000014f7983 */ /* 0x000ea20000300800 */
[C---:B------:R-:W-:Y:S03]  /*56f20*/  HMMA.1688.F32.TF32 R96, R100.reuse, R56, R96 ;  /* 0x000000386460723c */ /* 0x040fe60000081060 */
        /* <DEDUP_REMOVED lines=8> */
[C---:B--2---:R-:W-:Y:S01]  /*56fb0*/  HMMA.1688.F32.TF32 R72, R100.reuse, R60, R76 ;  /* 0x0000003c6448723c */ /* 0x044fe2000008104c */
[----:B------:R-:W2:Y:S04]  /*56fc0*/  LDL.LU R76, [R1+0x4c0] ;  /* 0x0004c000014c7983 */ /* 0x000ea80000300800 */
[----:B------:R-:W2:Y:S04]  /*56fd0*/  LDL.LU R77, [R1+0x4c4] ;  /* 0x0004c400014d7983 */ /* 0x000ea80000300800 */
[----:B------:R-:W2:Y:S04]  /*56fe0*/  LDL.LU R78, [R1+0x4c8] ;  /* 0x0004c800014e7983 */ /* 0x000ea80000300800 */
[----:B------:R-:W2:Y:S10]  /*56ff0*/  LDL.LU R79, [R1+0x4cc] ;  /* 0x0004cc00014f7983 */ /* 0x000eb40000300800 */
[----:B------:R-:W-:Y:S04]  /*57000*/  STL.64 [R1+0x2898], R74 ;  /* 0x0028984a01007387 */ /* 0x000fe80000100a00 */
[----:B------:R1:W-:Y:S04]  /*57010*/  STL.64 [R1+0x2890], R72 ;  /* 0x0028904801007387 */ /* 0x0003e80000100a00 */
[----:B-1----:R-:W4:Y:S04]  /*57020*/  LDL.LU R72, [R1+0x4d0] ;  /* 0x0004d00001487983 */ /* 0x002f280000300800 */
[----:B------:R-:W4:Y:S04]  /*57030*/  LDL.LU R73, [R1+0x4d4] ;  /* 0x0004d40001497983 */ /* 0x000f280000300800 */
[----:B------:R-:W4:Y:S04]  /*57040*/  LDL.LU R74, [R1+0x4d8] ;  /* 0x0004d800014a7983 */ /* 0x000f280000300800 */
[----:B------:R-:W4:Y:S04]  /*57050*/  LDL.LU R75, [R1+0x4dc] ;  /* 0x0004dc00014b7983 */ /* 0x000f280000300800 */
[----:B------:R-:W-:Y:S04]  /*57060*/  STL.64 [R1+0x530], R96 ;  /* 0x0005306001007387 */ /* 0x000fe80000100a00 */
[----:B------:R1:W-:Y:S04]  /*57070*/  STL.64 [R1+0x538], R98 ;  /* 0x0005386201007387 */ /* 0x0003e80000100a00 */
[----:B-1----:R-:W3:Y:S04]  /*57080*/  LDL.LU.64 R98, [R1+0x2a98] ;  /* 0x002a980001627983 */ /* 0x002ee80000300a00 */
[----:B------:R-:W3:Y:S04]  /*57090*/  LDL.LU.64 R96, [R1+0x2a90] ;  /* 0x002a900001607983 */ /* 0x000ee80000300a00 */
[----:B------:R1:W-:Y:S04]  /*570a0*/  STL.64 [R1+0x520], R228 ;  /* 0x000520e401007387 */ /* 0x0003e80000100a00 */
[----:B------:R1:W-:Y:S04]  /*570b0*/  STL.64 [R1+0x528], R230 ;  /* 0x000528e601007387 */ /* 0x0003e80000100a00 */
[----:B-1----:R-:W3:Y:S04]  /*570c0*/  LDL.LU R228, [R1+0x5a0] ;  /* 0x0005a00001e47983 */ /* 0x002ee80000300800 */
[----:B------:R-:W3:Y:S04]  /*570d0*/  LDL.LU R229, [R1+0x5a4] ;  /* 0x0005a40001e57983 */ /* 0x000ee80000300800 */
[----:B------:R-:W3:Y:S04]  /*570e0*/  LDL.LU R230, [R1+0x5a8] ;  /* 0x0005a80001e67983 */ /* 0x000ee80000300800 */
[----:B------:R-:W3:Y:S04]  /*570f0*/  LDL.LU R231, [R1+0x5ac] ;  /* 0x0005ac0001e77983 */ /* 0x000ee80000300800 */
        /* <DEDUP_REMOVED lines=15> */
[----:B------:R-:W3:Y:S01]  /*571f0*/  LDL.LU.64 R80, [R1+0x2a50] ;  /* 0x002a500001507983 */ /* 0x000ee20000300a00 */
[C---:B--2---:R-:W-:Y:S08]  /*57200*/  HMMA.1688.F32.TF32 R76, R100.reuse, R28, R76 ;  /* 0x0000001c644c723c */ /* 0x044ff0000008104c */
[C---:B----4-:R-:W-:Y:S11]  /*57210*/  HMMA.1688.F32.TF32 R72, R100.reuse, R32, R72 ;  /* 0x000000206448723c */ /* 0x050ff60000081048 */
[----:B------:R-:W-:Y:S11]  /*57220*/  @!UPT UIADD3 URZ, URZ, URZ, URZ ;  /* 0x0000003f3f3ff290 */ /* 0x000ff6000fffe03f */
[----:B------:R-:W-:Y:S01]  /*57230*/  @!UPT UIADD3 URZ, URZ, URZ, URZ ;  /* 0x0000003f3f3ff290 */ /* 0x000fe2000fffe03f */
[----:B------:R1:W-:Y:S04]  /*57240*/  STL.64 [R1+0x4d0], R72 ;  /* 0x0004d04801007387 */ /* 0x0003e80000100a00 */
[----:B------:R2:W-:Y:S01]  /*57250*/  STL.64 [R1+0x4d8], R74 ;  /* 0x0004d84a01007387 */ /* 0x0005e20000100a00 */
[----:B-1----:R-:W-:Y:S01]  /*57260*/  IMAD.MOV.U32 R73, RZ, RZ, R78 ;  /* 0x000000ffff497224 */ /* 0x002fe200078e004e */
[----:B------:R-:W-:Y:S01]  /*57270*/  MOV R72, R79 ;  /* 0x0000004f00487202 */ /* 0x000fe20000000f00 */
[----:B--2---:R-:W-:Y:S02]  /*57280*/  IMAD.MOV.U32 R75, RZ, RZ, R76 ;  /* 0x000000ffff4b7224 */ /* 0x004fe400078e004c */
[----:B------:R-:W-:Y:S02]  /*57290*/  IMAD.MOV.U32 R74, RZ, RZ, R77 ;  /* 0x000000ffff4a7224 */ /* 0x000fe400078e004d */
[C---:B---3--:R-:W-:Y:S08]  /*572a0*/  HMMA.1688.F32.TF32 R76, R100.reuse, R24, R68 ;  /* 0x00000018644c723c */ /* 0x048ff00000081044 */
[C---:B------:R-:W-:Y:S01]  /*572b0*/  HMMA.1688.F32.TF32 R96, R100.reuse, R4, R96 ;  /* 0x000000046460723c */ /* 0x040fe20000081060 */
[----:B------:R-:W-:Y:S04]  /*572c0*/  STL.64 [R1+0x2948], R74 ;  /* 0x0029484a01007387 */ /* 0x000fe80000100a00 */
[----:B------:R-:W-:Y:S03]  /*572d0*/  STL.64 [R1+0x2940], R72 ;  /* 0x0029404801007387 */ /* 0x000fe60000100a00 */
[C---:B------:R-:W-:Y:S07]  /*572e0*/  HMMA.1688.F32.TF32 R92, R100.reuse, R8, R92 ;  /* 0x00000008645c723c */ /* 0x040fee000008105c */
[----:B------:R-:W-:Y:S04]  /*572f0*/  STL.64 [R1+0x2838], R78 ;  /* 0x0028384e01007387 */ /* 0x000fe80000100a00 */
[----:B------:R1:W-:Y:S01]  /*57300*/  STL.64 [R1+0x2830], R76 ;  /* 0x0028304c01007387 */ /* 0x0003e20000100a00 */
[C---:B------:R-:W-:Y:S08]  /*57310*/  HMMA.1688.F32.TF32 R88, R100.reuse, R12, R88 ;  /* 0x0000000c6458723c */ /* 0x040ff00000081058 */
[C---:B------:R-:W-:Y:S08]  /*57320*/  HMMA.1688.F32.TF32 R84, R100.reuse, R16, R84 ;  /* 0x000000106454723c */ /* 0x040ff00000081054 */
[C---:B------:R-:W-:Y:S08]  /*57330*/  HMMA.1688.F32.TF32 R80, R100.reuse, R20, R80 ;  /* 0x000000146450723c */ /* 0x040ff00000081050 */
[----:B------:R-:W-:Y:S07]  /*57340*/  HMMA.1688.F32.TF32 R100, R100, R244, R228 ;  /* 0x000000f46464723c */ /* 0x000fee00000810e4 */
[----:B------:R-:W-:-:S08]  /*57350*/  IMAD.MOV.U32 R228, RZ, RZ, R227 ;  /* 0x000000ffffe47224 */ /* 0x000fd000078e00e3 */
        /* <DEDUP_REMOVED lines=11> */
[----:B------:R-:W-:Y:S01]  /*57410*/  IMAD.MOV.U32 R226, RZ, RZ, R221 ;  /* 0x000000ffffe27224 */ /* 0x000fe200078e00dd */
[----:B------:R-:W-:Y:S01]  /*57420*/  MOV R231, R224 ;  /* 0x000000e000e77202 */ /* 0x000fe20000000f00 */
[----:B------:R-:W-:Y:S01]  /*57430*/  IMAD.MOV.U32 R220, RZ, RZ, R104 ;  /* 0x000000ffffdc7224 */ /* 0x000fe200078e0068 */
[----:B------:R2:W-:Y:S01]  /*57440*/  STL.64 [R1+0x28a8], R98 ;  /* 0x0028a86201007387 */ /* 0x0005e20000100a00 */
[----:B------:R-:W-:Y:S02]  /*57450*/  IMAD.MOV.U32 R225, RZ, RZ, R222 ;  /* 0x000000ffffe17224 */ /* 0x000fe400078e00de */
[----:B------:R-:W-:Y:S01]  /*57460*/  IMAD.MOV.U32 R221, RZ, RZ, R105 ;  /* 0x000000ffffdd7224 */ /* 0x000fe200078e0069 */
[----:B------:R-:W-:Y:S01]  /*57470*/  STL.64 [R1+0x28a0], R96 ;  /* 0x0028a06001007387 */ /* 0x000fe20000100a00 */
[----:B------:R-:W-:Y:S01]  /*57480*/  IMAD.MOV.U32 R224, RZ, RZ, R223 ;  /* 0x000000ffffe07224 */ /* 0x000fe200078e00df */
[----:B------:R-:W-:Y:S01]  /*57490*/  MOV R223, R107 ;  /* 0x0000006b00df7202 */ /* 0x000fe20000000f00 */
[----:B------:R-:W-:Y:S01]  /*574a0*/  IMAD.MOV.U32 R222, RZ, RZ, R106 ;  /* 0x000000ffffde7224 */ /* 0x000fe200078e006a */
        /* <DEDUP_REMOVED lines=23> */
[----:B------:R-:W-:Y:S01]  /*57620*/  STL.64 [R1+0x28b0], R100 ;  /* 0x0028b06401007387 */ /* 0x000fe20000100a00 */
[----:B-1----:R-:W-:-:S02]  /*57630*/  IMAD.MOV.U32 R76, RZ, RZ, R175 ;  /* 0x000000ffff4c7224 */ /* 0x002fc400078e00af */
[----:B------:R-:W-:Y:S01]  /*57640*/  IMAD.MOV.U32 R77, RZ, RZ, R168 ;  /* 0x000000ffff4d7224 */ /* 0x000fe200078e00a8 */
[----:B------:R-:W-:Y:S01]  /*57650*/  MOV R79, R170 ;  /* 0x000000aa004f7202 */ /* 0x000fe20000000f00 */
[----:B------:R-:W-:Y:S02]  /*57660*/  IMAD.MOV.U32 R78, RZ, RZ, R169 ;  /* 0x000000ffff4e7224 */ /* 0x000fe400078e00a9 */
[----:B------:R-:W-:Y:S02]  /*57670*/  IMAD.MOV.U32 R72, RZ, RZ, R171 ;  /* 0x000000ffff487224 */ /* 0x000fe400078e00ab */
[----:B------:R-:W-:Y:S01]  /*57680*/  IMAD.MOV.U32 R73, RZ, RZ, R177 ;  /* 0x000000ffff497224 */ /* 0x000fe200078e00b1 */
[----:B------:R-:W-:Y:S01]  /*57690*/  MOV R75, R179 ;  /* 0x000000b3004b7202 */ /* 0x000fe20000000f00 */
[----:B------:R-:W-:Y:S02]  /*576a0*/  IMAD.MOV.U32 R74, RZ, RZ, R178 ;  /* 0x000000ffff4a7224 */ /* 0x000fe400078e00b2 */
[----:B--2---:R-:W-:-:S02]  /*576b0*/  IMAD.MOV.U32 R98, RZ, RZ, R247 ;  /* 0x000000ffff627224 */ /* 0x004fc400078e00f7 */
[----:B------:R-:W-:Y:S01]  /*576c0*/  IMAD.MOV.U32 R99, RZ, RZ, R246 ;  /* 0x000000ffff637224 */ /* 0x000fe200078e00f6 */
[C---:B---3--:R-:W-:Y:S08]  /*576d0*/  HMMA.1688.F32.TF32 R104, R164.reuse, R60, R104 ;  /* 0x0000003ca468723c */ /* 0x048ff00000081068 */
[----:B----4-:R-:W-:Y:S07]  /*576e0*/  HMMA.1688.F32.TF32 R164, R164, R244, R68 ;  /* 0x000000f4a4a4723c */ /* 0x010fee0000081044 */
[----:B------:R-:W-:Y:S01]  /*576f0*/  IMAD.MOV.U32 R68, RZ, RZ, R219 ;  /* 0x000000ffff447224 */ /* 0x000fe200078e00db */
[----:B------:R-:W-:Y:S01]  /*57700*/  MOV R71, R216 ;  /* 0x000000d800477202 */ /* 0x000fe20000000f00 */
[----:B------:R-:W-:Y:S01]  /*57710*/  IMAD.MOV.U32 R69, RZ, RZ, R218 ;  /* 0x000000ffff457224 */ /* 0x000fe200078e00da */
[----:B------:R-:W-:Y:S01]  /*57720*/  LDS R216, [R252+0x12000] ;  /* 0x01200000fcd87984 */ /* 0x000fe20000000800 */
[----:B------:R-:W-:-:S03]  /*57730*/  IMAD.MOV.U32 R70, RZ, RZ, R217 ;  /* 0x000000ffff467224 */ /* 0x000fc600078e00d9 */
[----:B------:R-:W-:Y:S04]  /*57740*/  LDS R218, [R252+0x13000] ;  /* 0x01300000fcda7984 */ /* 0x000fe80000000800 */
[----:B------:R-:W-:Y:S04]  /*57750*/  LDS R217, [R3+0x12000] ;  /* 0x0120000003d97984 */ /* 0x000fe80000000800 */
[----:B------:R-:W1:Y:S04]  /*57760*/  LDS R219, [R3+0x13000] ;  /* 0x0130000003db7984 */ /* 0x000e680000000800 */
[----:B------:R-:W-:Y:S04]  /*57770*/  STL.64 [R1+0x28c8], R106 ;  /* 0x0028c86a01007387 */ /* 0x000fe80000100a00 */
[----:B------:R-:W-:Y:S04]  /*57780*/  STL.64 [R1+0x28c0], R104 ;  /* 0x0028c06801007387 */ /* 0x000fe80000100a00 */
[----:B------:R-:W-:Y:S04]  /*57790*/  STL.64 [R1+0x28d8], R110 ;  /* 0x0028d86e01007387 */ /* 0x000fe80000100a00 */
[----:B------:R2:W-:Y:S04]  /*577a0*/  STL.64 [R1+0x28d0], R108 ;  /* 0x0028d06c01007387 */ /* 0x0005e80000100a00 */
[----:B------:R-:W-:Y:S04]  /*577b0*/  STL.64 [R1+0x28e8], R114 ;  /* 0x0028e87201007387 */ /* 0x000fe80000100a00 */
[----:B------:R3:W-:Y:S04]  /*577c0*/  STL.64 [R1+0x28e0], R112 ;  /* 0x0028e07001007387 */ /* 0x0007e80000100a00 */
[----:B------:R-:W-:Y:S04]  /*577d0*/  STL.64 [R1+0x28f8], R118 ;  /* 0x0028f87601007387 */ /* 0x000fe80000100a00 */
[----:B------:R2:W-:Y:S04]  /*577e0*/  STL.64 [R1+0x28f0], R116 ;  /* 0x0028f07401007387 */ /* 0x0005e80000100a00 */
[----:B------:R-:W-:Y:S04]  /*577f0*/  STL.64 [R1+0x2908], R122 ;  /* 0x0029087a01007387 */ /* 0x000fe80000100a00 */
[----:B------:R-:W-:Y:S04]  /*57800*/  STL.64 [R1+0x2900], R120 ;  /* 0x0029007801007387 */ /* 0x000fe80000100a00 */
[----:B------:R-:W-:Y:S01]  /*57810*/  STL.64 [R1+0x2918], R126 ;  /* 0x0029187e01007387 */ /* 0x000fe20000100a00 */
[C---:B-1----:R-:W-:Y:S03]  /*57820*/  HMMA.1688.F32.TF32 R68, R216.reuse, R54, R68 ;  /* 0x00000036d844723c */ /* 0x042fe60000081044 */
[----:B------:R1:W-:Y:S04]  /*57830*/  STL.64 [R1+0x2910], R124 ;  /* 0x0029107c01007387 */ /* 0x0003e80000100a00 */
        /* <DEDUP_REMOVED lines=39> */
[----:B--2---:R-:W2:Y:S04]  /*57ab0*/  LDL.LU R108, [R1+0x40] ;  /* 0x00004000016c7983 */ /* 0x004ea80000300800 */
[----:B------:R-:W2:Y:S04]  /*57ac0*/  LDL.LU R109, [R1+0x44] ;  /* 0x00004400016d7983 */ /* 0x000ea80000300800 */
[----:B------:R-:W2:Y:S01]  /*57ad0*/  LDL.LU R110, [R1+0x48] ;  /* 0x00004800016e7983 */ /* 0x000ea20000300800 */
[----:B------:R-:W-:Y:S03]  /*57ae0*/  HMMA.1688.F32.TF32 R76, R216, R62, R76 ;  /* 0x0000003ed84c723c */ /* 0x000fe6000008104c */
[----:B------:R-:W2:Y:S04]  /*57af0*/  LDL.LU R111, [R1+0x4c] ;  /* 0x00004c00016f7983 */ /* 0x000ea80000300800 */
[----:B---3--:R-:W3:Y:S04]  /*57b00*/  LDL.LU R112, [R1+0x50] ;  /* 0x0000500001707983 */ /* 0x008ee80000300800 */
[----:B------:R-:W3:Y:S04]  /*57b10*/  LDL.LU R113, [R1+0x54] ;  /* 0x0000540001717983 */ /* 0x000ee80000300800 */
[----:B------:R-:W3:Y:S04]  /*57b20*/  LDL.LU R114, [R1+0x58] ;  /* 0x0000580001727983 */ /* 0x000ee80000300800 */
[----:B------:R-:W3:Y:S04]  /*57b30*/  LDL.LU R115, [R1+0x5c] ;  /* 0x00005c0001737983 */ /* 0x000ee80000300800 */
[----:B------:R-:W2:Y:S04]  /*57b40*/  LDL.LU R116, [R1+0x60] ;  /* 0x0000600001747983 */ /* 0x000ea80000300800 */
[----:B------:R-:W2:Y:S04]  /*57b50*/  LDL.LU R117, [R1+0x64] ;  /* 0x0000640001757983 */ /* 0x000ea80000300800 */
[----:B------:R-:W2:Y:S04]  /*57b60*/  LDL.LU R118, [R1+0x68] ;  /* 0x0000680001767983 */ /* 0x000ea80000300800 */
        /* <DEDUP_REMOVED lines=11> */
[----:B------:R-:W-:Y:S03]  /*57c20*/  HMMA.1688.F32.TF32 R200, R232, R16, R200 ;  /* 0x00000010e8c8723c */ /* 0x000fe600000810c8 */
[----:B------:R-:W2:Y:S04]  /*57c30*/  LDL.LU R122, [R1+0x78] ;  /* 0x00007800017a7983 */ /* 0x000ea80000300800 */
[----:B------:R-:W2:Y:S01]  /*57c40*/  LDL.LU R123, [R1+0x7c] ;  /* 0x00007c00017b7983 */ /* 0x000ea20000300800 */
[----:B------:R-:W-:-:S03]  /*57c50*/  IMAD.MOV.U32 R17, RZ, RZ, R72 ;  /* 0x000000ffff117224 */ /* 0x000fc600078e0048 */
[----:B------:R-:W2:Y:S01]  /*57c60*/  LDL.LU R104, [R1+0x30] ;  /* 0x0000300001687983 */ /* 0x000ea20000300800 */
[C---:B------:R-:W-:Y:S01]  /*57c70*/  HMMA.1688.F32.TF32 R204, R232.reuse, R12, R204 ;  /* 0x0000000ce8cc723c */ /* 0x040fe200000810cc */
[----:B------:R-:W-:Y:S02]  /*57c80*/  IMAD.MOV.U32 R16, RZ, RZ, R73 ;  /* 0x000000ffff107224 */ /* 0x000fe400078e0049 */
[----:B------:R-:W2:Y:S01]  /*57c90*/  LDL.LU R105, [R1+0x34] ;  /* 0x0000340001697983 */ /* 0x000ea20000300800 */
[----:B------:R-:W-:Y:S02]  /*57ca0*/  IMAD.MOV.U32 R72, RZ, RZ, R6 ;  /* 0x000000ffff487224 */ /* 0x000fe400078e0006 */
[----:B------:R-:W-:Y:S01]  /*57cb0*/  IMAD.MOV.U32 R73, RZ, RZ, R7 ;  /* 0x000000ffff497224 */ /* 0x000fe200078e0007 */
[----:B------:R-:W-:Y:S01]  /*57cc0*/  MOV R12, R75 ;  /* 0x0000004b000c7202 */ /* 0x000fe20000000f00 */
[----:B------:R-:W-:Y:S01]  /*57cd0*/  IMAD.MOV.U32 R13, RZ, RZ, R74 ;  /* 0x000000ffff0d7224 */ /* 0x000fe200078e004a */
[----:B------:R-:W-:Y:S01]  /*57ce0*/  HMMA.1688.F32.TF32 R208, R232, R8, R208 ;  /* 0x00000008e8d0723c */ /* 0x000fe200000810d0 */
[----:B------:R-:W-:Y:S01]  /*57cf0*/  IMAD.MOV.U32 R74, RZ, RZ, R10 ;  /* 0x000000ffff4a7224 */ /* 0x000fe200078e000a */
[----:B------:R-:W-:-:S05]  /*57d00*/  MOV R75, R11 ;  /* 0x0000000b004b7202 */ /* 0x000fca0000000f00 */
[----:B------:R-:W-:Y:S01]  /*57d10*/  IMAD.MOV.U32 R9, RZ, RZ, R76 ;  /* 0x000000ffff097224 */ /* 0x000fe200078e004c */
[----:B------:R-:W-:Y:S01]  /*57d20*/  HMMA.1688.F32.TF32 R212, R232, R4, R212 ;  /* 0x00000004e8d4723c */ /* 0x000fe200000810d4 */
[----:B------:R-:W-:Y:S02]  /*57d30*/  IMAD.MOV.U32 R8, RZ, RZ, R77 ;  /* 0x000000ffff087224 */ /* 0x000fe400078e004d */
[----:B------:R-:W-:Y:S02]  /*57d40*/  IMAD.MOV.U32 R76, RZ, RZ, R14 ;  /* 0x000000ffff4c7224 */ /* 0x000fe400078e000e */
[----:B------:R-:W-:Y:S02]  /*57d50*/  IMAD.MOV.U32 R77, RZ, RZ, R15 ;  /* 0x000000ffff4d7224 */ /* 0x000fe400078e000f */
[----:B------:R-:W-:Y:S01]  /*57d60*/  IMAD.MOV.U32 R5, RZ, RZ, R78 ;  /* 0x000000ffff057224 */ /* 0x000fe200078e004e */
[----:B------:R-:W-:Y:S01]  /*57d70*/  MOV R4, R79 ;  /* 0x0000004f00047202 */ /* 0x000fe20000000f00 */
[----:B------:R-:W-:Y:S01]  /*57d80*/  IMAD.MOV.U32 R78, RZ, RZ, R18 ;  /* 0x000000ffff4e7224 */ /* 0x000fe200078e0012 */
        /* <DEDUP_REMOVED lines=10> */
[----:B------:R-:W-:Y:S02]  /*57e30*/  IMAD.MOV.U32 R85, RZ, RZ, R50 ;  /* 0x000000ffff557224 */ /* 0x000fe400078e0032 */
[----:B------:R-:W-:Y:S01]  /*57e40*/  IMAD.MOV.U32 R86, RZ, RZ, R51 ;  /* 0x000000ffff567224 */ /* 0x000fe200078e0033 */
[----:B------:R-:W-:Y:S01]  /*57e50*/  MOV R87, R43 ;  /* 0x0000002b00577202 */ /* 0x000fe20000000f00 */
[----:B------:R-:W-:Y:S02]  /*57e60*/  IMAD.MOV.U32 R68, RZ, RZ, R39 ;  /* 0x000000ffff447224 */ /* 0x000fe400078e0027 */
[----:B------:R-:W-:Y:S02]  /*57e70*/  IMAD.MOV.U32 R69, RZ, RZ, R34 ;  /* 0x000000ffff457224 */ /* 0x000fe400078e0022 */
[----:B------:R-:W-:Y:S01]  /*57e80*/  IMAD.MOV.U32 R70, RZ, RZ, R35 ;  /* 0x000000ffff467224 */ /* 0x000fe200078e0023 */
[----:B------:R-:W-:Y:S02]  /*57e90*/  MOV R71, R31 ;  /* 0x0000001f00477202 */ /* 0x000fe40000000f00 */
[----:B----4-:R-:W-:Y:S01]  /*57ea0*/  MOV R107, R247 ;  /* 0x000000f7006b7202 */ /* 0x010fe20000000f00 */
[----:B------:R-:W-:-:S02]  /*57eb0*/  IMAD.MOV.U32 R106, RZ, RZ, R246 ;  /* 0x000000ffff6a7224 */ /* 0x000fc400078e00f6 */
        /* <DEDUP_REMOVED lines=42> */
[----:B-1----:R-:W-:Y:S08]  /*58160*/  HMMA.1688.F32.TF32 R88, R232, R62, R88 ;  /* 0x0000003ee858723c */ /* 0x002ff00000081058 */
[C---:B--2---:R-:W-:Y:S08]  /*58170*/  HMMA.1688.F32.TF32 R132, R216.reuse, R50, R128 ;  /* 0x00000032d884723c */ /* 0x044ff00000081080 */
[C---:B------:R-:W-:Y:S08]  /*58180*/  HMMA.1688.F32.TF32 R128, R216.reuse, R46, R124 ;  /* 0x0000002ed880723c */ /* 0x040ff0000008107c */
[C---:B---3--:R-:W-:Y:S08]  /*58190*/  HMMA.1688.F32.TF32 R124, R216.reuse, R42, R120 ;  /* 0x0000002ad87c723c */ /* 0x048ff00000081078 */
[C---:B------:R-:W-:Y:S08]  /*581a0*/  HMMA.1688.F32.TF32 R120, R216.reuse, R38, R116 ;  /* 0x00000026d878723c */ /* 0x040ff00000081074 */
[C---:B------:R-:W-:Y:S08]  /*581b0*/  HMMA.1688.F32.TF32 R116, R216.reuse, R34, R112 ;  /* 0x00000022d874723c */ /* 0x040ff00000081070 */
[C---:B----4-:R-:W-:Y:S08]  /*581c0*/  HMMA.1688.F32.TF32 R112, R216.reuse, R30, R108 ;  /* 0x0000001ed870723c */ /* 0x050ff0000008106c */
        /* <DEDUP_REMOVED lines=26> */
[----:B------:R1:W-:Y:S04]  /*58370*/  STL [R1+0x282c], R248 ;  /* 0x00282cf801007387 */ /* 0x0003e80000100800 */
[----:B------:R-:W-:Y:S04]  /*58380*/  STL.64 [R1], R92 ;  /* 0x0000005c01007387 */ /* 0x000fe80000100a00 */
[----:B------:R2:W-:Y:S04]  /*58390*/  STL.64 [R1+0x8], R94 ;  /* 0x0000085e01007387 */ /* 0x0005e80000100a00 */
[----:B------:R3:W-:Y:S01]  /*583a0*/  STL [R1+0x2828], R249 ;  /* 0x002828f901007387 */ /* 0x0007e20000100800 */
[----:B-1----:R-:W-:-:S03]  /*583b0*/  IMAD.MOV.U32 R248, RZ, RZ, R88 ;  /* 0x000000fffff87224 */ /* 0x002fc600078e0058 */
[----:B------:R1:W-:Y:S04]  /*583c0*/  STL [R1+0x2824], R250 ;  /* 0x002824fa01007387 */ /* 0x0003e80000100800 */
[----:B------:R4:W-:Y:S01]  /*583d0*/  STL [R1+0x2820], R251 ;  /* 0x002820fb01007387 */ /* 0x0009e20000100800 */
[----:B--2---:R-:W-:Y:S01]  /*583e0*/  HMMA.1688.F32.TF32 R92, R216, R246, R64 ;  /* 0x000000f6d85c723c */ /* 0x004fe20000081040 */
[----:B---3--:R-:W-:Y:S02]  /*583f0*/  IMAD.MOV.U32 R249, RZ, RZ, R89 ;  /* 0x000000fffff97224 */ /* 0x008fe400078e0059 */
[----:B------:R-:W-:Y:S01]  /*58400*/  LDS R64, [R252+0x12100] ;  /* 0x01210000fc407984 */ /* 0x000fe20000000800 */
[----:B-1----:R-:W-:-:S03]  /*58410*/  IMAD.MOV.U32 R250, RZ, RZ, R90 ;  /* 0x000000fffffa7224 */ /* 0x002fc600078e005a */
[----:B------:R-:W-:Y:S01]  /*58420*/  LDS R66, [R252+0x13100] ;  /* 0x01310000fc427984 */ /* 0x000fe20000000800 */
[----:B----4-:R-:W-:Y:S02]  /*58430*/  MOV R251, R91 ;  /* 0x0000005b00fb7202 */ /* 0x010fe40000000f00 */
[C---:B------:R-:W-:Y:S01]  /*58440*/  HMMA.1688.F32.TF32 R88, R232.reuse, R58, R84 ;  /* 0x0000003ae858723c */ /* 0x040fe20000081054 */
[----:B------:R-:W-:Y:S04]  /*58450*/  LDS R65, [R3+0x12100] ;  /* 0x0121000003417984 */ /* 0x000fe80000000800 */
[----:B------:R-:W1:Y:S03]  /*58460*/  LDS R67, [R3+0x13100] ;  /* 0x0131000003437984 */ /* 0x000e660000000800 */
        /* <DEDUP_REMOVED lines=15> */
[----:B------:R1:W-:Y:S04]  /*58560*/  STL.64 [R1+0x180], R68 ;  /* 0x0001804401007387 */ /* 0x0003e80000100a00 */
[----:B------:R1:W-:Y:S04]  /*58570*/  STL.64 [R1+0x188], R70 ;  /* 0x0001884601007387 */ /* 0x0003e80000100a00 */
        /* <DEDUP_REMOVED lines=96> */
[----:B------:R-:W4:Y:S01]  /*58b80*/  LDL.LU R69, [R1+0x1e4] ;  /* 0x0001e40001457983 */ /* 0x000f220000300800 */
[----:B------:R-:W-:-:S02]  /*58b90*/  IMAD.MOV.U32 R70, RZ, RZ, R2 ;  /* 0x000000ffff467224 */ /* 0x000fc400078e0002 */
[----:B------:R-:W-:Y:S01]  /*58ba0*/  IMAD.MOV.U32 R71, RZ, RZ, R0 ;  /* 0x000000ffff477224 */ /* 0x000fe200078e0000 */
[C---:B--2---:R-:W-:Y:S08]  /*58bb0*/  HMMA.1688.F32.TF32 R96, R64.reuse, R34, R96 ;  /* 0x000000224060723c */ /* 0x044ff00000081060 */
[C---:B------:R-:W-:Y:S08]  /*58bc0*/  HMMA.1688.F32.TF32 R92, R64.reuse, R30, R92 ;  /* 0x0000001e405c723c */ /* 0x040ff0000008105c */
[C---:B---3--:R-:W-:Y:S08]  /*58bd0*/  HMMA.1688.F32.TF32 R104, R64.reuse, R42, R104 ;  /* 0x0000002a4068723c */ /* 0x048ff00000081068 */
[C---:B----4-:R-:W-:Y:S08]  /*58be0*/  HMMA.1688.F32.TF32 R108, R64.reuse, R46, R108 ;  /* 0x0000002e406c723c */ /* 0x050ff0000008106c */
[C---:B------:R-:W-:Y:S08]  /*58bf0*/  HMMA.1688.F32.TF32 R112, R64.reuse, R50, R112 ;  /* 0x000000324070723c */ /* 0x040ff00000081070 */
[----:B------:R-:W-:Y:S08]  /*58c00*/  HMMA.1688.F32.TF32 R120, R64, R58, R120 ;  /* 0x0000003a4078723c */ /* 0x000ff00000081078 */
        /* <DEDUP_REMOVED lines=38> */
[----:B------:R-:W-:Y:S08]  /*58e70*/  HMMA.1688.F32.TF32 R116, R64, R54, R116 ;  /* 0x000000364074723c */ /* 0x000ff00000081074 */
[----:B-1----:R-:W-:Y:S08]  /*58e80*/  HMMA.1688.F32.TF32 R216, R232, R10, R240 ;  /* 0x0000000ae8d8723c */ /* 0x002ff000000810f0 */
[C---:B------:R-:W-:Y:S08]  /*58e90*/  HMMA.1688.F32.TF32 R100, R64.reuse, R38, R100 ;  /* 0x000000264064723c */ /* 0x040ff00000081064 */
[C---:B------:R-:W-:Y:S07]  /*58ea0*/  HMMA.1688.F32.TF32 R88, R64.reuse, R26, R88 ;  /* 0x0000001a4058723c */ /* 0x040fee0000081058 */
        /* <DEDUP_REMOVED lines=37> */
[----:B-1----:R-:W2:Y:S04]  /*59100*/  LDL.LU R84, [R1+0x230] ;  /* 0x0002300001547983 */ /* 0x002ea80000300800 */
[----:B------:R-:W-:Y:S04]  /*59110*/  STL.64 [R1+0x210], R72 ;  /* 0x0002104801007387 */ /* 0x000fe80000100a00 */
[----:B------:R-:W-:Y:S04]  /*59120*/  STL.64 [R1+0x218], R74 ;  /* 0x0002184a01007387 */ /* 0x000fe80000100a00 */
        /* <DEDUP_REMOVED lines=53> */
[----:B------:R-:W-:Y:S04]  /*59480*/  LDS R216, [R252+0x12180] ;  /* 0x01218000fcd87984 */ /* 0x000fe80000000800 */
[----:B------:R-:W-:Y:S04]  /*59490*/  LDS R218, [R252+0x13180] ;  /* 0x01318000fcda7984 */ /* 0x000fe80000000800 */
[----:B------:R-:W-:Y:S04]  /*594a0*/  LDS R217, [R3+0x12180] ;  /* 0x0121800003d97984 */ /* 0x000fe80000000800 */
[----:B------:R-:W3:Y:S04]  /*594b0*/  LDS R219, [R3+0x13180] ;  /* 0x0131800003db7984 */ /* 0x000ee80000000800 */
        /* <DEDUP_REMOVED lines=24> */
[----:B--2---:R-:W-:Y:S03]  /*59640*/  HMMA.1688.F32.TF32 R64, R64, R246, R68 ;  /* 0x000000f64040723c */ /* 0x004fe60000081044 */
[----:B------:R-:W3:Y:S05]  /*59650*/  LDL.LU R68, [R1+0x310] ;  /* 0x0003100001447983 */ /* 0x000eea0000300800 */
[C---:B---3--:R-:W-:Y:S11]  /*59660*/  HMMA.1688.F32.TF32 R72, R216.reuse, R62, R72 ;  /* 0x0000003ed848723c */ /* 0x048ff60000081048 */
[----:B------:R-:W-:Y:S04]  /*59670*/  @!UPT UIADD3 URZ, URZ, URZ, URZ ;  /* 0x0000003f3f3ff290 */ /* 0x000fe8000fffe03f */
[----:B------:R-:W-:Y:S04]  /*59680*/  STL.64 [R1+0x1f0], R64 ;  /* 0x0001f04001007387 */ /* 0x000fe80000100a00 */
[----:B------:R-:W-:Y:S04]  /*59690*/  STL.64 [R1+0x1f8], R66 ;  /* 0x0001f84201007387 */ /* 0x000fe80000100a00 */
[----:B------:R-:W3:Y:S04]  /*596a0*/  LDL.LU R69, [R1+0x314] ;  /* 0x0003140001457983 */ /* 0x000ee80000300800 */
[----:B------:R-:W3:Y:S04]  /*596b0*/  LDL.LU R70, [R1+0x318] ;  /* 0x0003180001467983 */ /* 0x000ee80000300800 */
[----:B------:R-:W3:Y:S04]  /*596c0*/  LDL.LU R71, [R1+0x31c] ;  /* 0x00031c0001477983 */ /* 0x000ee80000300800 */
[----:B------:R-:W-:Y:S04]  /*596d0*/  LDS R64, [R252+0x12200] ;  /* 0x01220000fc407984 */ /* 0x000fe80000000800 */
[----:B------:R-:W-:Y:S04]  /*596e0*/  STL.64 [R1+0x450], R72 ;  /* 0x0004504801007387 */ /* 0x000fe80000100a00 */
[----:B------:R1:W-:Y:S01]  /*596f0*/  STL.64 [R1+0x458], R74 ;  /* 0x0004584a01007387 */ /* 0x0003e20000100a00 */
[C---:B----4-:R-:W-:Y:S03]  /*59700*/  HMMA.1688.F32.TF32 R232, R216.reuse, R58, R232 ;  /* 0x0000003ad8e8723c */ /* 0x050fe600000810e8 */
[----:B------:R-:W-:Y:S04]  /*59710*/  LDS R66, [R252+0x13200] ;  /* 0x01320000fc427984 */ /* 0x000fe80000000800 */
[----:B------:R-:W-:Y:S04]  /*59720*/  LDS R65, [R3+0x12200] ;  /* 0x0122000003417984 */ /* 0x000fe80000000800 */
[----:B-1----:R-:W3:Y:S04]  /*59730*/  LDL.LU.64 R74, [R1+0x2948] ;  /* 0x00294800014a7983 */ /* 0x002ee80000300a00 */
[----:B------:R-:W4:Y:S04]  /*59740*/  LDL.LU.64 R72, [R1+0x2940] ;  /* 0x0029400001487983 */ /* 0x000f280000300a00 */
[----:B------:R-:W1:Y:S01]  /*59750*/  LDS R67, [R3+0x13200] ;  /* 0x0132000003437984 */ /* 0x000e620000000800 */
[C---:B------:R-:W-:Y:S03]  /*59760*/  HMMA.1688.F32.TF32 R132, R216.reuse, R50, R132 ;  /* 0x00000032d884723c */ /* 0x040fe60000081084 */
[----:B------:R-:W-:Y:S04]  /*59770*/  STL.64 [R1+0x440], R232 ;  /* 0x000440e801007387 */ /* 0x000fe80000100a00 */
[----:B------:R1:W-:Y:S01]  /*59780*/  STL.64 [R1+0x448], R234 ;  /* 0x000448ea01007387 */ /* 0x0003e20000100a00 */
[C---:B------:R-:W-:Y:S08]  /*59790*/  HMMA.1688.F32.TF32 R128, R216.reuse, R46, R128 ;  /* 0x0000002ed880723c */ /* 0x040ff00000081080 */
[C---:B-1----:R-:W-:Y:S08]  /*597a0*/  HMMA.1688.F32.TF32 R232, R216.reuse, R54, R240 ;  /* 0x00000036d8e8723c */ /* 0x042ff000000810f0 */
[C---:B------:R-:W-:Y:S08]  /*597b0*/  HMMA.1688.F32.TF32 R124, R216.reuse, R42, R124 ;  /* 0x0000002ad87c723c */ /* 0x040ff0000008107c */
[C---:B------:R-:W-:Y:S08]  /*597c0*/  HMMA.1688.F32.TF32 R120, R216.reuse, R38, R120 ;  /* 0x00000026d878723c */ /* 0x040ff00000081078 */
[C---:B------:R-:W-:Y:S08]  /*597d0*/  HMMA.1688.F32.TF32 R116, R216.reuse, R34, R116 ;  /* 0x00000022d874723c */ /* 0x040ff00000081074 */
[C---:B------:R-:W-:Y:S08]  /*597e0*/  HMMA.1688.F32.TF32 R112, R216.reuse, R30, R112 ;  /* 0x0000001ed870723c */ /* 0x040ff00000081070 */
[C---:B------:R-:W-:Y:S01]  /*597f0*/  HMMA.1688.F32.TF32 R108, R216.reuse, R26, R108 ;  /* 0x0000001ad86c723c */ /* 0x040fe2000008106c */
[----:B------:R1:W-:Y:S07]  /*59800*/  STL.64 [R1+0x430], R232 ;  /* 0x000430e801007387 */ /* 0x0003ee0000100a00 */
[C---:B------:R-:W-:Y:S01]  /*59810*/  HMMA.1688.F32.TF32 R104, R216.reuse, R22, R104 ;  /* 0x00000016d868723c */ /* 0x040fe20000081068 */
[----:B------:R1:W-:Y:S07]  /*59820*/  STL.64 [R1+0x438], R234 ;  /* 0x000438ea01007387 */ /* 0x0003ee0000100a00 */
        /* <DEDUP_REMOVED lines=9> */
[----:B------:R-:W-:Y:S01]  /*598c0*/  HMMA.1688.F32.TF32 R84, R216, R246, R84 ;  /* 0x000000f6d854723c */ /* 0x000fe20000081054 */
        /* <DEDUP_REMOVED lines=23> */
[----:B-1----:R-:W2:Y:S04]  /*59a40*/  LDL.LU R232, [R1+0x4d0] ;  /* 0x0004d00001e87983 */ /* 0x002ea80000300800 */
[----:B------:R-:W-:Y:S04]  /*59a50*/  STL.64 [R1+0x360], R80 ;  /* 0x0003605001007387 */ /* 0x000fe80000100a00 */
[----:B------:R-:W-:Y:S04]  /*59a60*/  STL.64 [R1+0x368], R82 ;  /* 0x0003685201007387 */ /* 0x000fe80000100a00 */
[----:B------:R-:W-:Y:S04]  /*59a70*/  STL.64 [R1+0x350], R76 ;  /* 0x0003504c01007387 */ /* 0x000fe80000100a00 */
[----:B------:R-:W-:Y:S04]  /*59a80*/  STL.64 [R1+0x358], R78 ;  /* 0x0003584e01007387 */ /* 0x000fe80000100a00 */
[----:B------:R-:W2:Y:S04]  /*59a90*/  LDL.LU R233, [R1+0x4d4] ;  /* 0x0004d40001e97983 */ /* 0x000ea80000300800 */
[----:B------:R-:W2:Y:S04]  /*59aa0*/  LDL.LU R234, [R1+0x4d8] ;  /* 0x0004d80001ea7983 */ /* 0x000ea80000300800 */
[----:B------:R-:W2:Y:S04]  /*59ab0*/  LDL.LU R235, [R1+0x4dc] ;  /* 0x0004dc0001eb7983 */ /* 0x000ea80000300800 */
[----:B------:R-:W-:Y:S04]  /*59ac0*/  LDS R216, [R252+0x12280] ;  /* 0x01228000fcd87984 */ /* 0x000fe80000000800 */
[----:B------:R-:W-:Y:S04]  /*59ad0*/  LDS R218, [R252+0x13280] ;  /* 0x01328000fcda7984 */ /* 0x000fe80000000800 */
[----:B------:R-:W-:Y:S04]  /*59ae0*/  LDS R217, [R3+0x12280] ;  /* 0x0122800003d97984 */ /* 0x000fe80000000800 */
[----:B------:R-:W1:Y:S01]  /*59af0*/  LDS R219, [R3+0x13280] ;  /* 0x0132800003db7984 */ /* 0x000e620000000800 */
[----:B---3--:R-:W-:-:S02]  /*59b00*/  IMAD.MOV.U32 R240, RZ, RZ, R75 ;  /* 0x000000fffff07224 */ /* 0x008fc400078e004b */
[----:B------:R-:W-:Y:S02]  /*59b10*/  IMAD.MOV.U32 R241, RZ, RZ, R74 ;  /* 0x000000fffff17224 */ /* 0x000fe400078e004a */
[----:B----4-:R-:W-:Y:S01]  /*59b20*/  IMAD.MOV.U32 R242, RZ, RZ, R73 ;  /* 0x000000fffff27224 */ /* 0x010fe200078e0049 */
[----:B------:R-:W-:Y:S02]  /*59b30*/  MOV R243, R72 ;  /* 0x0000004800f37202 */ /* 0x000fe40000000f00 */
[C---:B------:R-:W-:Y:S01]  /*59b40*/  HMMA.1688.F32.TF32 R72, R64.reuse, R54, R68 ;  /* 0x000000364048723c */ /* 0x040fe20000081044 */
[----:B------:R-:W3:Y:S11]  /*59b50*/  LDL.LU R68, [R1+0x250] ;  /* 0x0002500001447983 */ /* 0x000ef60000300800 */
[----:B------:R-:W-:Y:S11]  /*59b60*/  @!UPT UIADD3 URZ, URZ, URZ, URZ ;  /* 0x0000003f3f3ff290 */ /* 0x000ff6000fffe03f */
[----:B------:R4:W-:Y:S04]  /*59b70*/  STL.64 [R1+0x6d0], R72 ;  /* 0x0006d04801007387 */ /* 0x0009e80000100a00 */
[----:B------:R1:W-:Y:S04]  /*59b80*/  STL.64 [R1+0x6d8], R74 ;  /* 0x0006d84a01007387 */ /* 0x0003e80000100a00 */
        /* <DEDUP_REMOVED lines=68> */
[C---:B--2---:R-:W-:Y:S08]  /*59fd0*/  HMMA.1688.F32.TF32 R96, R64.reuse, R14, R96 ;  /* 0x0000000e4060723c */ /* 0x044ff00000081060 */
        /* <DEDUP_REMOVED lines=16> */
[----:B----4-:R-:W-:Y:S03]  /*5a0e0*/  HMMA.1688.F32.TF32 R72, R64, R10, R72 ;  /* 0x0000000a4048723c */ /* 0x010fe60000081048 */
        /* <DEDUP_REMOVED lines=41> */
[----:B------:R-:W2:Y:S01]  /*5a380*/  LDL.LU.64 R68, [R1+0x2880] ;  /* 0x0028800001447983 */ /* 0x000ea20000300a00 */
[C---:B------:R-:W-:Y:S08]  /*5a390*/  HMMA.1688.F32.TF32 R92, R216.reuse, R58, R92 ;  /* 0x0000003ad85c723c */ /* 0x040ff0000008105c */
[C---:B------:R-:W-:Y:S08]  /*5a3a0*/  HMMA.1688.F32.TF32 R88, R216.reuse, R54, R88 ;  /* 0x00000036d858723c */ /* 0x040ff00000081058 */
[C---:B------:R-:W-:Y:S08]  /*5a3b0*/  HMMA.1688.F32.TF32 R84, R216.reuse, R50, R84 ;  /* 0x00000032d854723c */ /* 0x040ff00000081054 */
[C---:B------:R-:W-:Y:S08]  /*5a3c0*/  HMMA.1688.F32.TF32 R80, R216.reuse, R46, R80 ;  /* 0x0000002ed850723c */ /* 0x040ff00000081050 */
[----:B------:R-:W-:Y:S08]  /*5a3d0*/  HMMA.1688.F32.TF32 R76, R216, R42, R76 ;  /* 0x0000002ad84c723c */ /* 0x000ff0000008104c */
[----:B--2---:R-:W-:Y:S01]  /*5a3e0*/  HMMA.1688.F32.TF32 R68, R64, R246, R68 ;  /* 0x000000f64044723c */ /* 0x004fe20000081044 */
[----:B------:R-:W-:Y:S04]  /*5a3f0*/  LDS R64, [R252+0x12300] ;  /* 0x01230000fc407984 */ /* 0x000fe80000000800 */
[----:B------:R-:W-:Y:S03]  /*5a400*/  LDS R66, [R252+0x13300] ;  /* 0x01330000fc427984 */ /* 0x000fe60000000800 */
[C---:B------:R-:W-:Y:S01]  /*5a410*/  HMMA.1688.F32.TF32 R232, R216.reuse, R34, R232 ;  /* 0x00000022d8e8723c */ /* 0x040fe200000810e8 */
[----:B------:R-:W-:Y:S04]  /*5a420*/  LDS R65, [R3+0x12300] ;  /* 0x0123000003417984 */ /* 0x000fe80000000800 */
[----:B------:R-:W1:Y:S10]  /*5a430*/  LDS R67, [R3+0x13300] ;  /* 0x0133000003437984 */ /* 0x000e740000000800 */
[----:B------:R-:W-:Y:S04]  /*5a440*/  STL.64 [R1+0x5a0], R68 ;  /* 0x0005a04401007387 */ /* 0x000fe80000100a00 */
[----:B------:R2:W-:Y:S02]  /*5a450*/  STL.64 [R1+0x5a8], R70 ;  /* 0x0005a84601007387 */ /* 0x0005e40000100a00 */
[C---:B--2---:R-:W-:Y:S02]  /*5a460*/  HMMA.1688.F32.TF32 R68, R216.reuse, R62, R72 ;  /* 0x0000003ed844723c */ /* 0x044fe40000081048 */
[----:B------:R-:W2:Y:S11]  /*5a470*/  LDL.LU R72, [R1+0x4e0] ;  /* 0x0004e00001487983 */ /* 0x000eb60000300800 */
[----:B------:R-:W-:Y:S10]  /*5a480*/  @!UPT UIADD3 URZ, URZ, URZ, URZ ;  /* 0x0000003f3f3ff290 */ /* 0x000ff4000fffe03f */
[----:B------:R-:W-:Y:S04]  /*5a490*/  STL.64 [R1+0x6c0], R68 ;  /* 0x0006c04401007387 */ /* 0x000fe80000100a00 */
[----:B------:R-:W-:Y:S04]  /*5a4a0*/  STL.64 [R1+0x6c8], R70 ;  /* 0x0006c84601007387 */ /* 0x000fe80000100a00 */
[----:B------:R-:W2:Y:S04]  /*5a4b0*/  LDL.LU R73, [R1+0x4e4] ;  /* 0x0004e40001497983 */ /* 0x000ea80000300800 */
[----:B------:R-:W2:Y:S04]  /*5a4c0*/  LDL.LU R74, [R1+0x4e8] ;  /* 0x0004e800014a7983 */ /* 0x000ea80000300800 */
[----:B------:R-:W2:Y:S04]  /*5a4d0*/  LDL.LU R75, [R1+0x4ec] ;  /* 0x0004ec00014b7983 */ /* 0x000ea80000300800 */
[----:B------:R-:W-:Y:S04]  /*5a4e0*/  STL.64 [R1+0x820], R92 ;  /* 0x0008205c01007387 */ /* 0x000fe80000100a00 */
[----:B------:R1:W-:Y:S04]  /*5a4f0*/  STL.64 [R1+0x828], R94 ;  /* 0x0008285e01007387 */ /* 0x0003e80000100a00 */
[----:B------:R-:W-:Y:S04]  /*5a500*/  LDS R68, [R252+0x12380] ;  /* 0x01238000fc447984 */ /* 0x000fe80000000800 */
[----:B------:R-:W-:Y:S04]  /*5a510*/  LDS R70, [R252+0x13380] ;  /* 0x01338000fc467984 */ /* 0x000fe80000000800 */
[----:B-1----:R-:W3:Y:S04]  /*5a520*/  LDL.LU.64 R94, [R1+0x2878] ;  /* 0x00287800015e7983 */ /* 0x002ee80000300a00 */
[----:B------:R-:W3:Y:S04]  /*5a530*/  LDL.LU.64 R92, [R1+0x2870] ;  /* 0x00287000015c7983 */ /* 0x000ee80000300a00 */
[----:B------:R-:W-:Y:S04]  /*5a540*/  STL.64 [R1+0x810], R88 ;  /* 0x0008105801007387 */ /* 0x000fe80000100a00 */
[----:B------:R1:W-:Y:S04]  /*5a550*/  STL.64 [R1+0x818], R90 ;  /* 0x0008185a01007387 */ /* 0x0003e80000100a00 */
[----:B------:R-:W-:Y:S04]  /*5a560*/  LDS R69, [R3+0x12380] ;  /* 0x0123800003457984 */ /* 0x000fe80000000800 */
[----:B------:R-:W2:Y:S04]  /*5a570*/  LDS R71, [R3+0x13380] ;  /* 0x0133800003477984 */ /* 0x000ea80000000800 */
        /* <DEDUP_REMOVED lines=14> */
[C---:B--2---:R-:W-:Y:S11]  /*5a660*/  HMMA.1688.F32.TF32 R72, R216.reuse, R38, R72 ;  /* 0x00000026d848723c */ /* 0x044ff60000081048 */
[----:B------:R-:W-:Y:S11]  /*5a670*/  @!UPT UIADD3 URZ, URZ, URZ, URZ ;  /* 0x0000003f3f3ff290 */ /* 0x000ff6000fffe03f */
[----:B------:R-:W-:Y:S01]  /*5a680*/  @!UPT UIADD3 URZ, URZ, URZ, URZ ;  /* 0x0000003f3f3ff290 */ /* 0x000fe2000fffe03f */
[----:B------:R-:W-:Y:S04]  /*5a690*/  STL.64 [R1+0x7d0], R72 ;  /* 0x0007d04801007387 */ /* 0x000fe80000100a00 */
[----:B------:R1:W-:Y:S02]  /*5a6a0*/  STL.64 [R1+0x7d8], R74 ;  /* 0x0007d84a01007387 */ /* 0x0003e40000100a00 */
[C---:B-1----:R-:W-:Y:S02]  /*5a6b0*/  HMMA.1688.F32.TF32 R72, R216.reuse, R30, R240 ;  /* 0x0000001ed848723c */ /* 0x042fe400000810f0 */
[----:B------:R-:W-:Y:S04]  /*5a6c0*/  STL.64 [R1+0x7c0], R232 ;  /* 0x0007c0e801007387 */ /* 0x000fe80000100a00 */
[----:B------:R-:W-:Y:S11]  /*5a6d0*/  STL.64 [R1+0x7c8], R234 ;  /* 0x0007c8ea01007387 */ /* 0x000ff60000100a00 */
[----:B------:R-:W-:Y:S06]  /*5a6e0*/  @!UPT UIADD3 URZ, URZ, URZ, URZ ;  /* 0x0000003f3f3ff290 */ /* 0x000fec000fffe03f */
[----:B------:R-:W-:Y:S04]  /*5a6f0*/  STL.64 [R1+0x7b0], R72 ;  /* 0x0007b04801007387 */ /* 0x000fe80000100a00 */
[----:B------:R3:W-:Y:S02]  /*5a700*/  STL.64 [R1+0x7b8], R74 ;  /* 0x0007b84a01007387 */ /* 0x0007e40000100a00 */
[C---:B---3--:R-:W-:Y:S08]  /*5a710*/  HMMA.1688.F32.TF32 R72, R216.reuse, R18, R84 ;  /* 0x00000012d848723c */ /* 0x048ff00000081054 */
[C---:B----4-:R-:W-:Y:S08]  /*5a720*/  HMMA.1688.F32.TF32 R232, R216.reuse, R26, R76 ;  /* 0x0000001ad8e8723c */ /* 0x050ff0000008104c */
        /* <DEDUP_REMOVED lines=8> */
[C---:B-1----:R-:W-:Y:S08]  /*5a7b0*/  HMMA.1688.F32.TF32 R76, R216.reuse, R10, R92 ;  /* 0x0000000ad84c723c */ /* 0x042ff0000008105c */
[----:B--2---:R-:W-:Y:S01]  /*5a7c0*/  HMMA.1688.F32.TF32 R72, R216, R6, R96 ;  /* 0x00000006d848723c */ /* 0x004fe20000081060 */
[----:B------:R-:W-:Y:S04]  /*5a7d0*/  STL.64 [R1+0x770], R80 ;  /* 0x0007705001007387 */ /* 0x000fe80000100a00 */
[----:B------:R-:W-:Y:S10]  /*5a7e0*/  STL.64 [R1+0x778], R82 ;  /* 0x0007785201007387 */ /* 0x000ff40000100a00 */
[----:B------:R-:W-:Y:S04]  /*5a7f0*/  STL.64 [R1+0x760], R76 ;  /* 0x0007604c01007387 */ /* 0x000fe80000100a00 */
[----:B------:R1:W-:Y:S05]  /*5a800*/  STL.64 [R1+0x768], R78 ;  /* 0x0007684e01007387 */ /* 0x0003ea0000100a00 */
[----:B------:R-:W-:Y:S01]  /*5a810*/  IMAD.MOV.U32 R99, RZ, RZ, R72 ;  /* 0x000000ffff637224 */ /* 0x000fe200078e0048 */
[----:B------:R-:W-:Y:S01]  /*5a820*/  MOV R96, R75 ;  /* 0x0000004b00607202 */ /* 0x000fe20000000f00 */
[----:B------:R-:W-:-:S02]  /*5a830*/  IMAD.MOV.U32 R98, RZ, RZ, R73 ;  /* 0x000000ffff627224 */ /* 0x000fc400078e0049 */
[----:B------:R-:W-:Y:S01]  /*5a840*/  IMAD.MOV.U32 R97, RZ, RZ, R74 ;  /* 0x000000ffff617224 */ /* 0x000fe200078e004a */
[----:B-1----:R-:W-:Y:S08]  /*5a850*/  HMMA.1688.F32.TF32 R76, R216, R246, R100 ;  /* 0x000000f6d84c723c */ /* 0x002ff00000081064 */
[C---:B------:R-:W-:Y:S08]  /*5a860*/  HMMA.1688.F32.TF32 R72, R64.reuse, R62, R104 ;  /* 0x0000003e4048723c */ /* 0x040ff00000081068 */
[C---:B------:R-:W-:Y:S07]  /*5a870*/  HMMA.1688.F32.TF32 R80, R64.reuse, R58, R108 ;  /* 0x0000003a4050723c */ /* 0x040fee000008106c */
        /* <DEDUP_REMOVED lines=14> */
[C---:B--2---:R-:W-:Y:S03]  /*5a960*/  HMMA.1688.F32.TF32 R72, R64.reuse, R38, R128 ;  /* 0x000000264048723c */ /* 0x044fe60000081080 */
[----:B------:R-:W-:Y:S04]  /*5a970*/  STL.64 [R1+0x660], R80 ;  /* 0x0006605001007387 */ /* 0x000fe80000100a00 */
[----:B------:R1:W-:Y:S08]  /*5a980*/  STL.64 [R1+0x668], R82 ;  /* 0x0006685201007387 */ /* 0x0003f00000100a00 */
        /* <DEDUP_REMOVED lines=8> */
[----:B------:R-:W-:Y:S08]  /*5aa10*/  STL.64 [R1+0x638], R82 ;  /* 0x0006385201007387 */ /* 0x000ff00000100a00 */
[----:B------:R-:W-:Y:S04]  /*5aa20*/  STL.64 [R1+0x620], R76 ;  /* 0x0006204c01007387 */ /* 0x000fe80000100a00 */
[----:B------:R1:W-:Y:S05]  /*5aa30*/  STL.64 [R1+0x628], R78 ;  /* 0x0006284e01007387 */ /* 0x0003ea0000100a00 */
[----:B------:R-:W-:Y:S01]  /*5aa40*/  IMAD.MOV.U32 R143, RZ, RZ, R72 ;  /* 0x000000ffff8f7224 */ /* 0x000fe200078e0048 */
[----:B------:R-:W-:Y:S01]  /*5aa50*/  MOV R140, R75 ;  /* 0x0000004b008c7202 */ /* 0x000fe20000000f00 */
[----:B------:R-:W-:-:S02]  /*5aa60*/  IMAD.MOV.U32 R142, RZ, RZ, R73 ;  /* 0x000000ffff8e7224 */ /* 0x000fc400078e0049 */
[----:B------:R-:W-:Y:S01]  /*5aa70*/  IMAD.MOV.U32 R141, RZ, RZ, R74 ;  /* 0x000000ffff8d7224 */ /* 0x000fe200078e004a */
[C---:B-1----:R-:W-:Y:S08]  /*5aa80*/  HMMA.1688.F32.TF32 R76, R64.reuse, R22, R144 ;  /* 0x00000016404c723c */ /* 0x042ff00000081090 */
[C---:B------:R-:W-:Y:S08]  /*5aa90*/  HMMA.1688.F32.TF32 R72, R64.reuse, R18, R148 ;  /* 0x000000124048723c */ /* 0x040ff00000081094 */
[C---:B------:R-:W-:Y:S07]  /*5aaa0*/  HMMA.1688.F32.TF32 R80, R64.reuse, R14, R152 ;  /* 0x0000000e4050723c */ /* 0x040fee0000081098 */
[----:B------:R-:W-:Y:S04]  /*5aab0*/  STL.64 [R1+0x600], R76 ;  /* 0x0006004c01007387 */ /* 0x000fe80000100a00 */
[----:B------:R1:W-:Y:S04]  /*5aac0*/  STL.64 [R1+0x608], R78 ;  /* 0x0006084e01007387 */ /* 0x0003e80000100a00 */
[----:B------:R-:W-:Y:S04]  /*5aad0*/  STL.64 [R1+0x5f0], R72 ;  /* 0x0005f04801007387 */ /* 0x000fe80000100a00 */
[----:B------:R2:W-:Y:S01]  /*5aae0*/  STL.64 [R1+0x5f8], R74 ;  /* 0x0005f84a01007387 */ /* 0x0005e20000100a00 */
[C---:B-1----:R-:W-:Y:S08]  /*5aaf0*/  HMMA.1688.F32.TF32 R76, R64.reuse, R10, R156 ;  /* 0x0000000a404c723c */ /* 0x042ff0000008109c */
[C---:B--2---:R-:W-:Y:S08]  /*5ab00*/  HMMA.1688.F32.TF32 R72, R64.reuse, R6, R160 ;  /* 0x000000064048723c */ /* 0x044ff000000810a0 */
[----:B------:R-:W-:Y:S08]  /*5ab10*/  HMMA.1688.F32.TF32 R64, R64, R246, R164 ;  /* 0x000000f64040723c */ /* 0x000ff000000810a4 */
        /* <DEDUP_REMOVED lines=9> */
[----:B------:R1:W-:Y:S04]  /*5abb0*/  STL.64 [R1+0x5d8], R78 ;  /* 0x0005d84e01007387 */ /* 0x0003e80000100a00 */
[----:B------:R-:W-:Y:S03]  /*5abc0*/  STL.64 [R1+0x5c0], R72 ;  /* 0x0005c04801007387 */ /* 0x000fe60000100a00 */
[C---:B------:R-:W-:Y:S01]  /*5abd0*/  HMMA.1688.F32.TF32 R32, R68.reuse, R34, R188 ;  /* 0x000000224420723c */ /* 0x040fe200000810bc */
[----:B------:R2:W-:Y:S04]  /*5abe0*/  STL.64 [R1+0x5c8], R74 ;  /* 0x0005c84a01007387 */ /* 0x0005e80000100a00 */
[----:B------:R-:W-:Y:S03]  /*5abf0*/  STL.64 [R1+0x590], R64 ;  /* 0x0005904001007387 */ /* 0x000fe60000100a00 */
[C---:B------:R-:W-:Y:S01]  /*5ac00*/  HMMA.1688.F32.TF32 R24, R68.reuse, R26, R196 ;  /* 0x0000001a4418723c */ /* 0x040fe200000810c4 */
        /* <DEDUP_REMOVED lines=13> */
[----:B------:R-:W-:Y:S04]  /*5ace0*/  STL.64 [R1+0x560], R44 ;  /* 0x0005602c01007387 */ /* 0x000fe80000100a00 */
[----:B------:R-:W-:Y:S04]  /*5acf0*/  STL.64 [R1+0x568], R46 ;  /* 0x0005682e01007387 */ /* 0x000fe80000100a00 */
[----:B------:R3:W-:Y:S04]  /*5ad00*/  STL [R1+0x281c], R232 ;  /* 0x00281ce801007387 */ /* 0x0007e80000100800 */
[----:B------:R2:W-:Y:S04]  /*5ad10*/  STL [R1+0x2818], R233 ;  /* 0x002818e901007387 */ /* 0x0005e80000100800 */
[----:B------:R1:W-:Y:S04]  /*5ad20*/  STL [R1+0x2814], R234 ;  /* 0x002814ea01007387 */ /* 0x0003e80000100800 */
[----:B------:R1:W-:Y:S04]  /*5ad30*/  STL [R1+0x27f0], R235 ;  /* 0x0027f0eb01007387 */ /* 0x0003e80000100800 */
[----:B------:R-:W-:Y:S04]  /*5ad40*/  STL.64 [R1+0x540], R32 ;  /* 0x0005402001007387 */ /* 0x000fe80000100a00 */
[----:B------:R-:W-:Y:S04]  /*5ad50*/  STL.64 [R1+0x548], R34 ;  /* 0x0005482201007387 */ /* 0x000fe80000100a00 */
[----:B------:R-:W-:Y:S04]  /*5ad60*/  STL.64 [R1+0x4f0], R24 ;  /* 0x0004f01801007387 */ /* 0x000fe80000100a00 */
[----:B------:R-:W-:Y:S04]  /*5ad70*/  STL.64 [R1+0x4f8], R26 ;  /* 0x0004f81a01007387 */ /* 0x000fe80000100a00 */
[----:B-1----:R-:W4:Y:S01]  /*5ad80*/  LDL R79, [R1+0xa40] ;  /* 0x000a4000014f7983 */ /* 0x002f220000100800 */
[----:B------:R-:W-:Y:S01]  /*5ad90*/  HMMA.1688.F32.TF32 R20, R68, R22, R228 ;  /* 0x000000164414723c */ /* 0x000fe200000810e4 */
[----:B------:R-:W-:Y:S01]  /*5ada0*/  IMAD.MOV.U32 R82, RZ, RZ, R5 ;  /* 0x000000ffff527224 */ /* 0x000fe200078e0005 */
[----:B------:R-:W-:-:S06]  /*5adb0*/  MOV R83, R4 ;  /* 0x0000000400537202 */ /* 0x000fcc0000000f00 */
[----:B------:R-:W-:Y:S01]  /*5adc0*/  HMMA.1688.F32.TF32 R40, R68, R42, R224 ;  /* 0x0000002a4428723c */ /* 0x000fe200000810e0 */
[----:B------:R-:W-:Y:S01]  /*5add0*/  IMAD.MOV.U32 R80, RZ, RZ, R9 ;  /* 0x000000ffff507224 */ /* 0x000fe200078e0009 */
[----:B------:R-:W-:Y:S01]  /*5ade0*/  LDS R76, [R252+0x14080] ;  /* 0x01408000fc4c7984 */ /* 0x000fe20000000800 */
[----:B------:R-:W-:-:S03]  /*5adf0*/  IMAD.MOV.U32 R81, RZ, RZ, R8 ;  /* 0x000000ffff517224 */ /* 0x000fc600078e0008 */
[----:B------:R-:W-:Y:S02]  /*5ae00*/  LDS R78, [R252+0x15080] ;  /* 0x01508000fc4e7984 */ /* 0x000fe40000000800 */
[----:B------:R-:W-:Y:S02]  /*5ae10*/  HMMA.1688.F32.TF32 R240, R68, R30, R192 ;  /* 0x0000001e44f0723c */ /* 0x000fe400000810c0 */
[----:B------:R-:W-:Y:S06]  /*5ae20*/  LDS R77, [R3+0x14080] ;  /* 0x01408000034d7984 */ /* 0x000fec0000000800 */
[----:B------:R-:W-:Y:S01]  /*5ae30*/  IMAD.MOV.U32 R231, RZ, RZ, R20 ;  /* 0x000000ffffe77224 */ /* 0x000fe200078e0014 */
[----:B------:R-:W-:Y:S01]  /*5ae40*/  MOV R228, R23 ;  /* 0x0000001700e47202 */ /* 0x000fe20000000f00 */
[----:B------:R-:W-:-:S02]  /*5ae50*/  IMAD.MOV.U32 R230, RZ, RZ, R21 ;  /* 0x000000ffffe67224 */ /* 0x000fc400078e0015 */
[----:B------:R-:W-:Y:S02]  /*5ae60*/  IMAD.MOV.U32 R229, RZ, RZ, R22 ;  /* 0x000000ffffe57224 */ /* 0x000fe400078e0016 */
[----:B------:R-:W-:Y:S01]  /*5ae70*/  HMMA.1688.F32.TF32 R20, R68, R18, R200 ;  /* 0x000000124414723c */ /* 0x000fe200000810c8 */
[----:B--2---:R-:W-:Y:S01]  /*5ae80*/  IMAD.MOV.U32 R74, RZ, RZ, R13 ;  /* 0x000000ffff4a7224 */ /* 0x004fe200078e000d */
[----:B------:R-:W-:Y:S01]  /*5ae90*/  MOV R75, R12 ;  /* 0x0000000c004b7202 */ /* 0x000fe20000000f00 */
[----:B------:R-:W-:Y:S02]  /*5aea0*/  IMAD.MOV.U32 R72, RZ, RZ, R17 ;  /* 0x000000ffff487224 */ /* 0x000fe400078e0011 */
[----:B------:R-:W-:-:S03]  /*5aeb0*/  IMAD.MOV.U32 R73, RZ, RZ, R16 ;  /* 0x000000ffff497224 */ /* 0x000fc600078e0010 */
[----:B------:R-:W-:Y:S01]  /*5aec0*/  HMMA.1688.F32.TF32 R244, R68, R246, R236 ;  /* 0x000000f644f4723c */ /* 0x000fe200000810ec */
[----:B------:R-:W-:Y:S01]  /*5aed0*/  IMAD.MOV.U32 R227, RZ, RZ, R40 ;  /* 0x000000ffffe37224 */ /* 0x000fe200078e0028 */
[----:B------:R-:W-:Y:S01]  /*5aee0*/  MOV R224, R43 ;  /* 0x0000002b00e07202 */ /* 0x000fe20000000f00 */
[----:B------:R-:W-:Y:S01]  /*5aef0*/  IMAD.MOV.U32 R226, RZ, RZ, R41 ;  /* 0x000000ffffe27224 */ /* 0x000fe200078e0029 */
[----:B------:R-:W-:Y:S01]  /*5af00*/  LDS R200, [R252+0x14300] ;  /* 0x01430000fcc87984 */ /* 0x000fe20000000800 */
[----:B------:R-:W-:-:S03]  /*5af10*/  IMAD.MOV.U32 R225, RZ, RZ, R42 ;  /* 0x000000ffffe17224 */ /* 0x000fc600078e002a */
[----:B------:R-:W-:Y:S04]  /*5af20*/  LDS R202, [R252+0x15300] ;  /* 0x01530000fcca7984 */ /* 0x000fe80000000800 */
[----:B------:R-:W-:Y:S04]  /*5af30*/  LDS R201, [R3+0x14300] ;  /* 0x0143000003c97984 */ /* 0x000fe80000000800 */
[----:B---3--:R-:W-:Y:S01]  /*5af40*/  IMAD.MOV.U32 R232, RZ, RZ, R20 ;  /* 0x000000ffffe87224 */ /* 0x008fe200078e0014 */
[----:B------:R-:W-:Y:S01]  /*5af50*/  MOV R220, R23 ;  /* 0x0000001700dc7202 */ /* 0x000fe20000000f00 */
[----:B------:R-:W-:Y:S01]  /*5af60*/  IMAD.MOV.U32 R233, RZ, RZ, R21 ;  /* 0x000000ffffe97224 */ /* 0x000fe200078e0015 */
[----:B------:R-:W-:Y:S01]  /*5af70*/  LDS R203, [R3+0x15300] ;  /* 0x0153000003cb7984 */ /* 0x000fe20000000800 */
[----:B------:R-:W-:-:S02]  /*5af80*/  IMAD.MOV.U32 R234, RZ, RZ, R22 ;  /* 0x000000ffffea7224 */ /* 0x000fc400078e0016 */
        /* <DEDUP_REMOVED lines=14> */
[----:B------:R-:W-:Y:S01]  /*5b070*/  HMMA.1688.F32.TF32 R20, R68, R6, R212 ;  /* 0x000000064414723c */ /* 0x000fe200000810d4 */
[----:B------:R-:W-:Y:S04]  /*5b080*/  LDS R68, [R252+0x14000] ;  /* 0x01400000fc447984 */ /* 0x000fe80000000800 */
[----:B------:R-:W-:Y:S04]  /*5b090*/  LDS R70, [R252+0x15000] ;  /* 0x01500000fc467984 */ /* 0x000fe80000000800 */
[----:B------:R-:W-:Y:S04]  /*5b0a0*/  LDS R69, [R3+0x14000] ;  /* 0x0140000003457984 */ /* 0x000fe80000000800 */
[----:B------:R-:W-:Y:S11]  /*5b0b0*/  LDS R71, [R3+0x15000] ;  /* 0x0150000003477984 */ /* 0x000ff60000000800 */
[----:B------:R-:W-:Y:S01]  /*5b0c0*/  IMAD.MOV.U32 R215, RZ, RZ, R20 ;  /* 0x000000ffffd77224 */ /* 0x000fe200078e0014 */
[----:B------:R-:W-:Y:S01]  /*5b0d0*/  MOV R212, R23 ;  /* 0x0000001700d47202 */ /* 0x000fe20000000f00 */
[----:B------:R-:W-:-:S02]  /*5b0e0*/  IMAD.MOV.U32 R214, RZ, RZ, R21 ;  /* 0x000000ffffd67224 */ /* 0x000fc400078e0015 */
[----:B------:R-:W-:Y:S01]  /*5b0f0*/  IMAD.MOV.U32 R213, RZ, RZ, R22 ;  /* 0x000000ffffd57224 */ /* 0x000fe200078e0016 */
[----:B------:R-:W-:Y:S04]  /*5b100*/  STL [R1+0x27d8], R244 ;  /* 0x0027d8f401007387 */ /* 0x000fe80000100800 */
[----:B------:R-:W-:Y:S04]  /*5b110*/  STL [R1+0x27d4], R245 ;  /* 0x0027d4f501007387 */ /* 0x000fe80000100800 */
[----:B------:R-:W-:Y:S04]  /*5b120*/  STL [R1+0x27d0], R246 ;  /* 0x0027d0f601007387 */ /* 0x000fe80000100800 */
[----:B------:R-:W-:Y:S04]  /*5b130*/  STL [R1+0x27cc], R247 ;  /* 0x0027ccf701007387 */ /* 0x000fe80000100800 */
        /* <DEDUP_REMOVED lines=21> */
[----:B------:R-:W-:Y:S01]  /*5b290*/  STL [R1+0x27c8], R15 ;  /* 0x0027c80f01007387 */ /* 0x000fe20000100800 */
[C---:B------:R-:W-:Y:S03]  /*5b2a0*/  HMMA.1688.F32.TF32 R80, R68.reuse, R4, R80 ;  /* 0x000000044450723c */ /* 0x040fe60000081050 */
[----:B----4-:R-:W-:Y:S04]  /*5b2b0*/  STL [R1+0x27e4], R18 ;  /* 0x0027e41201007387 */ /* 0x010fe80000100800 */
[----:B------:R-:W-:Y:S01]  /*5b2c0*/  STL [R1+0x27e0], R19 ;  /* 0x0027e01301007387 */ /* 0x000fe20000100800 */
[----:B------:R-:W-:Y:S03]  /*5b2d0*/  HMMA.1688.F32.TF32 R72, R68, R8, R72 ;  /* 0x000000084448723c */ /* 0x000fe60000081048 */
        /* <DEDUP_REMOVED lines=24> */
[----:B------:R1:W-:Y:S04]  /*5b460*/  STL.64 [R1+0xd0], R80 ;  /* 0x0000d05001007387 */ /* 0x0003e80000100a00 */
[----:B------:R2:W-:Y:S04]  /*5b470*/  STL.64 [R1+0xd8], R82 ;  /* 0x0000d85201007387 */ /* 0x0005e80000100a00 */
[----:B------:R3:W-:Y:S04]  /*5b480*/  STL.64 [R1+0xc0], R72 ;  /* 0x0000c04801007387 */ /* 0x0007e80000100a00 */
        /* <DEDUP_REMOVED lines=20> */
[----:B------:R-:W-:-:S03]  /*5b5d0*/  IMAD.MOV.U32 R23, RZ, RZ, R75 ;  /* 0x000000ffff177224 */ /* 0x000fc600078e004b */
        /* <DEDUP_REMOVED lines=21> */
[----:B------:R-:W1:Y:S01]  /*5b730*/  LDS R79, [R3+0x15080] ;  /* 0x01508000034f7984 */ /* 0x000e620000000800 */
[C---:B--2---:R-:W-:Y:S08]  /*5b740*/  HMMA.1688.F32.TF32 R84, R68.reuse, R12, R84 ;  /* 0x0000000c4454723c */ /* 0x044ff00000081054 */
[C---:B----4-:R-:W-:Y:S08]  /*5b750*/  HMMA.1688.F32.TF32 R80, R68.reuse, R48, R80 ;  /* 0x000000304450723c */ /* 0x050ff00000081050 */
[C---:B------:R-:W-:Y:S08]  /*5b760*/  HMMA.1688.F32.TF32 R92, R68.reuse, R44, R92 ;  /* 0x0000002c445c723c */ /* 0x040ff0000008105c */
[----:B------:R-:W-:Y:S01]  /*5b770*/  IMAD.MOV.U32 R18, RZ, RZ, R84 ;  /* 0x000000ffff127224 */ /* 0x000fe200078e0054 */
[----:B------:R-:W-:Y:S01]  /*5b780*/  MOV R19, R85 ;  /* 0x0000005500137202 */ /* 0x000fe20000000f00 */
[----:B------:R-:W2:Y:S01]  /*5b790*/  LDL.LU R84, [R1] ;  /* 0x0000000001547983 */ /* 0x000ea20000300800 */
[----:B------:R-:W-:Y:S01]  /*5b7a0*/  IMAD.MOV.U32 R14, RZ, RZ, R86 ;  /* 0x000000ffff0e7224 */ /* 0x000fe200078e0056 */
[----:B------:R-:W-:Y:S02]  /*5b7b0*/  HMMA.1688.F32.TF32 R100, R68, R40, R100 ;  /* 0x000000284464723c */ /* 0x000fe40000081064 */
[----:B------:R-:W2:Y:S01]  /*5b7c0*/  LDL.LU R85, [R1+0x4] ;  /* 0x0000040001557983 */ /* 0x000ea20000300800 */
[----:B------:R-:W-:-:S03]  /*5b7d0*/  IMAD.MOV.U32 R244, RZ, RZ, R87 ;  /* 0x000000fffff47224 */ /* 0x000fc600078e0057 */
[----:B------:R-:W2:Y:S04]  /*5b7e0*/  LDL.LU R86, [R1+0x8] ;  /* 0x0000080001567983 */ /* 0x000ea80000300800 */
[----:B------:R-:W2:Y:S04]  /*5b7f0*/  LDL.LU R87, [R1+0xc] ;  /* 0x00000c0001577983 */ /* 0x000ea80000300800 */
[----:B------:R-:W4:Y:S04]  /*5b800*/  LDL.LU R88, [R1+0x10] ;  /* 0x0000100001587983 */ /* 0x000f280000300800 */
[----:B------:R-:W4:Y:S04]  /*5b810*/  LDL.LU R89, [R1+0x14] ;  /* 0x0000140001597983 */ /* 0x000f280000300800 */
[----:B------:R-:W4:Y:S04]  /*5b820*/  LDL.LU R90, [R1+0x18] ;  /* 0x00001800015a7983 */ /* 0x000f280000300800 */
[----:B------:R-:W4:Y:S01]  /*5b830*/  LDL.LU R91, [R1+0x1c] ;  /* 0x00001c00015b7983 */ /* 0x000f220000300800 */
[C---:B---3--:R-:W-:Y:S11]  /*5b840*/  HMMA.1688.F32.TF32 R116, R68.reuse, R20, R116 ;  /* 0x000000144474723c */ /* 0x048ff60000081074 */
[----:B------:R-:W-:Y:S11]  /*5b850*/  @!UPT UIADD3 URZ, URZ, URZ, URZ ;  /* 0x0000003f3f3ff290 */ /* 0x000ff6000fffe03f */
[----:B------:R-:W-:Y:S02]  /*5b860*/  @!UPT UIADD3 URZ, URZ, URZ, URZ ;  /* 0x0000003f3f3ff290 */ /* 0x000fe4000fffe03f */
[----:B------:R-:W-:Y:S01]  /*5b870*/  IMAD.MOV.U32 R10, RZ, RZ, R116 ;  /* 0x000000ffff0a7224 */ /* 0x000fe200078e0074 */
[----:B------:R-:W-:Y:S01]  /*5b880*/  MOV R6, R117 ;  /* 0x0000007500067202 */ /* 0x000fe20000000f00 */
[----:B------:R-:W-:Y:S02]  /*5b890*/  IMAD.MOV.U32 R7, RZ, RZ, R118 ;  /* 0x000000ffff077224 */ /* 0x000fe400078e0076 */
[----:B------:R-:W-:Y:S02]  /*5b8a0*/  IMAD.MOV.U32 R11, RZ, RZ, R119 ;  /* 0x000000ffff0b7224 */ /* 0x000fe400078e0077 */
[C---:B------:R-:W-:Y:S08]  /*5b8b0*/  HMMA.1688.F32.TF32 R116, R68.reuse, R24, R112 ;  /* 0x000000184474723c */ /* 0x040ff00000081070 */
[C---:B------:R-:W-:Y:S01]  /*5b8c0*/  HMMA.1688.F32.TF32 R112, R68.reuse, R28, R72 ;  /* 0x0000001c4470723c */ /* 0x040fe20000081048 */
[----:B------:R-:W3:Y:S07]  /*5b8d0*/  LDL.LU R72, [R1+0x5b0] ;  /* 0x0005b00001487983 */ /* 0x000eee0000300800 */
[C---:B------:R-:W-:Y:S08]  /*5b8e0*/  HMMA.1688.F32.TF32 R108, R68.reuse, R32, R108 ;  /* 0x00000020446c723c */ /* 0x040ff0000008106c */
[----:B------:R-:W-:Y:S01]  /*5b8f0*/  HMMA.1688.F32.TF32 R104, R68, R36, R104 ;  /* 0x000000244468723c */ /* 0x000fe20000081068 */
[----:B------:R-:W-:Y:S04]  /*5b900*/  STL.64 [R1+0x80], R116 ;  /* 0x0000807401007387 */ /* 0x000fe80000100a00 */
[----:B------:R-:W-:Y:S04]  /*5b910*/  STL.64 [R1+0x88], R118 ;  /* 0x0000887601007387 */ /* 0x000fe80000100a00 */
[----:B------:R-:W-:Y:S04]  /*5b920*/  STL.64 [R1+0x70], R112 ;  /* 0x0000707001007387 */ /* 0x000fe80000100a00 */
[----:B------:R-:W-:Y:S04]  /*5b930*/  STL.64 [R1+0x78], R114 ;  /* 0x0000787201007387 */ /* 0x000fe80000100a00 */
[----:B------:R-:W3:Y:S04]  /*5b940*/  LDL.LU R73, [R1+0x5b4] ;  /* 0x0005b40001497983 */ /* 0x000ee80000300800 */
[----:B------:R-:W3:Y:S04]  /*5b950*/  LDL.LU R74, [R1+0x5b8] ;  /* 0x0005b800014a7983 */ /* 0x000ee80000300800 */
[----:B------:R-:W3:Y:S04]  /*5b960*/  LDL.LU R75, [R1+0x5bc] ;  /* 0x0005bc00014b7983 */ /* 0x000ee80000300800 */
        /* <DEDUP_REMOVED lines=10> */
[----:B------:R-:W-:Y:S02]  /*5ba10*/  MOV R81, R249 ;  /* 0x000000f900517202 */ /* 0x000fe40000000f00 */
[----:B------:R-:W-:Y:S01]  /*5ba20*/  STL.64 [R1+0x30], R92 ;  /* 0x0000305c01007387 */ /* 0x000fe20000100a00 */
[----:B------:R-:W-:-:S03]  /*5ba30*/  IMAD.MOV.U32 R63, RZ, RZ, R83 ;  /* 0x000000ffff3f7224 */ /* 0x000fc600078e0053 */
[----:B------:R-:W-:Y:S01]  /*5ba40*/  STL.64 [R1+0x38], R94 ;  /* 0x0000385e01007387 */ /* 0x000fe20000100a00 */
[----:B------:R-:W-:-:S03]  /*5ba50*/  IMAD.MOV.U32 R82, RZ, RZ, R250 ;  /* 0x000000ffff527224 */ /* 0x000fc600078e00fa */
[----:B------:R-:W3:Y:S01]  /*5ba60*/  LDL.LU R248, [R1+0x282c] ;  /* 0x00282c0001f87983 */ /* 0x000ee20000300800 */
[----:B------:R-:W-:-:S03]  /*5ba70*/  IMAD.MOV.U32 R83, RZ, RZ, R251 ;  /* 0x000000ffff537224 */ /* 0x000fc600078e00fb */
[----:B------:R-:W3:Y:S04]  /*5ba80*/  LDL.LU R249, [R1+0x2828] ;  /* 0x0028280001f97983 */ /* 0x000ee80000300800 */
[----:B------:R-:W3:Y:S04]  /*5ba90*/  LDL.LU R250, [R1+0x2824] ;  /* 0x0028240001fa7983 */ /* 0x000ee80000300800 */
[----:B------:R-:W3:Y:S04]  /*5baa0*/  LDL.LU R251, [R1+0x2820] ;  /* 0x0028200001fb7983 */ /* 0x000ee80000300800 */
[----:B------:R1:W-:Y:S04]  /*5bab0*/  STL [R1+0x2774], R63 ;  /* 0x0027743f01007387 */ /* 0x0003e80000100800 */
[----:B------:R1:W-:Y:S04]  /*5bac0*/  STL [R1+0x2770], R62 ;  /* 0x0027703e01007387 */ /* 0x0003e80000100800 */
[----:B------:R1:W-:Y:S04]  /*5bad0*/  STL [R1+0x276c], R67 ;  /* 0x00276c4301007387 */ /* 0x0003e80000100800 */
[----:B------:R2:W-:Y:S01]  /*5bae0*/  STL [R1+0x2768], R66 ;  /* 0x0027684201007387 */ /* 0x0005e20000100800 */
[----:B------:R-:W-:Y:S08]  /*5baf0*/  HMMA.1688.F32.TF32 R120, R68, R16, R120 ;  /* 0x000000104478723c */ /* 0x000ff00000081078 */
[----:B-1----:R-:W-:Y:S11]  /*5bb00*/  HMMA.1688.F32.TF32 R80, R76, R4, R80 ;  /* 0x000000044c50723c */ /* 0x002ff60000081050 */
[----:B------:R-:W-:Y:S11]  /*5bb10*/  @!UPT UIADD3 URZ, URZ, URZ, URZ ;  /* 0x0000003f3f3ff290 */ /* 0x000ff6000fffe03f */
[----:B------:R-:W-:Y:S02]  /*5bb20*/  @!UPT UIADD3 URZ, URZ, URZ, URZ ;  /* 0x0000003f3f3ff290 */ /* 0x000fe4000fffe03f */
[----:B------:R-:W-:Y:S01]  /*5bb30*/  IMAD.MOV.U32 R42, RZ, RZ, R80 ;  /* 0x000000ffff2a7224 */ /* 0x000fe200078e0050 */
[----:B------:R-:W-:Y:S01]  /*5bb40*/  MOV R43, R81 ;  /* 0x00000051002b7202 */ /* 0x000fe20000000f00 */
[----:B------:R-:W-:Y:S01]  /*5bb50*/  IMAD.MOV.U32 R38, RZ, RZ, R82 ;  /* 0x000000ffff267224 */ /* 0x000fe200078e0052 */
[C---:B--2---:R-:W-:Y:S08]  /*5bb60*/  HMMA.1688.F32.TF32 R84, R68.reuse, R56, R84 ;  /* 0x000000384454723c */ /* 0x044ff00000081054 */
[----:B----4-:R-:W-:Y:S11]  /*5bb70*/  HMMA.1688.F32.TF32 R88, R68, R52, R88 ;  /* 0x000000344458723c */ /* 0x010ff60000081058 */
[----:B------:R-:W-:Y:S05]  /*5bb80*/  @!UPT UIADD3 URZ, URZ, URZ, URZ ;  /* 0x0000003f3f3ff290 */ /* 0x000fea000fffe03f */
[----:B------:R-:W-:Y:S01]  /*5bb90*/  IMAD.MOV.U32 R63, RZ, RZ, R84 ;  /* 0x000000ffff3f7224 */ /* 0x000fe200078e0054 */
[----:B------:R-:W-:Y:S01]  /*5bba0*/  MOV R62, R85 ;  /* 0x00000055003e7202 */ /* 0x000fe20000000f00 */
[----:B------:R-:W-:Y:S02]  /*5bbb0*/  IMAD.MOV.U32 R67, RZ, RZ, R86 ;  /* 0x000000ffff437224 */ /* 0x000fe400078e0056 */
[----:B------:R-:W-:-:S03]  /*5bbc0*/  IMAD.MOV.U32 R66, RZ, RZ, R87 ;  /* 0x000000ffff427224 */ /* 0x000fc600078e0057 */
[----:B------:R1:W-:Y:S04]  /*5bbd0*/  STL.64 [R1+0x10], R88 ;  /* 0x0000105801007387 */ /* 0x0003e80000100a00 */
[----:B------:R2:W-:Y:S04]  /*5bbe0*/  STL.64 [R1+0x18], R90 ;  /* 0x0000185a01007387 */ /* 0x0005e80000100a00 */
[----:B------:R-:W-:Y:S04]  /*5bbf0*/  STL [R1+0x2784], R63 ;  /* 0x0027843f01007387 */ /* 0x000fe80000100800 */
[----:B------:R-:W-:Y:S04]  /*5bc00*/  STL [R1+0x2780], R62 ;  /* 0x0027803e01007387 */ /* 0x000fe80000100800 */
[----:B------:R-:W-:Y:S04]  /*5bc10*/  STL [R1+0x277c], R67 ;  /* 0x00277c4301007387 */ /* 0x000fe80000100800 */
[----:B------:R-:W-:Y:S01]  /*5bc20*/  STL [R1+0x2778], R66 ;  /* 0x0027784201007387 */ /* 0x000fe20000100800 */
[----:B------:R-:W-:Y:S01]  /*5bc30*/  IMAD.MOV.U32 R39, RZ, RZ, R83 ;  /* 0x000000ffff277224 */ /* 0x000fe200078e0053 */
[C---:B---3--:R-:W-:Y:S08]  /*5bc40*/  HMMA.1688.F32.TF32 R248, R68.reuse, R60, R248 ;  /* 0x0000003c44f8723c */ /* 0x048ff000000810f8 */
[----:B------:R-:W-:Y:S01]  /*5bc50*/  HMMA.1688.F32.TF32 R68, R68, R64, R72 ;  /* 0x000000404444723c */ /* 0x000fe20000081048 */
[----:B------:R-:W-:Y:S01]  /*5bc60*/  IMAD.MOV.U32 R86, RZ, RZ, R2 ;  /* 0x000000ffff567224 */ /* 0x000fe200078e0002 */
[----:B------:R-:W-:Y:S01]  /*5bc70*/  MOV R87, R0 ;  /* 0x0000000000577202 */ /* 0x000fe20000000f00 */
[----:B------:R-:W-:Y:S01]  /*5bc80*/  IMAD.MOV.U32 R245, RZ, RZ, R120 ;  /* 0x000000fffff57224 */ /* 0x000fe200078e0078 */
[----:B------:R-:W-:Y:S01]  /*5bc90*/  MOV R246, R121 ;  /* 0x0000007900f67202 */ /* 0x000fe20000000f00 */
[----:B------:R-:W-:Y:S01]  /*5bca0*/  IMAD.MOV.U32 R247, RZ, RZ, R122 ;  /* 0x000000fffff77224 */ /* 0x000fe200078e007a */
[----:B------:R-:W-:Y:S01]  /*5bcb0*/  LDS R72, [R252+0x14100] ;  /* 0x01410000fc487984 */ /* 0x000fe20000000800 */
[----:B------:R-:W-:-:S03]  /*5bcc0*/  IMAD.MOV.U32 R15, RZ, RZ, R123 ;  /* 0x000000ffff0f7224 */ /* 0x000fc600078e007b */
[----:B------:R-:W-:Y:S04]  /*5bcd0*/  LDS R74, [R252+0x15100] ;  /* 0x01510000fc4a7984 */ /* 0x000fe80000000800 */
[----:B------:R-:W-:Y:S04]  /*5bce0*/  LDS R73, [R3+0x14100] ;  /* 0x0141000003497984 */ /* 0x000fe80000000800 */
[----:B------:R-:W-:Y:S04]  /*5bcf0*/  STL.64 [R1+0x2708], R250 ;  /* 0x002708fa01007387 */ /* 0x000fe80000100a00 */
[----:B------:R-:W-:Y:S04]  /*5bd00*/  STL.64 [R1+0x2700], R248 ;  /* 0x002700f801007387 */ /* 0x000fe80000100a00 */
[----:B------:R-:W3:Y:S04]  /*5bd10*/  LDL.LU R108, [R1+0x1c0] ;  /* 0x0001c000016c7983 */ /* 0x000ee80000300800 */
[----:B------:R-:W3:Y:S04]  /*5bd20*/  LDL.LU R109, [R1+0x1c4] ;  /* 0x0001c400016d7983 */ /* 0x000ee80000300800 */
[----:B------:R-:W3:Y:S04]  /*5bd30*/  LDL.LU R110, [R1+0x1c8] ;  /* 0x0001c800016e7983 */ /* 0x000ee80000300800 */
[----:B------:R-:W3:Y:S04]  /*5bd40*/  LDL.LU R111, [R1+0x1cc] ;  /* 0x0001cc00016f7983 */ /* 0x000ee80000300800 */
        /* <DEDUP_REMOVED lines=22> */
[----:B--2---:R-:W2:Y:S04]  /*5beb0*/  LDL.LU R90, [R1+0x188] ;  /* 0x00018800015a7983 */ /* 0x004ea80000300800 */
[----:B------:R-:W2:Y:S04]  /*5bec0*/  LDL.LU R91, [R1+0x18c] ;  /* 0x00018c00015b7983 */ /* 0x000ea80000300800 */
[----:B------:R-:W2:Y:S04]  /*5bed0*/  LDL.LU R84, [R1+0x170] ;  /* 0x0001700001547983 */ /* 0x000ea80000300800 */
[----:B------:R-:W2:Y:S04]  /*5bee0*/  LDL.LU R85, [R1+0x174] ;  /* 0x0001740001557983 */ /* 0x000ea80000300800 */
[----:B------:R-:W-:Y:S04]  /*5bef0*/  STL [R1+0x27a4], R39 ;  /* 0x0027a42701007387 */ /* 0x000fe80000100800 */
[----:B------:R-:W-:Y:S04]  /*5bf00*/  STL [R1+0x27a0], R38 ;  /* 0x0027a02601007387 */ /* 0x000fe80000100800 */
[----:B------:R-:W-:Y:S04]  /*5bf10*/  STL [R1+0x279c], R43 ;  /* 0x00279c2b01007387 */ /* 0x000fe80000100800 */
[----:B------:R-:W-:Y:S04]  /*5bf20*/  STL [R1+0x2798], R42 ;  /* 0x0027982a01007387 */ /* 0x000fe80000100800 */
[----:B------:R-:W1:Y:S01]  /*5bf30*/  LDS R75, [R3+0x15100] ;  /* 0x01510000034b7984 */ /* 0x000e620000000800 */
        /* <DEDUP_REMOVED lines=23> */
[----:B--2---:R-:W-:Y:S08]  /*5c0b0*/  HMMA.1688.F32.TF32 R84, R76, R28, R84 ;  /* 0x0000001c4c54723c */ /* 0x004ff00000081054 */
[----:B------:R-:W-:Y:S01]  /*5c0c0*/  IMAD.MOV.U32 R251, RZ, RZ, R68 ;  /* 0x000000fffffb7224 */ /* 0x000fe200078e0044 */
[----:B------:R-:W-:Y:S01]  /*5c0d0*/  MOV R248, R71 ;  /* 0x0000004700f87202 */ /* 0x000fe20000000f00 */
[----:B------:R-:W-:-:S02]  /*5c0e0*/  IMAD.MOV.U32 R250, RZ, RZ, R69 ;  /* 0x000000fffffa7224 */ /* 0x000fc400078e0045 */
[----:B------:R-:W-:Y:S02]  /*5c0f0*/  IMAD.MOV.U32 R249, RZ, RZ, R70 ;  /* 0x000000fffff97224 */ /* 0x000fe400078e0046 */
[----:B------:R-:W-:Y:S01]  /*5c100*/  HMMA.1688.F32.TF32 R68, R76, R24, R88 ;  /* 0x000000184c44723c */ /* 0x000fe20000081058 */
[----:B------:R-:W-:Y:S01]  /*5c110*/  STL [R1+0x27b4], R47 ;  /* 0x0027b42f01007387 */ /* 0x000fe20000100800 */
[----:B------:R-:W-:-:S03]  /*5c120*/  IMAD.MOV.U32 R31, RZ, RZ, R80 ;  /* 0x000000ffff1f7224 */ /* 0x000fc600078e0050 */
[----:B------:R-:W-:Y:S01]  /*5c130*/  STL [R1+0x27b0], R46 ;  /* 0x0027b02e01007387 */ /* 0x000fe20000100800 */
[----:B------:R-:W-:-:S03]  /*5c140*/  IMAD.MOV.U32 R35, RZ, RZ, R81 ;  /* 0x000000ffff237224 */ /* 0x000fc600078e0051 */
[----:B------:R-:W-:Y:S01]  /*5c150*/  STL [R1+0x27ac], R51 ;  /* 0x0027ac3301007387 */ /* 0x000fe20000100800 */
[----:B------:R-:W-:-:S03]  /*5c160*/  IMAD.MOV.U32 R2, RZ, RZ, R82 ;  /* 0x000000ffff027224 */ /* 0x000fc600078e0052 */
[----:B------:R-:W-:Y:S01]  /*5c170*/  STL [R1+0x27a8], R50 ;  /* 0x0027a83201007387 */ /* 0x000fe20000100800 */
[----:B------:R-:W-:-:S03]  /*5c180*/  MOV R0, R83 ;  /* 0x0000005300007202 */ /* 0x000fc60000000f00 */
[----:B------:R-:W1:Y:S04]  /*5c190*/  LDL.LU R80, [R1+0x210] ;  /* 0x0002100001507983 */ /* 0x000e680000300800 */
[----:B------:R-:W1:Y:S03]  /*5c1a0*/  LDL.LU R81, [R1+0x214] ;  /* 0x0002140001517983 */ /* 0x000e660000300800 */
[----:B------:R-:W-:Y:S01]  /*5c1b0*/  IMAD.MOV.U32 R63, RZ, RZ, R68 ;  /* 0x000000ffff3f7224 */ /* 0x000fe200078e0044 */
[----:B------:R-:W1:Y:S01]  /*5c1c0*/  LDL.LU R82, [R1+0x218] ;  /* 0x0002180001527983 */ /* 0x000e620000300800 */
[----:B------:R-:W-:Y:S02]  /*5c1d0*/  IMAD.MOV.U32 R62, RZ, RZ, R69 ;  /* 0x000000ffff3e7224 */ /* 0x000fe400078e0045 */
[----:B------:R-:W-:Y:S01]  /*5c1e0*/  IMAD.MOV.U32 R68, RZ, RZ, R84 ;  /* 0x000000ffff447224 */ /* 0x000fe200078e0054 */
[----:B------:R-:W1:Y:S01]  /*5c1f0*/  LDL.LU R83, [R1+0x21c] ;  /* 0x00021c0001537983 */ /* 0x000e620000300800 */
[----:B------:R-:W-:Y:S01]  /*5c200*/  IMAD.MOV.U32 R67, RZ, RZ, R70 ;  /* 0x000000ffff437224 */ /* 0x000fe200078e0046 */
[----:B------:R-:W-:Y:S01]  /*5c210*/  MOV R66, R71 ;  /* 0x0000004700427202 */ /* 0x000fe20000000f00 */
[----:B------:R-:W-:Y:S01]  /*5c220*/  IMAD.MOV.U32 R69, RZ, RZ, R85 ;  /* 0x000000ffff457224 */ /* 0x000fe200078e0055 */
[----:B------:R-:W2:Y:S01]  /*5c230*/  LDL.LU R84, [R1+0x220] ;  /* 0x0002200001547983 */ /* 0x000ea20000300800 */
[----:B------:R-:W-:Y:S01]  /*5c240*/  IMAD.MOV.U32 R70, RZ, RZ, R86 ;  /* 0x000000ffff467224 */ /* 0x000fe200078e0056 */
[----:B------:R-:W-:-:S02]  /*5c250*/  MOV R71, R87 ;  /* 0x0000005700477202 */ /* 0x000fc40000000f00 */
        /* <DEDUP_REMOVED lines=89> */
[----:B------:R-:W-:Y:S11]  /*5c7f0*/  HMMA.1688.F32.TF32 R148, R76, R60, R148 ;  /* 0x0000003c4c94723c */ /* 0x000ff60000081094 */
[----:B------:R-:W-:Y:S04]  /*5c800*/  @!UPT UIADD3 URZ, URZ, URZ, URZ ;  /* 0x0000003f3f3ff290 */ /* 0x000fe8000fffe03f */
        /* <DEDUP_REMOVED lines=11> */
[----:B------:R1:W-:Y:S02]  /*5c8c0*/  STL.64 [R1+0xe8], R146 ;  /* 0x0000e89201007387 */ /* 0x0003e40000100a00 */
        /* <DEDUP_REMOVED lines=45> */
[----:B-1----:R-:W2:Y:S04]  /*5cba0*/  LDL.LU R88, [R1+0x6d0] ;  /* 0x0006d00001587983 */ /* 0x002ea80000300800 */
        /* <DEDUP_REMOVED lines=19> */
[C---:B------:R-:W-:Y:S03]  /*5cce0*/  HMMA.1688.F32.TF32 R172, R76.reuse, R36, R172 ;  /* 0x000000244cac723c */ /* 0x040fe600000810ac */
        /* <DEDUP_REMOVED lines=73> */
[----:B----4-:R-:W4:Y:S04]  /*5d180*/  LDL.LU R80, [R1+0x320] ;  /* 0x0003200001507983 */ /* 0x010f280000300800 */
[----:B------:R-:W4:Y:S04]  /*5d190*/  LDL.LU R81, [R1+0x324] ;  /* 0x0003240001517983 */ /* 0x000f280000300800 */
[----:B------:R-:W4:Y:S04]  /*5d1a0*/  LDL.LU R82, [R1+0x328] ;  /* 0x0003280001527983 */ /* 0x000f280000300800 */
[----:B------:R-:W4:Y:S04]  /*5d1b0*/  LDL.LU R83, [R1+0x32c] ;  /* 0x00032c0001537983 */ /* 0x000f280000300800 */
[----:B------:R-:W-:Y:S04]  /*5d1c0*/  LDS R76, [R252+0x14180] ;  /* 0x01418000fc4c7984 */ /* 0x000fe80000000800 */
[----:B------:R-:W-:Y:S04]  /*5d1d0*/  LDS R78, [R252+0x15180] ;  /* 0x01518000fc4e7984 */ /* 0x000fe80000000800 */
[----:B------:R-:W-:Y:S04]  /*5d1e0*/  LDS R77, [R3+0x14180] ;  /* 0x01418000034d7984 */ /* 0x000fe80000000800 */
[----:B------:R-:W2:Y:S02]  /*5d1f0*/  LDS R79, [R3+0x15180] ;  /* 0x01518000034f7984 */ /* 0x000ea40000000800 */
[C---:B--2---:R-:W-:Y:S08]  /*5d200*/  HMMA.1688.F32.TF32 R124, R76.reuse, R44, R124 ;  /* 0x0000002c4c7c723c */ /* 0x044ff0000008107c */
[C---:B---3--:R-:W-:Y:S08]  /*5d210*/  HMMA.1688.F32.TF32 R128, R76.reuse, R40, R128 ;  /* 0x000000284c80723c */ /* 0x048ff00000081080 */
[C---:B------:R-:W-:Y:S08]  /*5d220*/  HMMA.1688.F32.TF32 R136, R76.reuse, R32, R136 ;  /* 0x000000204c88723c */ /* 0x040ff00000081088 */
[C---:B------:R-:W-:Y:S08]  /*5d230*/  HMMA.1688.F32.TF32 R144, R76.reuse, R28, R144 ;  /* 0x0000001c4c90723c */ /* 0x040ff00000081090 */
[C---:B------:R-:W-:Y:S08]  /*5d240*/  HMMA.1688.F32.TF32 R148, R76.reuse, R24, R148 ;  /* 0x000000184c94723c */ /* 0x040ff00000081094 */
[C---:B------:R-:W-:Y:S08]  /*5d250*/  HMMA.1688.F32.TF32 R156, R76.reuse, R16, R156 ;  /* 0x000000104c9c723c */ /* 0x040ff0000008109c */
[----:B------:R-:W-:Y:S08]  /*5d260*/  HMMA.1688.F32.TF32 R160, R76, R12, R160 ;  /* 0x0000000c4ca0723c */ /* 0x000ff000000810a0 */
[C---:B------:R-:W-:Y:S08]  /*5d270*/  HMMA.1688.F32.TF32 R172, R72.reuse, R64, R172 ;  /* 0x0000004048ac723c */ /* 0x040ff000000810ac */
[----:B------:R-:W-:Y:S01]  /*5d280*/  HMMA.1688.F32.TF32 R176, R72, R60, R176 ;  /* 0x0000003c48b0723c */ /* 0x000fe200000810b0 */
[----:B------:R-:W-:Y:S04]  /*5d290*/  LDS R72, [R252+0x14200] ;  /* 0x01420000fc487984 */ /* 0x000fe80000000800 */
[----:B------:R-:W-:Y:S04]  /*5d2a0*/  LDS R74, [R252+0x15200] ;  /* 0x01520000fc4a7984 */ /* 0x000fe80000000800 */
[----:B------:R-:W-:Y:S04]  /*5d2b0*/  LDS R73, [R3+0x14200] ;  /* 0x0142000003497984 */ /* 0x000fe80000000800 */
[----:B------:R-:W1:Y:S01]  /*5d2c0*/  LDS R75, [R3+0x15200] ;  /* 0x01520000034b7984 */ /* 0x000e620000000800 */
[C---:B------:R-:W-:Y:S08]  /*5d2d0*/  HMMA.1688.F32.TF32 R164, R76.reuse, R8, R164 ;  /* 0x000000084ca4723c */ /* 0x040ff000000810a4 */
[C---:B------:R-:W-:Y:S01]  /*5d2e0*/  HMMA.1688.F32.TF32 R168, R76.reuse, R4, R168 ;  /* 0x000000044ca8723c */ /* 0x040fe200000810a8 */
[----:B------:R-:W-:Y:S07]  /*5d2f0*/  STL.64 [R1+0x200], R176 ;  /* 0x000200b001007387 */ /* 0x000fee0000100a00 */
[C---:B------:R-:W-:Y:S01]  /*5d300*/  HMMA.1688.F32.TF32 R152, R76.reuse, R20, R152 ;  /* 0x000000144c98723c */ /* 0x040fe20000081098 */
[----:B------:R-:W-:Y:S04]  /*5d310*/  STL.64 [R1+0x208], R178 ;  /* 0x000208b201007387 */ /* 0x000fe80000100a00 */
[----:B------:R-:W-:Y:S03]  /*5d320*/  STL.64 [R1+0x1f0], R172 ;  /* 0x0001f0ac01007387 */ /* 0x000fe60000100a00 */
        /* <DEDUP_REMOVED lines=34> */
[C---:B-1----:R-:W-:Y:S03]  /*5d550*/  HMMA.1688.F32.TF32 R100, R72.reuse, R4, R100 ;  /* 0x000000044864723c */ /* 0x042fe60000081064 */
[----:B------:R-:W-:Y:S04]  /*5d560*/  STL.64 [R1+0x388], R114 ;  /* 0x0003887201007387 */ /* 0x000fe80000100a00 */
[----:B------:R-:W-:Y:S04]  /*5d570*/  STL.64 [R1+0x370], R108 ;  /* 0x0003706c01007387 */ /* 0x000fe80000100a00 */
[----:B------:R-:W-:Y:S04]  /*5d580*/  STL.64 [R1+0x378], R110 ;  /* 0x0003786e01007387 */ /* 0x000fe80000100a00 */
[----:B------:R-:W-:Y:S04]  /*5d590*/  STL.64 [R1+0x260], R76 ;  /* 0x0002604c01007387 */ /* 0x000fe80000100a00 */
[----:B------:R1:W-:Y:S01]  /*5d5a0*/  STL.64 [R1+0x268], R78 ;  /* 0x0002684e01007387 */ /* 0x0003e20000100a00 */
[C---:B------:R-:W-:Y:S03]  /*5d5b0*/  HMMA.1688.F32.TF32 R88, R72.reuse, R12, R88 ;  /* 0x0000000c4858723c */ /* 0x040fe60000081058 */
[----:B------:R-:W-:Y:S04]  /*5d5c0*/  LDS R136, [R252+0x14280] ;  /* 0x01428000fc887984 */ /* 0x000fe80000000800 */
[----:B------:R-:W-:Y:S01]  /*5d5d0*/  LDS R138, [R252+0x15280] ;  /* 0x01528000fc8a7984 */ /* 0x000fe20000000800 */
[C---:B-1----:R-:W-:Y:S03]  /*5d5e0*/  HMMA.1688.F32.TF32 R76, R72.reuse, R8, R92 ;  /* 0x00000008484c723c */ /* 0x042fe6000008105c */
[----:B------:R-:W-:Y:S04]  /*5d5f0*/  STL.64 [R1+0x360], R100 ;  /* 0x0003606401007387 */ /* 0x000fe80000100a00 */
[----:B------:R-:W-:Y:S01]  /*5d600*/  STL.64 [R1+0x368], R102 ;  /* 0x0003686601007387 */ /* 0x000fe20000100a00 */
[C---:B------:R-:W-:Y:S03]  /*5d610*/  HMMA.1688.F32.TF32 R84, R72.reuse, R16, R84 ;  /* 0x000000104854723c */ /* 0x040fe60000081054 */
[----:B------:R-:W-:Y:S04]  /*5d620*/  LDS R137, [R3+0x14280] ;  /* 0x0142800003897984 */ /* 0x000fe80000000800 */
[----:B------:R-:W1:Y:S08]  /*5d630*/  LDS R139, [R3+0x15280] ;  /* 0x01528000038b7984 */ /* 0x000e700000000800 */
[----:B------:R-:W-:Y:S04]  /*5d640*/  STL.64 [R1+0x350], R76 ;  /* 0x0003504c01007387 */ /* 0x000fe80000100a00 */
[----:B------:R4:W-:Y:S02]  /*5d650*/  STL.64 [R1+0x358], R78 ;  /* 0x0003584e01007387 */ /* 0x0009e40000100a00 */
[C---:B----4-:R-:W-:Y:S02]  /*5d660*/  HMMA.1688.F32.TF32 R76, R72.reuse, R20, R80 ;  /* 0x00000014484c723c */ /* 0x050fe40000081050 */
[----:B------:R-:W-:Y:S04]  /*5d670*/  STL.64 [R1+0x340], R88 ;  /* 0x0003405801007387 */ /* 0x000fe80000100a00 */
[----:B------:R-:W-:Y:S04]  /*5d680*/  STL.64 [R1+0x348], R90 ;  /* 0x0003485a01007387 */ /* 0x000fe80000100a00 */
[----:B------:R-:W2:Y:S04]  /*5d690*/  LDL.LU R108, [R1+0x280] ;  /* 0x00028000016c7983 */ /* 0x000ea80000300800 */
[----:B------:R-:W-:Y:S04]  /*5d6a0*/  STL.64 [R1+0x330], R84 ;  /* 0x0003305401007387 */ /* 0x000fe80000100a00 */
[----:B------:R-:W-:Y:S05]  /*5d6b0*/  STL.64 [R1+0x338], R86 ;  /* 0x0003385601007387 */ /* 0x000fea0000100a00 */
[----:B------:R-:W-:Y:S04]  /*5d6c0*/  STL.64 [R1+0x320], R76 ;  /* 0x0003204c01007387 */ /* 0x000fe80000100a00 */
[----:B------:R3:W-:Y:S04]  /*5d6d0*/  STL.64 [R1+0x328], R78 ;  /* 0x0003284e01007387 */ /* 0x0007e80000100a00 */
        /* <DEDUP_REMOVED lines=42> */
[----:B------:R-:W3:Y:S02]  /*5d980*/  LDL.LU R107, [R1+0x5ac] ;  /* 0x0005ac00016b7983 */ /* 0x000ee40000300800 */
[C---:B---3--:R-:W-:Y:S02]  /*5d990*/  HMMA.1688.F32.TF32 R76, R72.reuse, R24, R80 ;  /* 0x00000018484c723c */ /* 0x048fe40000081050 */
[----:B------:R-:W1:Y:S11]  /*5d9a0*/  LDL.LU R80, [R1+0x6c0] ;  /* 0x0006c00001507983 */ /* 0x000e760000300800 */
[----:B------:R-:W-:Y:S10]  /*5d9b0*/  @!UPT UIADD3 URZ, URZ, URZ, URZ ;  /* 0x0000003f3f3ff290 */ /* 0x000ff4000fffe03f */
[----:B------:R-:W-:Y:S04]  /*5d9c0*/  STL.64 [R1+0x310], R76 ;  /* 0x0003104c01007387 */ /* 0x000fe80000100a00 */
[----:B------:R3:W-:Y:S04]  /*5d9d0*/  STL.64 [R1+0x318], R78 ;  /* 0x0003184e01007387 */ /* 0x0007e80000100a00 */
[----:B------:R-:W1:Y:S04]  /*5d9e0*/  LDL.LU R81, [R1+0x6c4] ;  /* 0x0006c40001517983 */ /* 0x000e680000300800 */
[----:B------:R-:W1:Y:S04]  /*5d9f0*/  LDL.LU R82, [R1+0x6c8] ;  /* 0x0006c80001527983 */ /* 0x000e680000300800 */
[----:B------:R-:W1:Y:S04]  /*5da00*/  LDL.LU R83, [R1+0x6cc] ;  /* 0x0006cc0001537983 */ /* 0x000e680000300800 */
        /* <DEDUP_REMOVED lines=12> */
[C---:B--2---:R-:W-:Y:S03]  /*5dad0*/  HMMA.1688.F32.TF32 R148, R72.reuse, R28, R148 ;  /* 0x0000001c4894723c */ /* 0x044fe60000081094 */
[----:B------:R-:W2:Y:S04]  /*5dae0*/  LDL.LU R92, [R1+0x7f0] ;  /* 0x0007f000015c7983 */ /* 0x000ea80000300800 */
[----:B------:R-:W2:Y:S01]  /*5daf0*/  LDL.LU R93, [R1+0x7f4] ;  /* 0x0007f400015d7983 */ /* 0x000ea20000300800 */
[C---:B---3--:R-:W-:Y:S03]  /*5db00*/  HMMA.1688.F32.TF32 R144, R72.reuse, R32, R144 ;  /* 0x000000204890723c */ /* 0x048fe60000081090 */
[----:B------:R-:W2:Y:S04]  /*5db10*/  LDL.LU R94, [R1+0x7f8] ;  /* 0x0007f800015e7983 */ /* 0x000ea80000300800 */
[----:B------:R-:W2:Y:S01]  /*5db20*/  LDL.LU R95, [R1+0x7fc] ;  /* 0x0007fc00015f7983 */ /* 0x000ea20000300800 */
[C---:B------:R-:W-:Y:S07]  /*5db30*/  HMMA.1688.F32.TF32 R76, R72.reuse, R36, R132 ;  /* 0x00000024484c723c */ /* 0x040fee0000081084 */
[----:B------:R-:W-:Y:S01]  /*5db40*/  STL.64 [R1+0x300], R148 ;  /* 0x0003009401007387 */ /* 0x000fe20000100a00 */
[C---:B------:R-:W-:Y:S03]  /*5db50*/  HMMA.1688.F32.TF32 R128, R72.reuse, R40, R128 ;  /* 0x000000284880723c */ /* 0x040fe60000081080 */
[----:B------:R-:W-:Y:S04]  /*5db60*/  STL.64 [R1+0x308], R150 ;  /* 0x0003089601007387 */ /* 0x000fe80000100a00 */
[----:B------:R-:W-:Y:S01]  /*5db70*/  STL.64 [R1+0x2f0], R144 ;  /* 0x0002f09001007387 */ /* 0x000fe20000100a00 */
[C---:B------:R-:W-:Y:S03]  /*5db80*/  HMMA.1688.F32.TF32 R124, R72.reuse, R44, R124 ;  /* 0x0000002c487c723c */ /* 0x040fe6000008107c */
[----:B------:R-:W-:Y:S04]  /*5db90*/  STL.64 [R1+0x2f8], R146 ;  /* 0x0002f89201007387 */ /* 0x000fe80000100a00 */
[----:B------:R-:W-:Y:S04]  /*5dba0*/  STL.64 [R1+0x2e0], R76 ;  /* 0x0002e04c01007387 */ /* 0x000fe80000100a00 */
[----:B------:R3:W-:Y:S02]  /*5dbb0*/  STL.64 [R1+0x2e8], R78 ;  /* 0x0002e84e01007387 */ /* 0x0007e40000100a00 */
[C---:B---3--:R-:W-:Y:S02]  /*5dbc0*/  HMMA.1688.F32.TF32 R76, R72.reuse, R48, R120 ;  /* 0x00000030484c723c */ /* 0x048fe40000081078 */
        /* <DEDUP_REMOVED lines=8> */
[C---:B---3--:R-:W-:Y:S08]  /*5dc50*/  HMMA.1688.F32.TF32 R76, R72.reuse, R60, R108 ;  /* 0x0000003c484c723c */ /* 0x048ff0000008106c */
[----:B------:R-:W-:Y:S01]  /*5dc60*/  HMMA.1688.F32.TF32 R72, R72, R64, R104 ;  /* 0x000000404848723c */ /* 0x000fe20000081068 */
[----:B------:R-:W-:Y:S04]  /*5dc70*/  STL.64 [R1+0x2a0], R116 ;  /* 0x0002a07401007387 */ /* 0x000fe80000100a00 */
[----:B------:R-:W-:Y:S04]  /*5dc80*/  STL.64 [R1+0x2a8], R118 ;  /* 0x0002a87601007387 */ /* 0x000fe80000100a00 */
[----:B------:R-:W-:Y:S04]  /*5dc90*/  STL.64 [R1+0x290], R112 ;  /* 0x0002907001007387 */ /* 0x000fe80000100a00 */
[----:B------:R-:W-:Y:S10]  /*5dca0*/  STL.64 [R1+0x298], R114 ;  /* 0x0002987201007387 */ /* 0x000ff40000100a00 */
[----:B------:R-:W-:Y:S04]  /*5dcb0*/  STL.64 [R1+0x25f8], R74 ;  /* 0x0025f84a01007387 */ /* 0x000fe80000100a00 */
[----:B------:R-:W-:Y:S04]  /*5dcc0*/  STL.64 [R1+0x280], R76 ;  /* 0x0002804c01007387 */ /* 0x000fe80000100a00 */
[----:B------:R1:W-:Y:S04]  /*5dcd0*/  STL.64 [R1+0x288], R78 ;  /* 0x0002884e01007387 */ /* 0x0003e80000100a00 */
[----:B------:R3:W-:Y:S01]  /*5dce0*/  STL.64 [R1+0x25f0], R72 ;  /* 0x0025f04801007387 */ /* 0x0007e20000100a00 */
[----:B------:R-:W-:Y:S01]  /*5dcf0*/  MOV R135, R96 ;  /* 0x0000006000877202 */ /* 0x000fe20000000f00 */
[----:B------:R-:W-:-:S02]  /*5dd00*/  IMAD.MOV.U32 R134, RZ, RZ, R97 ;  /* 0x000000ffff867224 */ /* 0x000fc400078e0061 */
[----:B------:R-:W-:Y:S02]  /*5dd10*/  IMAD.MOV.U32 R133, RZ, RZ, R98 ;  /* 0x000000ffff857224 */ /* 0x000fe400078e0062 */
[----:B------:R-:W-:Y:S01]  /*5dd20*/  IMAD.MOV.U32 R132, RZ, RZ, R99 ;  /* 0x000000ffff847224 */ /* 0x000fe200078e0063 */
[C---:B-1----:R-:W-:Y:S01]  /*5dd30*/  HMMA.1688.F32.TF32 R76, R136.reuse, R4, R80 ;  /* 0x00000004884c723c */ /* 0x042fe20000081050 */
[----:B------:R-:W-:Y:S01]  /*5dd40*/  MOV R179, R140 ;  /* 0x0000008c00b37202 */ /* 0x000fe20000000f00 */
[----:B------:R-:W-:Y:S01]  /*5dd50*/  IMAD.MOV.U32 R178, RZ, RZ, R141 ;  /* 0x000000ffffb27224 */ /* 0x000fe200078e008d */
[----:B------:R-:W-:Y:S01]  /*5dd60*/  LDS R80, [R252+0x14380] ;  /* 0x01438000fc507984 */ /* 0x000fe20000000800 */
[----:B------:R-:W-:Y:S02]  /*5dd70*/  IMAD.MOV.U32 R177, RZ, RZ, R142 ;  /* 0x000000ffffb17224 */ /* 0x000fe400078e008e */
[----:B------:R-:W-:Y:S01]  /*5dd80*/  IMAD.MOV.U32 R176, RZ, RZ, R143 ;  /* 0x000000ffffb07224 */ /* 0x000fe200078e008f */
[----:B------:R-:W-:Y:S01]  /*5dd90*/  LDS R82, [R252+0x15380] ;  /* 0x01538000fc527984 */ /* 0x000fe20000000800 */
[C---:B----4-:R-:W-:Y:S03]  /*5dda0*/  HMMA.1688.F32.TF32 R84, R136.reuse, R12, R84 ;  /* 0x0000000c8854723c */ /* 0x050fe60000081054 */
[----:B------:R-:W-:Y:S04]  /*5ddb0*/  LDS R81, [R3+0x14380] ;  /* 0x0143800003517984 */ /* 0x000fe80000000800 */
[----:B------:R-:W1:Y:S01]  /*5ddc0*/  LDS R83, [R3+0x15380] ;  /* 0x0153800003537984 */ /* 0x000e620000000800 */
[C---:B---3--:R-:W-:Y:S08]  /*5ddd0*/  HMMA.1688.F32.TF32 R72, R136.reuse, R8, R100 ;  /* 0x000000088848723c */ /* 0x048ff00000081064 */
[C---:B------:R-:W-:Y:S01]  /*5dde0*/  HMMA.1688.F32.TF32 R88, R136.reuse, R16, R88 ;  /* 0x000000108858723c */ /* 0x040fe20000081058 */
[----:B------:R-:W-:Y:S04]  /*5ddf0*/  STL.64 [R1+0x2608], R78 ;  /* 0x0026084e01007387 */ /* 0x000fe80000100a00 */
[----:B------:R-:W-:Y:S04]  /*5de00*/  STL.64 [R1+0x2600], R76 ;  /* 0x0026004c01007387 */ /* 0x000fe80000100a00 */
[----:B------:R-:W-:Y:S06]  /*5de10*/  STL.64 [R1+0x2618], R86 ;  /* 0x0026185601007387 */ /* 0x000fec0000100a00 */
[----:B------:R-:W-:Y:S04]  /*5de20*/  STL.64 [R1+0x4e0], R72 ;  /* 0x0004e04801007387 */ /* 0x000fe80000100a00 */
        /* <DEDUP_REMOVED lines=43> */
[C---:B------:R-:W-:Y:S03]  /*5e0e0*/  HMMA.1688.F32.TF32 R132, R136.reuse, R60, R132 ;  /* 0x0000003c8884723c */ /* 0x040fe60000081084 */
[----:B------:R-:W2:Y:S04]  /*5e0f0*/  LDL.LU R146, [R1+0x6b8] ;  /* 0x0006b80001927983 */ /* 0x000ea80000300800 */
[----:B------:R-:W2:Y:S08]  /*5e100*/  LDL.LU R147, [R1+0x6bc] ;  /* 0x0006bc0001937983 */ /* 0x000eb00000300800 */
[----:B------:R-:W-:Y:S04]  /*5e110*/  STL.64 [R1+0x2638], R94 ;  /* 0x0026385e01007387 */ /* 0x000fe80000100a00 */
[----:B------:R-:W-:Y:S01]  /*5e120*/  STL.64 [R1+0x2630], R92 ;  /* 0x0026305c01007387 */ /* 0x000fe20000100a00 */
[C---:B---3--:R-:W-:Y:S08]  /*5e130*/  HMMA.1688.F32.TF32 R116, R136.reuse, R44, R116 ;  /* 0x0000002c8874723c */ /* 0x048ff00000081074 */
[C---:B----4-:R-:W-:Y:S08]  /*5e140*/  HMMA.1688.F32.TF32 R100, R136.reuse, R28, R100 ;  /* 0x0000001c8864723c */ /* 0x050ff00000081064 */
[C---:B------:R-:W-:Y:S08]  /*5e150*/  HMMA.1688.F32.TF32 R96, R136.reuse, R24, R96 ;  /* 0x000000188860723c */ /* 0x040ff00000081060 */
[C---:B------:R-:W-:Y:S08]  /*5e160*/  HMMA.1688.F32.TF32 R104, R136.reuse, R32, R104 ;  /* 0x000000208868723c */ /* 0x040ff00000081068 */
[C---:B------:R-:W-:Y:S07]  /*5e170*/  HMMA.1688.F32.TF32 R108, R136.reuse, R36, R108 ;  /* 0x00000024886c723c */ /* 0x040fee000008106c */
[----:B------:R-:W-:Y:S01]  /*5e180*/  STL.64 [R1+0x2648], R98 ;  /* 0x0026486201007387 */ /* 0x000fe20000100a00 */
[C---:B------:R-:W-:Y:S03]  /*5e190*/  HMMA.1688.F32.TF32 R112, R136.reuse, R40, R112 ;  /* 0x000000288870723c */ /* 0x040fe60000081070 */
[----:B------:R3:W-:Y:S05]  /*5e1a0*/  STL.64 [R1+0x2640], R96 ;  /* 0x0026406001007387 */ /* 0x0007ea0000100a00 */
[C---:B------:R-:W-:Y:S01]  /*5e1b0*/  HMMA.1688.F32.TF32 R120, R136.reuse, R48, R120 ;  /* 0x000000308878723c */ /* 0x040fe20000081078 */
[----:B------:R-:W-:Y:S07]  /*5e1c0*/  STL.64 [R1+0x2658], R102 ;  /* 0x0026586601007387 */ /* 0x000fee0000100a00 */
        /* <DEDUP_REMOVED lines=31> */
[----:B--2---:R-:W-:Y:S03]  /*5e3c0*/  HMMA.1688.F32.TF32 R136, R136, R64, R144 ;  /* 0x000000408888723c */ /* 0x004fe60000081090 */
        /* <DEDUP_REMOVED lines=28> */
[----:B------:R-:W-:Y:S04]  /*5e590*/  STL.64 [R1+0x26e8], R138 ;  /* 0x0026e88a01007387 */ /* 0x000fe80000100a00 */
[----:B------:R-:W-:Y:S04]  /*5e5a0*/  STL.64 [R1+0x26e0], R136 ;  /* 0x0026e08801007387 */ /* 0x000fe80000100a00 */
[----:B------:R-:W4:Y:S04]  /*5e5b0*/  LDL.LU R184, [R1+0x5f0] ;  /* 0x0005f00001b87983 */ /* 0x000f280000300800 */
[----:B------:R-:W4:Y:S04]  /*5e5c0*/  LDL.LU R185, [R1+0x5f4] ;  /* 0x0005f40001b97983 */ /* 0x000f280000300800 */
[----:B------:R-:W4:Y:S04]  /*5e5d0*/  LDL.LU R186, [R1+0x5f8] ;  /* 0x0005f80001ba7983 */ /* 0x000f280000300800 */
[----:B------:R-:W4:Y:S01]  /*5e5e0*/  LDL.LU R187, [R1+0x5fc] ;  /* 0x0005fc0001bb7983 */ /* 0x000f220000300800 */
[C---:B---3--:R-:W-:Y:S11]  /*5e5f0*/  HMMA.1688.F32.TF32 R140, R200.reuse, R4, R140 ;  /* 0x00000004c88c723c */ /* 0x048ff6000008108c */
[----:B------:R-:W-:Y:S11]  /*5e600*/  @!UPT UIADD3 URZ, URZ, URZ, URZ ;  /* 0x0000003f3f3ff290 */ /* 0x000ff6000fffe03f */
[----:B------:R-:W-:Y:S01]  /*5e610*/  @!UPT UIADD3 URZ, URZ, URZ, URZ ;  /* 0x0000003f3f3ff290 */ /* 0x000fe2000fffe03f */
[----:B------:R-:W-:Y:S04]  /*5e620*/  STL.64 [R1+0x26f8], R142 ;  /* 0x0026f88e01007387 */ /* 0x000fe80000100a00 */
[----:B------:R-:W-:Y:S04]  /*5e630*/  STL.64 [R1+0x26f0], R140 ;  /* 0x0026f08c01007387 */ /* 0x000fe80000100a00 */
        /* <DEDUP_REMOVED lines=17> */
[C---:B----4-:R-:W-:Y:S11]  /*5e750*/  HMMA.1688.F32.TF32 R184, R200.reuse, R48, R184 ;  /* 0x00000030c8b8723c */ /* 0x050ff600000810b8 */
[----:B------:R-:W-:Y:S04]  /*5e760*/  @!UPT UIADD3 URZ, URZ, URZ, URZ ;  /* 0x0000003f3f3ff290 */ /* 0x000fe8000fffe03f */
        /* <DEDUP_REMOVED lines=8> */
[C---:B---3--:R-:W-:Y:S08]  /*5e7f0*/  HMMA.1688.F32.TF32 R188, R200.reuse, R52, R188 ;  /* 0x00000034c8bc723c */ /* 0x048ff000000810bc */
[C---:B------:R-:W-:Y:S11]  /*5e800*/  HMMA.1688.F32.TF32 R192, R200.reuse, R56, R192 ;  /* 0x00000038c8c0723c */ /* 0x040ff600000810c0 */
[----:B------:R-:W-:Y:S04]  /*5e810*/  @!UPT UIADD3 URZ, URZ, URZ, URZ ;  /* 0x0000003f3f3ff290 */ /* 0x000fe8000fffe03f */
[----:B------:R-:W-:Y:S01]  /*5e820*/  STL [R1+0x25c0], R188 ;  /* 0x0025c0bc01007387 */ /* 0x000fe20000100800 */
[C---:B------:R-:W-:Y:S03]  /*5e830*/  HMMA.1688.F32.TF32 R196, R200.reuse, R60, R196 ;  /* 0x0000003cc8c4723c */ /* 0x040fe600000810c4 */
[----:B------:R2:W-:Y:S04]  /*5e840*/  STL [R1+0x25bc], R189 ;  /* 0x0025bcbd01007387 */ /* 0x0005e80000100800 */
[----:B------:R-:W-:Y:S04]  /*5e850*/  STL [R1+0x2598], R190 ;  /* 0x002598be01007387 */ /* 0x000fe80000100800 */
[----:B------:R-:W-:Y:S04]  /*5e860*/  STL [R1+0x2594], R191 ;  /* 0x002594bf01007387 */ /* 0x000fe80000100800 */
[----:B------:R-:W-:Y:S04]  /*5e870*/  STL [R1+0x25d0], R192 ;  /* 0x0025d0c001007387 */ /* 0x000fe80000100800 */
[----:B------:R3:W-:Y:S04]  /*5e880*/  STL [R1+0x25cc], R193 ;  /* 0x0025ccc101007387 */ /* 0x0007e80000100800 */
[----:B------:R4:W-:Y:S04]  /*5e890*/  STL [R1+0x25c8], R194 ;  /* 0x0025c8c201007387 */ /* 0x0009e80000100800 */
        /* <DEDUP_REMOVED lines=10> */
[----:B------:R1:W-:Y:S04]  /*5e940*/  STL [R1+0x25dc], R197 ;  /* 0x0025dcc501007387 */ /* 0x0003e80000100800 */
[----:B------:R1:W-:Y:S04]  /*5e950*/  STL [R1+0x25d8], R198 ;  /* 0x0025d8c601007387 */ /* 0x0003e80000100800 */
[----:B------:R1:W-:Y:S04]  /*5e960*/  STL [R1+0x25d4], R199 ;  /* 0x0025d4c701007387 */ /* 0x0003e80000100800 */
        /* <DEDUP_REMOVED lines=24> */
[----:B------:R-:W4:Y:S01]  /*5eaf0*/  LDL.LU R224, [R1+0x560] ;  /* 0x0005600001e07983 */ /* 0x000f220000300800 */
[----:B------:R-:W-:Y:S01]  /*5eb00*/  IMAD.MOV.U32 R84, RZ, RZ, R221 ;  /* 0x000000ffff547224 */ /* 0x000fe200078e00dd */
[----:B------:R-:W-:Y:S01]  /*5eb10*/  MOV R87, R216 ;  /* 0x000000d800577202 */ /* 0x000fe20000000f00 */
[----:B------:R-:W-:Y:S01]  /*5eb20*/  IMAD.MOV.U32 R85, RZ, RZ, R222 ;  /* 0x000000ffff557224 */ /* 0x000fe200078e00de */
[----:B-1----:R-:W-:Y:S01]  /*5eb30*/  HMMA.1688.F32.TF32 R92, R80, R44, R92 ;  /* 0x0000002c505c723c */ /* 0x002fe2000008105c */
[----:B------:R-:W-:Y:S01]  /*5eb40*/  IMAD.MOV.U32 R86, RZ, RZ, R223 ;  /* 0x000000ffff567224 */ /* 0x000fe200078e00df */
[----:B------:R-:W4:Y:S01]  /*5eb50*/  LDL.LU R225, [R1+0x564] ;  /* 0x0005640001e17983 */ /* 0x000f220000300800 */
[----:B------:R-:W-:-:S02]  /*5eb60*/  IMAD.MOV.U32 R229, RZ, RZ, R226 ;  /* 0x000000ffffe57224 */ /* 0x000fc400078e00e2 */
[----:B------:R-:W-:Y:S01]  /*5eb70*/  IMAD.MOV.U32 R228, RZ, RZ, R227 ;  /* 0x000000ffffe47224 */ /* 0x000fe200078e00e3 */
[----:B------:R-:W4:Y:S01]  /*5eb80*/  LDL.LU R226, [R1+0x568] ;  /* 0x0005680001e27983 */ /* 0x000f220000300800 */
[----:B------:R-:W-:Y:S01]  /*5eb90*/  IMAD.MOV.U32 R76, RZ, RZ, R217 ;  /* 0x000000ffff4c7224 */ /* 0x000fe200078e00d9 */
[----:B------:R-:W-:Y:S01]  /*5eba0*/  MOV R79, R235 ;  /* 0x000000eb004f7202 */ /* 0x000fe20000000f00 */
[----:B------:R-:W-:Y:S01]  /*5ebb0*/  IMAD.MOV.U32 R77, RZ, RZ, R218 ;  /* 0x000000ffff4d7224 */ /* 0x000fe200078e00da */
[----:B------:R-:W4:Y:S01]  /*5ebc0*/  LDL.LU R227, [R1+0x56c] ;  /* 0x00056c0001e37983 */ /* 0x000f220000300800 */
[----:B------:R-:W-:Y:S01]  /*5ebd0*/  IMAD.MOV.U32 R78, RZ, RZ, R219 ;  /* 0x000000ffff4e7224 */ /* 0x000fe200078e00db */
[----:B------:R-:W-:Y:S02]  /*5ebe0*/  HMMA.1688.F32.TF32 R88, R80, R48, R88 ;  /* 0x000000305058723c */ /* 0x000fe40000081058 */
[----:B------:R-:W4:Y:S01]  /*5ebf0*/  LDL.LU R236, [R1+0x540] ;  /* 0x0005400001ec7983 */ /* 0x000f220000300800 */
[----:B------:R-:W-:-:S03]  /*5ec00*/  IMAD.MOV.U32 R72, RZ, RZ, R215 ;  /* 0x000000ffff487224 */ /* 0x000fc600078e00d7 */
[----:B------:R-:W4:Y:S01]  /*5ec10*/  LDL.LU R237, [R1+0x544] ;  /* 0x0005440001ed7983 */ /* 0x000f220000300800 */
[----:B------:R-:W-:Y:S01]  /*5ec20*/  IMAD.MOV.U32 R73, RZ, RZ, R214 ;  /* 0x000000ffff497224 */ /* 0x000fe200078e00d6 */
[C---:B------:R-:W-:Y:S02]  /*5ec30*/  HMMA.1688.F32.TF32 R84, R80.reuse, R52, R84 ;  /* 0x000000345054723c */ /* 0x040fe40000081054 */
[----:B------:R-:W4:Y:S01]  /*5ec40*/  LDL.LU R238, [R1+0x548] ;  /* 0x0005480001ee7983 */ /* 0x000f220000300800 */
[----:B------:R-:W-:Y:S01]  /*5ec50*/  IMAD.MOV.U32 R74, RZ, RZ, R213 ;  /* 0x000000ffff4a7224 */ /* 0x000fe200078e00d5 */
[----:B------:R-:W-:Y:S02]  /*5ec60*/  MOV R75, R212 ;  /* 0x000000d4004b7202 */ /* 0x000fe40000000f00 */
[----:B------:R-:W4:Y:S04]  /*5ec70*/  LDL.LU R239, [R1+0x54c] ;  /* 0x00054c0001ef7983 */ /* 0x000f280000300800 */
[----:B------:R1:W-:Y:S01]  /*5ec80*/  STL [R1+0x25ec], R201 ;  /* 0x0025ecc901007387 */ /* 0x0003e20000100800 */
[C---:B------:R-:W-:Y:S03]  /*5ec90*/  HMMA.1688.F32.TF32 R76, R80.reuse, R56, R76 ;  /* 0x00000038504c723c */ /* 0x040fe6000008104c */
[----:B------:R1:W-:Y:S04]  /*5eca0*/  STL [R1+0x25e8], R202 ;  /* 0x0025e8ca01007387 */ /* 0x0003e80000100800 */
[----:B------:R1:W-:Y:S04]  /*5ecb0*/  STL [R1+0x25e4], R203 ;  /* 0x0025e4cb01007387 */ /* 0x0003e80000100800 */
        /* <DEDUP_REMOVED lines=11> */
[----:B--2---:R-:W-:-:S03]  /*5ed70*/  IMAD.MOV.U32 R189, RZ, RZ, R92 ;  /* 0x000000ffffbd7224 */ /* 0x004fc600078e005c */
[----:B------:R-:W2:Y:S01]  /*5ed80*/  LDL.LU R219, [R1+0x27f4] ;  /* 0x0027f40001db7983 */ /* 0x000ea20000300800 */
[----:B------:R-:W-:-:S03]  /*5ed90*/  IMAD.MOV.U32 R184, RZ, RZ, R93 ;  /* 0x000000ffffb87224 */ /* 0x000fc600078e005d */
[----:B------:R-:W2:Y:S01]  /*5eda0*/  LDL.LU R235, [R1+0x27f0] ;  /* 0x0027f00001eb7983 */ /* 0x000ea20000300800 */
[----:B------:R-:W-:Y:S01]  /*5edb0*/  IMAD.MOV.U32 R180, RZ, RZ, R94 ;  /* 0x000000ffffb47224 */ /* 0x000fe200078e005e */
[----:B------:R-:W-:Y:S01]  /*5edc0*/  MOV R181, R95 ;  /* 0x0000005f00b57202 */ /* 0x000fe20000000f00 */
[----:B------:R-:W-:Y:S01]  /*5edd0*/  IMAD.MOV.U32 R182, RZ, RZ, R88 ;  /* 0x000000ffffb67224 */ /* 0x000fe200078e0058 */
[----:B------:R-:W-:Y:S01]  /*5ede0*/  MOV R186, R91 ;  /* 0x0000005b00ba7202 */ /* 0x000fe20000000f00 */
[----:B------:R-:W-:Y:S02]  /*5edf0*/  IMAD.MOV.U32 R183, RZ, RZ, R89 ;  /* 0x000000ffffb77224 */ /* 0x000fe400078e0059 */
[----:B------:R-:W-:Y:S01]  /*5ee00*/  IMAD.MOV.U32 R185, RZ, RZ, R90 ;  /* 0x000000ffffb97224 */ /* 0x000fe200078e005a */
[----:B------:R-:W-:Y:S01]  /*5ee10*/  MOV R188, R87 ;  /* 0x0000005700bc7202 */ /* 0x000fe20000000f00 */
[----:B------:R-:W-:Y:S01]  /*5ee20*/  IMAD.MOV.U32 R90, RZ, RZ, R22 ;  /* 0x000000ffff5a7224 */ /* 0x000fe200078e0016 */
[----:B------:R-:W-:Y:S01]  /*5ee30*/  LDS R212, [R252+0x16000] ;  /* 0x01600000fcd47984 */ /* 0x000fe20000000800 */
[----:B---3--:R-:W-:-:S02]  /*5ee40*/  IMAD.MOV.U32 R193, RZ, RZ, R84 ;  /* 0x000000ffffc17224 */ /* 0x008fc400078e0054 */
[----:B------:R-:W-:Y:S01]  /*5ee50*/  IMAD.MOV.U32 R91, RZ, RZ, R23 ;  /* 0x000000ffff5b7224 */ /* 0x000fe200078e0017 */
[----:B------:R-:W-:Y:S01]  /*5ee60*/  LDS R214, [R252+0x17000] ;  /* 0x01700000fcd67984 */ /* 0x000fe20000000800 */
[----:B----4-:R-:W-:Y:S01]  /*5ee70*/  IMAD.MOV.U32 R194, RZ, RZ, R85 ;  /* 0x000000ffffc27224 */ /* 0x010fe200078e0055 */
[----:B------:R-:W-:Y:S01]  /*5ee80*/  MOV R85, R19 ;  /* 0x0000001300557202 */ /* 0x000fe20000000f00 */
[----:B------:R-:W-:Y:S01]  /*5ee90*/  IMAD.MOV.U32 R84, RZ, RZ, R18 ;  /* 0x000000ffff547224 */ /* 0x000fe200078e0012 */
[----:B------:R-:W-:Y:S01]  /*5eea0*/  LDS R213, [R3+0x16000] ;  /* 0x0160000003d57984 */ /* 0x000fe20000000800 */
[----:B------:R-:W-:Y:S02]  /*5eeb0*/  IMAD.MOV.U32 R195, RZ, RZ, R86 ;  /* 0x000000ffffc37224 */ /* 0x000fe400078e0056 */
[----:B------:R-:W-:Y:S01]  /*5eec0*/  IMAD.MOV.U32 R86, RZ, RZ, R14 ;  /* 0x000000ffff567224 */ /* 0x000fe200078e000e */
[----:B------:R-:W3:Y:S01]  /*5eed0*/  LDS R215, [R3+0x17000] ;  /* 0x0170000003d77984 */ /* 0x000ee20000000800 */
[----:B------:R-:W-:-:S02]  /*5eee0*/  IMAD.MOV.U32 R197, RZ, RZ, R76 ;  /* 0x000000ffffc57224 */ /* 0x000fc400078e004c */
[----:B------:R-:W-:Y:S02]  /*5eef0*/  IMAD.MOV.U32 R87, RZ, RZ, R244 ;  /* 0x000000ffff577224 */ /* 0x000fe400078e00f4 */
[----:B------:R-:W-:Y:S01]  /*5ef00*/  IMAD.MOV.U32 R198, RZ, RZ, R77 ;  /* 0x000000ffffc67224 */ /* 0x000fe200078e004d */
[----:B------:R-:W-:Y:S01]  /*5ef10*/  MOV R77, R246 ;  /* 0x000000f6004d7202 */ /* 0x000fe20000000f00 */
[----:B------:R-:W-:Y:S01]  /*5ef20*/  IMAD.MOV.U32 R76, RZ, RZ, R245 ;  /* 0x000000ffff4c7224 */ /* 0x000fe200078e00f5 */
[----:B------:R-:W-:Y:S01]  /*5ef30*/  MOV R192, R79 ;  /* 0x0000004f00c07202 */ /* 0x000fe20000000f00 */
[----:B------:R-:W-:Y:S02]  /*5ef40*/  IMAD.MOV.U32 R199, RZ, RZ, R78 ;  /* 0x000000ffffc77224 */ /* 0x000fe400078e004e */
[----:B------:R-:W-:Y:S02]  /*5ef50*/  IMAD.MOV.U32 R78, RZ, RZ, R247 ;  /* 0x000000ffff4e7224 */ /* 0x000fe400078e00f7 */
[----:B-1----:R-:W-:-:S02]  /*5ef60*/  IMAD.MOV.U32 R201, RZ, RZ, R72 ;  /* 0x000000ffffc97224 */ /* 0x002fc400078e0048 */
[----:B------:R-:W-:Y:S02]  /*5ef70*/  IMAD.MOV.U32 R79, RZ, RZ, R15 ;  /* 0x000000ffff4f7224 */ /* 0x000fe400078e000f */
[----:B------:R-:W-:Y:S01]  /*5ef80*/  IMAD.MOV.U32 R202, RZ, RZ, R73 ;  /* 0x000000ffffca7224 */ /* 0x000fe200078e0049 */
[----:B------:R-:W-:Y:S01]  /*5ef90*/  MOV R73, R6 ;  /* 0x0000000600497202 */ /* 0x000fe20000000f00 */
[----:B------:R-:W-:Y:S02]  /*5efa0*/  IMAD.MOV.U32 R72, RZ, RZ, R10 ;  /* 0x000000ffff487224 */ /* 0x000fe400078e000a */
[----:B------:R-:W-:Y:S02]  /*5efb0*/  IMAD.MOV.U32 R203, RZ, RZ, R74 ;  /* 0x000000ffffcb7224 */ /* 0x000fe400078e004a */
[----:B------:R-:W-:Y:S01]  /*5efc0*/  IMAD.MOV.U32 R74, RZ, RZ, R7 ;  /* 0x000000ffff4a7224 */ /* 0x000fe200078e0007 */
[----:B------:R-:W-:Y:S01]  /*5efd0*/  MOV R196, R75 ;  /* 0x0000004b00c47202 */ /* 0x000fe20000000f00 */
[----:B------:R-:W-:Y:S01]  /*5efe0*/  IMAD.MOV.U32 R75, RZ, RZ, R11 ;  /* 0x000000ffff4b7224 */ /* 0x000fe200078e000b */
[C---:B------:R-:W-:Y:S11]  /*5eff0*/  HMMA.1688.F32.TF32 R96, R80.reuse, R40, R96 ;  /* 0x000000285060723c */ /* 0x040ff60000081060 */
[----:B------:R-:W-:Y:S11]  /*5f000*/  @!UPT UIADD3 URZ, URZ, URZ, URZ ;  /* 0x0000003f3f3ff290 */ /* 0x000ff6000fffe03f */
[----:B------:R-:W-:Y:S01]  /*5f010*/  @!UPT UIADD3 URZ, URZ, URZ, URZ ;  /* 0x0000003f3f3ff290 */ /* 0x000fe2000fffe03f */
        /* <DEDUP_REMOVED lines=25> */
[----:B--2---:R-:W-:Y:S08]  /*5f1b0*/  HMMA.1688.F32.TF32 R216, R80, R12, R216 ;  /* 0x0000000c50d8723c */ /* 0x004ff000000810d8 */
[C---:B---3--:R-:W-:Y:S08]  /*5f1c0*/  HMMA.1688.F32.TF32 R76, R212.reuse, R18, R76 ;  /* 0x00000012d44c723c */ /* 0x048ff0000008104c */
[C---:B----4-:R-:W-:Y:S08]  /*5f1d0*/  HMMA.1688.F32.TF32 R92, R212.reuse, R6, R92 ;  /* 0x00000006d45c723c */ /* 0x050ff0000008105c */
[----:B------:R-:W-:Y:S11]  /*5f1e0*/  HMMA.1688.F32.TF32 R88, R212, R10, R88 ;  /* 0x0000000ad458723c */ /* 0x000ff60000081058 */
[----:B------:R-:W-:Y:S05]  /*5f1f0*/  @!UPT UIADD3 URZ, URZ, URZ, URZ ;  /* 0x0000003f3f3ff290 */ /* 0x000fea000fffe03f */
[----:B------:R-:W-:Y:S01]  /*5f200*/  IMAD.MOV.U32 R5, RZ, RZ, R94 ;  /* 0x000000ffff057224 */ /* 0x000fe200078e005e */
[----:B------:R-:W-:Y:S01]  /*5f210*/  MOV R8, R93 ;  /* 0x0000005d00087202 */ /* 0x000fe20000000f00 */
[----:B------:R-:W-:Y:S02]  /*5f220*/  IMAD.MOV.U32 R12, RZ, RZ, R92 ;  /* 0x000000ffff0c7224 */ /* 0x000fe400078e005c */
[----:B------:R-:W-:Y:S01]  /*5f230*/  IMAD.MOV.U32 R4, RZ, RZ, R95 ;  /* 0x000000ffff047224 */ /* 0x000fe200078e005f */
[----:B------:R1:W-:Y:S03]  /*5f240*/  STL [R1+0x2584], R5 ;  /* 0x0025840501007387 */ /* 0x0003e60000100800 */
[----:B------:R-:W-:Y:S01]  /*5f250*/  IMAD.MOV.U32 R13, RZ, RZ, R91 ;  /* 0x000000ffff0d7224 */ /* 0x000fe200078e005b */
[----:B------:R-:W-:Y:S01]  /*5f260*/  STL [R1+0x2580], R12 ;  /* 0x0025800c01007387 */ /* 0x000fe20000100800 */
[----:B------:R-:W-:Y:S01]  /*5f270*/  MOV R16, R90 ;  /* 0x0000005a00107202 */ /* 0x000fe20000000f00 */
[----:B------:R-:W-:-:S02]  /*5f280*/  IMAD.MOV.U32 R17, RZ, RZ, R89 ;  /* 0x000000ffff117224 */ /* 0x000fc400078e0059 */
[----:B------:R-:W-:Y:S04]  /*5f290*/  STL [R1+0x257c], R8 ;  /* 0x00257c0801007387 */ /* 0x000fe80000100800 */
[----:B------:R-:W-:Y:S01]  /*5f2a0*/  STL [R1+0x2578], R4 ;  /* 0x0025780401007387 */ /* 0x000fe20000100800 */
[----:B------:R-:W-:Y:S03]  /*5f2b0*/  HMMA.1688.F32.TF32 R84, R212, R14, R84 ;  /* 0x0000000ed454723c */ /* 0x000fe60000081054 */
[----:B------:R-:W-:Y:S01]  /*5f2c0*/  STL [R1+0xc0], R88 ;  /* 0x0000c05801007387 */ /* 0x000fe20000100800 */
[----:B-1----:R-:W-:-:S03]  /*5f2d0*/  MOV R5, R79 ;  /* 0x0000004f00057202 */ /* 0x002fc60000000f00 */
[----:B------:R1:W-:Y:S04]  /*5f2e0*/  STL [R1+0x2590], R13 ;  /* 0x0025900d01007387 */ /* 0x0003e80000100800 */
[----:B------:R2:W-:Y:S04]  /*5f2f0*/  STL [R1+0x258c], R16 ;  /* 0x00258c1001007387 */ /* 0x0005e80000100800 */
[----:B------:R3:W-:Y:S01]  /*5f300*/  STL [R1+0x2588], R17 ;  /* 0x0025881101007387 */ /* 0x0007e20000100800 */
[----:B-1----:R-:W-:Y:S02]  /*5f310*/  IMAD.MOV.U32 R13, RZ, RZ, R76 ;  /* 0x000000ffff0d7224 */ /* 0x002fe400078e004c */
[----:B--2---:R-:W-:-:S02]  /*5f320*/  IMAD.MOV.U32 R16, RZ, RZ, R77 ;  /* 0x000000ffff107224 */ /* 0x004fc400078e004d */
[----:B---3--:R-:W-:Y:S02]  /*5f330*/  IMAD.MOV.U32 R17, RZ, RZ, R78 ;  /* 0x000000ffff117224 */ /* 0x008fe400078e004e */
[----:B------:R-:W-:Y:S01]  /*5f340*/  HMMA.1688.F32.TF32 R76, R212, R22, R72 ;  /* 0x00000016d44c723c */ /* 0x000fe20000081048 */
[----:B------:R-:W-:Y:S06]  /*5f350*/  STL [R1+0xbc], R87 ;  /* 0x0000bc5701007387 */ /* 0x000fec0000100800 */
[----:B------:R-:W-:Y:S02]  /*5f360*/  IMAD.MOV.U32 R72, RZ, RZ, R47 ;  /* 0x000000ffff487224 */ /* 0x000fe400078e002f */
[----:B------:R-:W2:Y:S01]  /*5f370*/  LDL.LU R47, [R1+0x27b4] ;  /* 0x0027b400012f7983 */ /* 0x000ea20000300800 */
[----:B------:R-:W-:Y:S01]  /*5f380*/  IMAD.MOV.U32 R73, RZ, RZ, R46 ;  /* 0x000000ffff497224 */ /* 0x000fe200078e002e */
[----:B------:R-:W-:Y:S01]  /*5f390*/  MOV R75, R50 ;  /* 0x00000032004b7202 */ /* 0x000fe20000000f00 */
[----:B------:R-:W-:-:S02]  /*5f3a0*/  IMAD.MOV.U32 R74, RZ, RZ, R51 ;  /* 0x000000ffff4a7224 */ /* 0x000fc400078e0033 */
[----:B------:R-:W-:-:S09]  /*5f3b0*/  IMAD.MOV.U32 R88, RZ, RZ, R68 ;  /* 0x000000ffff587224 */ /* 0x000fd200078e0044 */
[----:B------:R1:W-:Y:S04]  /*5f3c0*/  STL.64 [R1+0x90], R76 ;  /* 0x0000904c01007387 */ /* 0x0003e80000100a00 */
[----:B------:R3:W-:Y:S04]  /*5f3d0*/  STL.64 [R1+0x98], R78 ;  /* 0x0000984e01007387 */ /* 0x0007e80000100a00 */
[----:B------:R-:W4:Y:S04]  /*5f3e0*/  LDL.LU R46, [R1+0x27b0] ;  /* 0x0027b000012e7983 */ /* 0x000f280000300800 */
[----:B------:R-:W2:Y:S01]  /*5f3f0*/  LDL.LU R51, [R1+0x27ac] ;  /* 0x0027ac0001337983 */ /* 0x000ea20000300800 */
[----:B-1----:R-:W-:-:S02]  /*5f400*/  IMAD.MOV.U32 R76, RZ, RZ, R39 ;  /* 0x000000ffff4c7224 */ /* 0x002fc400078e0027 */
[----:B------:R-:W-:Y:S01]  /*5f410*/  IMAD.MOV.U32 R77, RZ, RZ, R38 ;  /* 0x000000ffff4d7224 */ /* 0x000fe200078e0026 */
[----:B------:R-:W2:Y:S01]  /*5f420*/  LDL.LU R50, [R1+0x27a8] ;  /* 0x0027a80001327983 */ /* 0x000ea20000300800 */
[----:B---3--:R-:W-:Y:S01]  /*5f430*/  IMAD.MOV.U32 R78, RZ, RZ, R43 ;  /* 0x000000ffff4e7224 */ /* 0x008fe200078e002b */
[----:B------:R-:W-:Y:S02]  /*5f440*/  MOV R79, R42 ;  /* 0x0000002a004f7202 */ /* 0x000fe40000000f00 */
[----:B------:R-:W3:Y:S01]  /*5f450*/  LDL.LU R39, [R1+0x27a4] ;  /* 0x0027a40001277983 */ /* 0x000ee20000300800 */
        /* <DEDUP_REMOVED lines=13> */
[----:B------:R-:W2:Y:S04]  /*5f530*/  LDL.LU R71, [R1+0x2788] ;  /* 0x0027880001477983 */ /* 0x000ea80000300800 */
[----:B------:R-:W2:Y:S04]  /*5f540*/  LDL.LU R63, [R1+0x2784] ;  /* 0x00278400013f7983 */ /* 0x000ea80000300800 */
[----:B------:R-:W3:Y:S04]  /*5f550*/  LDL.LU R62, [R1+0x2780] ;  /* 0x00278000013e7983 */ /* 0x000ee80000300800 */
[----:B------:R-:W4:Y:S04]  /*5f560*/  LDL.LU R67, [R1+0x277c] ;  /* 0x00277c0001437983 */ /* 0x000f280000300800 */
        /* <DEDUP_REMOVED lines=21> */
[----:B------:R-:W-:-:S03]  /*5f6c0*/  MOV R99, R248 ;  /* 0x000000f800637202 */ /* 0x000fc60000000f00 */
[----:B------:R-:W4:Y:S01]  /*5f6d0*/  LDL.LU R136, [R1+0x50] ;  /* 0x0000500001887983 */ /* 0x000f220000300800 */
[----:B------:R-:W-:-:S03]  /*5f6e0*/  IMAD.MOV.U32 R98, RZ, RZ, R249 ;  /* 0x000000ffff627224 */ /* 0x000fc600078e00f9 */
[----:B------:R-:W4:Y:S01]  /*5f6f0*/  LDL.LU R137, [R1+0x54] ;  /* 0x0000540001897983 */ /* 0x000f220000300800 */
[----:B------:R-:W-:-:S03]  /*5f700*/  IMAD.MOV.U32 R97, RZ, RZ, R250 ;  /* 0x000000ffff617224 */ /* 0x000fc600078e00fa */
[----:B------:R-:W4:Y:S01]  /*5f710*/  LDL.LU R138, [R1+0x58] ;  /* 0x00005800018a7983 */ /* 0x000f220000300800 */
[----:B------:R-:W-:Y:S03]  /*5f720*/  HMMA.1688.F32.TF32 R224, R80, R20, R224 ;  /* 0x0000001450e0723c */ /* 0x000fe600000810e0 */
[----:B------:R-:W4:Y:S01]  /*5f730*/  LDL.LU R139, [R1+0x5c] ;  /* 0x00005c00018b7983 */ /* 0x000f220000300800 */
[----:B------:R-:W-:-:S03]  /*5f740*/  IMAD.MOV.U32 R96, RZ, RZ, R251 ;  /* 0x000000ffff607224 */ /* 0x000fc600078e00fb */
[----:B------:R-:W4:Y:S01]  /*5f750*/  LDL.LU R248, [R1+0x80] ;  /* 0x0000800001f87983 */ /* 0x000f220000300800 */
[C---:B------:R-:W-:Y:S03]  /*5f760*/  HMMA.1688.F32.TF32 R228, R80.reuse, R24, R228 ;  /* 0x0000001850e4723c */ /* 0x040fe600000810e4 */
[----:B------:R-:W4:Y:S04]  /*5f770*/  LDL.LU R249, [R1+0x84] ;  /* 0x0000840001f97983 */ /* 0x000f280000300800 */
[----:B------:R-:W4:Y:S01]  /*5f780*/  LDL.LU R250, [R1+0x88] ;  /* 0x0000880001fa7983 */ /* 0x000f220000300800 */
[C---:B------:R-:W-:Y:S03]  /*5f790*/  HMMA.1688.F32.TF32 R232, R80.reuse, R28, R232 ;  /* 0x0000001c50e8723c */ /* 0x040fe600000810e8 */
[----:B------:R-:W4:Y:S05]  /*5f7a0*/  LDL.LU R251, [R1+0x8c] ;  /* 0x00008c0001fb7983 */ /* 0x000f2a0000300800 */
        /* <DEDUP_REMOVED lines=25> */
[----:B--2---:R-:W-:Y:S01]  /*5f940*/  MOV R127, R63 ;  /* 0x0000003f007f7202 */ /* 0x004fe20000000f00 */
[----:B---3--:R-:W-:Y:S02]  /*5f950*/  IMAD.MOV.U32 R126, RZ, RZ, R62 ;  /* 0x000000ffff7e7224 */ /* 0x008fe400078e003e */
[----:B----4-:R-:W-:-:S02]  /*5f960*/  IMAD.MOV.U32 R125, RZ, RZ, R67 ;  /* 0x000000ffff7d7224 */ /* 0x010fc400078e0043 */
[----:B------:R-:W-:Y:S02]  /*5f970*/  IMAD.MOV.U32 R124, RZ, RZ, R66 ;  /* 0x000000ffff7c7224 */ /* 0x000fe400078e0042 */
[----:B------:R-:W2:Y:S04]  /*5f980*/  LDL.LU R66, [R1+0x2764] ;  /* 0x0027640001427983 */ /* 0x000ea80000300800 */
[----:B------:R-:W2:Y:S04]  /*5f990*/  LDL.LU R67, [R1+0x2760] ;  /* 0x0027600001437983 */ /* 0x000ea80000300800 */
[----:B------:R-:W3:Y:S04]  /*5f9a0*/  LDL.LU R62, [R1+0x275c] ;  /* 0x00275c00013e7983 */ /* 0x000ee80000300800 */
[----:B------:R-:W3:Y:S04]  /*5f9b0*/  LDL.LU R63, [R1+0x2758] ;  /* 0x00275800013f7983 */ /* 0x000ee80000300800 */
        /* <DEDUP_REMOVED lines=16> */
[----:B------:R-:W-:Y:S01]  /*5fac0*/  IMAD.MOV.U32 R12, RZ, RZ, R84 ;  /* 0x000000ffff0c7224 */ /* 0x000fe200078e0054 */
[----:B------:R-:W3:Y:S01]  /*5fad0*/  LDL.LU R34, [R1+0x271c] ;  /* 0x00271c0001227983 */ /* 0x000ee20000300800 */
[----:B------:R-:W-:-:S02]  /*5fae0*/  IMAD.MOV.U32 R84, RZ, RZ, R31 ;  /* 0x000000ffff547224 */ /* 0x000fc400078e001f */
[----:B------:R-:W-:Y:S01]  /*5faf0*/  IMAD.MOV.U32 R8, RZ, RZ, R85 ;  /* 0x000000ffff087224 */ /* 0x000fe200078e0055 */
[----:B------:R-:W3:Y:S01]  /*5fb00*/  LDL.LU R30, [R1+0x2718] ;  /* 0x00271800011e7983 */ /* 0x000ee20000300800 */
[----:B------:R-:W-:-:S03]  /*5fb10*/  IMAD.MOV.U32 R85, RZ, RZ, R35 ;  /* 0x000000ffff557224 */ /* 0x000fc600078e0023 */
[----:B------:R-:W3:Y:S04]  /*5fb20*/  LDL.LU R31, [R1+0x2714] ;  /* 0x00271400011f7983 */ /* 0x000ee80000300800 */
[----:B------:R-:W3:Y:S01]  /*5fb30*/  LDL.LU R35, [R1+0x2710] ;  /* 0x0027100001237983 */ /* 0x000ee20000300800 */
[----:B------:R-:W-:Y:S01]  /*5fb40*/  MOV R4, R86 ;  /* 0x0000005600047202 */ /* 0x000fe20000000f00 */
[----:B------:R-:W-:Y:S01]  /*5fb50*/  IMAD.MOV.U32 R86, RZ, RZ, R2 ;  /* 0x000000ffff567224 */ /* 0x000fe200078e0002 */
[----:B------:R-:W-:Y:S01]  /*5fb60*/  MOV R87, R0 ;  /* 0x0000000000577202 */ /* 0x000fe20000000f00 */
[----:B--2---:R-:W-:Y:S11]  /*5fb70*/  HMMA.1688.F32.TF32 R248, R212, R26, R248 ;  /* 0x0000001ad4f8723c */ /* 0x004ff600000810f8 */
[----:B------:R-:W-:Y:S11]  /*5fb80*/  @!UPT UIADD3 URZ, URZ, URZ, URZ ;  /* 0x0000003f3f3ff290 */ /* 0x000ff6000fffe03f */
[----:B------:R-:W-:Y:S02]  /*5fb90*/  @!UPT UIADD3 URZ, URZ, URZ, URZ ;  /* 0x0000003f3f3ff290 */ /* 0x000fe4000fffe03f */
[----:B------:R-:W-:Y:S01]  /*5fba0*/  IMAD.MOV.U32 R2, RZ, RZ, R250 ;  /* 0x000000ffff027224 */ /* 0x000fe200078e00fa */
[----:B------:R-:W-:Y:S01]  /*5fbb0*/  MOV R0, R251 ;  /* 0x000000fb00007202 */ /* 0x000fe20000000f00 */
[----:B------:R-:W-:Y:S01]  /*5fbc0*/  IMAD.MOV.U32 R25, RZ, RZ, R248 ;  /* 0x000000ffff197224 */ /* 0x000fe200078e00f8 */
[----:B------:R-:W2:Y:S01]  /*5fbd0*/  LDL.LU.64 R250, [R1+0x2708] ;  /* 0x0027080001fa7983 */ /* 0x000ea20000300a00 */
[----:B------:R-:W-:-:S03]  /*5fbe0*/  IMAD.MOV.U32 R24, RZ, RZ, R249 ;  /* 0x000000ffff187224 */ /* 0x000fc600078e00f9 */
[----:B------:R-:W2:Y:S01]  /*5fbf0*/  LDL.LU.64 R248, [R1+0x2700] ;  /* 0x0027000001f87983 */ /* 0x000ea20000300a00 */
[----:B---3--:R-:W-:Y:S01]  /*5fc00*/  HMMA.1688.F32.TF32 R244, R212, R30, R244 ;  /* 0x0000001ed4f4723c */ /* 0x008fe200000810f4 */
[----:B------:R-:W-:Y:S01]  /*5fc10*/  IMAD.MOV.U32 R187, RZ, RZ, R80 ;  /* 0x000000ffffbb7224 */ /* 0x000fe200078e0050 */
[----:B------:R-:W-:Y:S01]  /*5fc20*/  MOV R190, R81 ;  /* 0x0000005100be7202 */ /* 0x000fe20000000f00 */
[----:B------:R-:W-:Y:S01]  /*5fc30*/  IMAD.MOV.U32 R191, RZ, RZ, R82 ;  /* 0x000000ffffbf7224 */ /* 0x000fe200078e0052 */
[----:B------:R-:W-:Y:S01]  /*5fc40*/  LDS R80, [R252+0x16080] ;  /* 0x01608000fc507984 */ /* 0x000fe20000000800 */
[----:B------:R-:W-:-:S03]  /*5fc50*/  IMAD.MOV.U32 R9, RZ, RZ, R83 ;  /* 0x000000ffff097224 */ /* 0x000fc600078e0053 */
[----:B------:R-:W-:Y:S01]  /*5fc60*/  LDS R82, [R252+0x17080] ;  /* 0x01708000fc527984 */ /* 0x000fe20000000800 */
[C---:B------:R-:W-:Y:S03]  /*5fc70*/  HMMA.1688.F32.TF32 R140, R212.reuse, R34, R140 ;  /* 0x00000022d48c723c */ /* 0x040fe6000008108c */
[----:B------:R-:W-:Y:S04]  /*5fc80*/  LDS R81, [R3+0x16080] ;  /* 0x0160800003517984 */ /* 0x000fe80000000800 */
[----:B------:R-:W1:Y:S01]  /*5fc90*/  LDS R83, [R3+0x17080] ;  /* 0x0170800003537984 */ /* 0x000e620000000800 */
[C---:B------:R-:W-:Y:S08]  /*5fca0*/  HMMA.1688.F32.TF32 R136, R212.reuse, R38, R136 ;  /* 0x00000026d488723c */ /* 0x040ff00000081088 */
[C---:B------:R-:W-:Y:S08]  /*5fcb0*/  HMMA.1688.F32.TF32 R132, R212.reuse, R42, R132 ;  /* 0x0000002ad484723c */ /* 0x040ff00000081084 */
[C---:B------:R-:W-:Y:S08]  /*5fcc0*/  HMMA.1688.F32.TF32 R128, R212.reuse, R46, R128 ;  /* 0x0000002ed480723c */ /* 0x040ff00000081080 */
[C---:B------:R-:W-:Y:S08]  /*5fcd0*/  HMMA.1688.F32.TF32 R124, R212.reuse, R50, R124 ;  /* 0x00000032d47c723c */ /* 0x040ff0000008107c */
[C---:B------:R-:W-:Y:S08]  /*5fce0*/  HMMA.1688.F32.TF32 R120, R212.reuse, R54, R120 ;  /* 0x00000036d478723c */ /* 0x040ff00000081078 */
[----:B----4-:R-:W-:Y:S01]  /*5fcf0*/  HMMA.1688.F32.TF32 R116, R212, R58, R116 ;  /* 0x0000003ad474723c */ /* 0x010fe20000081074 */
        /* <DEDUP_REMOVED lines=14> */
[C---:B-1----:R-:W-:Y:S08]  /*5fde0*/  HMMA.1688.F32.TF32 R112, R80.reuse, R6, R112 ;  /* 0x000000065070723c */ /* 0x042ff00000081070 */
        /* <DEDUP_REMOVED lines=9> */
[C---:B--2---:R-:W-:Y:S11]  /*5fe80*/  HMMA.1688.F32.TF32 R248, R212.reuse, R62, R248 ;  /* 0x0000003ed4f8723c */ /* 0x044ff600000810f8 */
[----:B------:R-:W-:Y:S11]  /*5fe90*/  @!UPT UIADD3 URZ, URZ, URZ, URZ ;  /* 0x0000003f3f3ff290 */ /* 0x000ff6000fffe03f */
[----:B------:R-:W-:Y:S01]  /*5fea0*/  @!UPT UIADD3 URZ, URZ, URZ, URZ ;  /* 0x0000003f3f3ff290 */ /* 0x000fe2000fffe03f */
[----:B------:R-:W-:Y:S04]  /*5feb0*/  STL [R1+0x2574], R248 ;  /* 0x002574f801007387 */ /* 0x000fe80000100800 */
[----:B------:R-:W-:Y:S04]  /*5fec0*/  STL.64 [R1], R116 ;  /* 0x0000007401007387 */ /* 0x000fe80000100a00 */
[----:B------:R1:W-:Y:S02]  /*5fed0*/  STL.64 [R1+0x8], R118 ;  /* 0x0000087601007387 */ /* 0x0003e40000100a00 */
[----:B-1----:R-:W-:Y:S02]  /*5fee0*/  HMMA.1688.F32.TF32 R116, R212, R66, R68 ;  /* 0x00000042d474723c */ /* 0x002fe40000081044 */
[----:B------:R-:W-:Y:S04]  /*5fef0*/  STL [R1+0x2570], R249 ;  /* 0x002570f901007387 */ /* 0x000fe80000100800 */
[----:B------:R-:W-:Y:S04]  /*5ff00*/  STL [R1+0x256c], R250 ;  /* 0x00256cfa01007387 */ /* 0x000fe80000100800 */
[----:B------:R-:W-:Y:S01]  /*5ff10*/  STL [R1+0x2568], R251 ;  /* 0x002568fb01007387 */ /* 0x000fe20000100800 */
[----:B------:R-:W-:Y:S01]  /*5ff20*/  IMAD.MOV.U32 R248, RZ, RZ, R78 ;  /* 0x000000fffff87224 */ /* 0x000fe200078e004e */
[----:B------:R-:W-:Y:S01]  /*5ff30*/  MOV R20, R75 ;  /* 0x0000004b00147202 */ /* 0x000fe20000000f00 */
[----:B------:R-:W-:Y:S01]  /*5ff40*/  IMAD.MOV.U32 R21, RZ, RZ, R74 ;  /* 0x000000ffff157224 */ /* 0x000fe200078e004a */
[----:B------:R-:W-:Y:S04]  /*5ff50*/  LDS R68, [R252+0x16100] ;  /* 0x01610000fc447984 */ /* 0x000fe80000000800 */
[----:B------:R-:W-:Y:S04]  /*5ff60*/  LDS R70, [R252+0x17100] ;  /* 0x01710000fc467984 */ /* 0x000fe80000000800 */
[----:B------:R-:W-:Y:S04]  /*5ff70*/  LDS R69, [R3+0x16100] ;  /* 0x0161000003457984 */ /* 0x000fe80000000800 */
        /* <DEDUP_REMOVED lines=18> */
[----:B------:R3:W-:Y:S04]  /*600a0*/  STL.64 [R1+0x160], R76 ;  /* 0x0001604c01007387 */ /* 0x0007e80000100a00 */
[----:B------:R4:W-:Y:S04]  /*600b0*/  STL.64 [R1+0x150], R72 ;  /* 0x0001504801007387 */ /* 0x0009e80000100a00 */
[----:B-1----:R-:W4:Y:S04]  /*600c0*/  LDL.LU R88, [R1+0x250] ;  /* 0x0002500001587983 */ /* 0x002f280000300800 */
[----:B------:R-:W4:Y:S04]  /*600d0*/  LDL.LU R89, [R1+0x254] ;  /* 0x0002540001597983 */ /* 0x000f280000300800 */
        /* <DEDUP_REMOVED lines=75> */
[----:B------:R-:W2:Y:S02]  /*60590*/  LDS R71, [R3+0x17100] ;  /* 0x0171000003477984 */ /* 0x000ea40000000800 */
[C---:B--2---:R-:W-:Y:S08]  /*605a0*/  HMMA.1688.F32.TF32 R88, R68.reuse, R42, R88 ;  /* 0x0000002a4458723c */ /* 0x044ff00000081058 */
        /* <DEDUP_REMOVED lines=8> */
[C---:B------:R-:W-:Y:S08]  /*60630*/  HMMA.1688.F32.TF32 R212, R80.reuse, R46, R212 ;  /* 0x0000002e50d4723c */ /* 0x040ff000000810d4 */
[C---:B------:R-:W-:Y:S11]  /*60640*/  HMMA.1688.F32.TF32 R140, R80.reuse, R54, R140 ;  /* 0x00000036508c723c */ /* 0x040ff6000008108c */
[----:B------:R-:W-:Y:S04]  /*60650*/  @!UPT UIADD3 URZ, URZ, URZ, URZ ;  /* 0x0000003f3f3ff290 */ /* 0x000fe8000fffe03f */
[----:B------:R1:W-:Y:S01]  /*60660*/  STL.64 [R1+0x148], R214 ;  /* 0x000148d601007387 */ /* 0x0003e20000100a00 */
[----:B------:R-:W-:Y:S02]  /*60670*/  IMAD.MOV.U32 R250, RZ, RZ, R212 ;  /* 0x000000fffffa7224 */ /* 0x000fe400078e00d4 */
[----:B------:R-:W-:Y:S02]  /*60680*/  IMAD.MOV.U32 R251, RZ, RZ, R213 ;  /* 0x000000fffffb7224 */ /* 0x000fe400078e00d5 */
[C---:B-1----:R-:W-:Y:S08]  /*60690*/  HMMA.1688.F32.TF32 R212, R80.reuse, R50, R244 ;  /* 0x0000003250d4723c */ /* 0x042ff000000810f4 */
[----:B------:R-:W-:Y:S08]  /*606a0*/  HMMA.1688.F32.TF32 R132, R80, R62, R132 ;  /* 0x0000003e5084723c */ /* 0x000ff00000081084 */
[C---:B------:R-:W-:Y:S08]  /*606b0*/  HMMA.1688.F32.TF32 R124, R68.reuse, R6, R124 ;  /* 0x00000006447c723c */ /* 0x040ff0000008107c */
[C---:B------:R-:W-:Y:S01]  /*606c0*/  HMMA.1688.F32.TF32 R116, R68.reuse, R14, R116 ;  /* 0x0000000e4474723c */ /* 0x040fe20000081074 */
        /* <DEDUP_REMOVED lines=8> */
[C---:B---3--:R-:W-:Y:S03]  /*60750*/  HMMA.1688.F32.TF32 R76, R68.reuse, R50, R76 ;  /* 0x00000032444c723c */ /* 0x048fe6000008104c */
        /* <DEDUP_REMOVED lines=9> */
[----:B----4-:R-:W-:Y:S03]  /*607f0*/  HMMA.1688.F32.TF32 R72, R68, R54, R72 ;  /* 0x000000364448723c */ /* 0x010fe60000081048 */
[----:B------:R-:W-:Y:S04]  /*60800*/  STL.64 [R1+0x858], R118 ;  /* 0x0008587601007387 */ /* 0x000fe80000100a00 */
[----:B------:R-:W-:Y:S04]  /*60810*/  STL.64 [R1+0x840], R112 ;  /* 0x0008407001007387 */ /* 0x000fe80000100a00 */
[----:B------:R-:W-:Y:S04]  /*60820*/  STL.64 [R1+0x848], R114 ;  /* 0x0008487201007387 */ /* 0x000fe80000100a00 */
[----:B------:R-:W-:Y:S04]  /*60830*/  STL.64 [R1+0x830], R108 ;  /* 0x0008306c01007387 */ /* 0x000fe80000100a00 */
[----:B------:R-:W-:Y:S04]  /*60840*/  STL.64 [R1+0x838], R110 ;  /* 0x0008386e01007387 */ /* 0x000fe80000100a00 */
[----:B------:R-:W-:Y:S01]  /*60850*/  STL.64 [R1+0x820], R104 ;  /* 0x0008206801007387 */ /* 0x000fe20000100a00 */
[----:B------:R-:W-:-:S03]  /*60860*/  MOV R44, R91 ;  /* 0x0000005b002c7202 */ /* 0x000fc60000000f00 */
[----:B------:R-:W-:Y:S01]  /*60870*/  STL.64 [R1+0x828], R106 ;  /* 0x0008286a01007387 */ /* 0x000fe20000100a00 */
[----:B------:R-:W-:-:S03]  /*60880*/  IMAD.MOV.U32 R45, RZ, RZ, R90 ;  /* 0x000000ffff2d7224 */ /* 0x000fc600078e005a */
        /* <DEDUP_REMOVED lines=8> */
[----:B------:R2:W-:Y:S04]  /*60910*/  STL [R1+0x2558], R45 ;  /* 0x0025582d01007387 */ /* 0x0005e80000100800 */
[----:B------:R3:W-:Y:S01]  /*60920*/  STL.64 [R1+0x250], R84 ;  /* 0x0002505401007387 */ /* 0x0007e20000100a00 */
[----:B-1----:R-:W-:-:S03]  /*60930*/  IMAD.MOV.U32 R44, RZ, RZ, R78 ;  /* 0x000000ffff2c7224 */ /* 0x002fc600078e004e */
[----:B------:R-:W-:Y:S01]  /*60940*/  LDS R80, [R252+0x16180] ;  /* 0x01618000fc507984 */ /* 0x000fe20000000800 */
[----:B--2---:R-:W-:-:S03]  /*60950*/  IMAD.MOV.U32 R45, RZ, RZ, R79 ;  /* 0x000000ffff2d7224 */ /* 0x004fc600078e004f */
[----:B------:R1:W-:Y:S04]  /*60960*/  STL.64 [R1+0x258], R86 ;  /* 0x0002585601007387 */ /* 0x0003e80000100a00 */
[----:B------:R2:W-:Y:S04]  /*60970*/  STL.64 [R1+0x240], R76 ;  /* 0x0002404c01007387 */ /* 0x0005e80000100a00 */
[----:B------:R-:W-:Y:S04]  /*60980*/  STL [R1+0x2564], R45 ;  /* 0x0025642d01007387 */ /* 0x000fe80000100800 */
[----:B------:R-:W-:Y:S04]  /*60990*/  STL [R1+0x2560], R44 ;  /* 0x0025602c01007387 */ /* 0x000fe80000100800 */
[----:B------:R-:W4:Y:S04]  /*609a0*/  LDL.LU R88, [R1+0x390] ;  /* 0x0003900001587983 */ /* 0x000f280000300800 */
        /* <DEDUP_REMOVED lines=65> */
[----:B---3--:R-:W3:Y:S04]  /*60dc0*/  LDL.LU R84, [R1+0x380] ;  /* 0x0003800001547983 */ /* 0x008ee80000300800 */
        /* <DEDUP_REMOVED lines=11> */
[----:B------:R-:W-:Y:S04]  /*60e80*/  LDS R82, [R252+0x17180] ;  /* 0x01718000fc527984 */ /* 0x000fe80000000800 */
[----:B------:R-:W-:Y:S04]  /*60e90*/  LDS R81, [R3+0x16180] ;  /* 0x0161800003517984 */ /* 0x000fe80000000800 */
[----:B------:R-:W4:Y:S02]  /*60ea0*/  LDS R83, [R3+0x17180] ;  /* 0x0171800003537984 */ /* 0x000f240000000800 */
[C---:B----4-:R-:W-:Y:S08]  /*60eb0*/  HMMA.1688.F32.TF32 R96, R80.reuse, R46, R96 ;  /* 0x0000002e5060723c */ /* 0x050ff00000081060 */
        /* <DEDUP_REMOVED lines=9> */
[----:B------:R-:W-:Y:S01]  /*60f50*/  HMMA.1688.F32.TF32 R128, R80, R6, R128 ;  /* 0x000000065080723c */ /* 0x000fe20000081080 */
[----:B------:R-:W-:Y:S01]  /*60f60*/  IMAD.MOV.U32 R45, RZ, RZ, R142 ;  /* 0x000000ffff2d7224 */ /* 0x000fe200078e008e */
[----:B------:R1:W-:Y:S01]  /*60f70*/  STL.64 [R1+0x220], R140 ;  /* 0x0002208c01007387 */ /* 0x0003e20000100a00 */
[----:B------:R-:W-:-:S03]  /*60f80*/  MOV R44, R143 ;  /* 0x0000008f002c7202 */ /* 0x000fc60000000f00 */
[----:B------:R-:W4:Y:S04]  /*60f90*/  LDL.LU.64 R142, [R1+0x26f8] ;  /* 0x0026f800018e7983 */ /* 0x000f280000300a00 */
[----:B-1----:R-:W4:Y:S01]  /*60fa0*/  LDL.LU.64 R140, [R1+0x26f0] ;  /* 0x0026f000018c7983 */ /* 0x002f220000300a00 */
[C---:B------:R-:W-:Y:S03]  /*60fb0*/  HMMA.1688.F32.TF32 R212, R80.reuse, R10, R212 ;  /* 0x0000000a50d4723c */ /* 0x040fe600000810d4 */
        /* <DEDUP_REMOVED lines=9> */
[----:B------:R1:W-:Y:S01]  /*61050*/  STL.64 [R1+0x7d8], R130 ;  /* 0x0007d88201007387 */ /* 0x0003e20000100a00 */
[C---:B------:R-:W-:Y:S03]  /*61060*/  HMMA.1688.F32.TF32 R116, R80.reuse, R26, R116 ;  /* 0x0000001a5074723c */ /* 0x040fe60000081074 */
        /* <DEDUP_REMOVED lines=8> */
[----:B------:R-:W3:Y:S01]  /*610f0*/  LDS R71, [R3+0x17200] ;  /* 0x0172000003477984 */ /* 0x000ee20000000800 */
[C---:B-1----:R-:W-:Y:S08]  /*61100*/  HMMA.1688.F32.TF32 R212, R80.reuse, R14, R244 ;  /* 0x0000000e50d4723c */ /* 0x042ff000000810f4 */
[C---:B------:R-:W-:Y:S08]  /*61110*/  HMMA.1688.F32.TF32 R88, R80.reuse, R54, R88 ;  /* 0x000000365058723c */ /* 0x040ff00000081058 */
[C---:B--2---:R-:W-:Y:S07]  /*61120*/  HMMA.1688.F32.TF32 R72, R80.reuse, R66, R72 ;  /* 0x000000425048723c */ /* 0x044fee0000081048 */
[----:B------:R-:W-:Y:S04]  /*61130*/  STL.64 [R1+0x7b0], R212 ;  /* 0x0007b0d401007387 */ /* 0x000fe80000100a00 */
[----:B------:R-:W-:Y:S04]  /*61140*/  STL.64 [R1+0x7b8], R214 ;  /* 0x0007b8d601007387 */ /* 0x000fe80000100a00 */
[----:B------:R-:W-:Y:S04]  /*61150*/  STL.64 [R1+0x7a0], R124 ;  /* 0x0007a07c01007387 */ /* 0x000fe80000100a00 */
[----:B------:R-:W-:Y:S01]  /*61160*/  STL.64 [R1+0x7a8], R126 ;  /* 0x0007a87e01007387 */ /* 0x000fe20000100a00 */
[----:B---3--:R-:W-:Y:S03]  /*61170*/  HMMA.1688.F32.TF32 R84, R80, R58, R84 ;  /* 0x0000003a5054723c */ /* 0x008fe60000081054 */
        /* <DEDUP_REMOVED lines=21> */
[----:B------:R-:W2:Y:S04]  /*612d0*/  LDL.LU R245, [R1+0x284] ;  /* 0x0002840001f57983 */ /* 0x000ea80000300800 */
[----:B------:R-:W2:Y:S04]  /*612e0*/  LDL.LU R246, [R1+0x288] ;  /* 0x0002880001f67983 */ /* 0x000ea80000300800 */
[----:B------:R-:W2:Y:S01]  /*612f0*/  LDL.LU R247, [R1+0x28c] ;  /* 0x00028c0001f77983 */ /* 0x000ea20000300800 */
[----:B------:R-:W-:-:S03]  /*61300*/  IMAD.MOV.U32 R41, RZ, RZ, R84 ;  /* 0x000000ffff297224 */ /* 0x000fc600078e0054 */
[----:B-1----:R-:W2:Y:S01]  /*61310*/  LDL.LU R72, [R1+0x290] ;  /* 0x0002900001487983 */ /* 0x002ea20000300800 */
[----:B------:R-:W-:-:S03]  /*61320*/  IMAD.MOV.U32 R40, RZ, RZ, R85 ;  /* 0x000000ffff287224 */ /* 0x000fc600078e0055 */
[----:B------:R-:W2:Y:S01]  /*61330*/  LDL.LU R73, [R1+0x294] ;  /* 0x0002940001497983 */ /* 0x000ea20000300800 */
[----:B------:R-:W-:-:S03]  /*61340*/  IMAD.MOV.U32 R37, RZ, RZ, R86 ;  /* 0x000000ffff257224 */ /* 0x000fc600078e0056 */
[----:B---3--:R-:W2:Y:S01]  /*61350*/  LDL.LU R74, [R1+0x298] ;  /* 0x00029800014a7983 */ /* 0x008ea20000300800 */
[----:B------:R-:W-:-:S03]  /*61360*/  MOV R36, R87 ;  /* 0x0000005700247202 */ /* 0x000fc60000000f00 */
        /* <DEDUP_REMOVED lines=52> */
[----:B------:R-:W4:Y:S01]  /*616b0*/  LDL.LU R76, [R1+0x2a0] ;  /* 0x0002a000014c7983 */ /* 0x000f220000300800 */
[----:B------:R-:W-:Y:S01]  /*616c0*/  IMAD.MOV.U32 R29, RZ, RZ, R78 ;  /* 0x000000ffff1d7224 */ /* 0x000fe200078e004e */
[----:B------:R-:W-:Y:S02]  /*616d0*/  MOV R28, R79 ;  /* 0x0000004f001c7202 */ /* 0x000fe40000000f00 */
        /* <DEDUP_REMOVED lines=19> */
[----:B------:R-:W2:Y:S01]  /*61810*/  LDL.LU.64 R124, [R1+0x26b0] ;  /* 0x0026b000017c7983 */ /* 0x000ea20000300a00 */
[C---:B------:R-:W-:Y:S03]  /*61820*/  HMMA.1688.F32.TF32 R104, R68.reuse, R30, R104 ;  /* 0x0000001e4468723c */ /* 0x040fe60000081068 */
[----:B------:R-:W-:Y:S04]  /*61830*/  STL.64 [R1+0x6e0], R120 ;  /* 0x0006e07801007387 */ /* 0x000fe80000100a00 */
[----:B------:R3:W-:Y:S01]  /*61840*/  STL.64 [R1+0x6e8], R122 ;  /* 0x0006e87a01007387 */ /* 0x0007e20000100a00 */
[C---:B------:R-:W-:Y:S03]  /*61850*/  HMMA.1688.F32.TF32 R100, R68.reuse, R34, R100 ;  /* 0x000000224464723c */ /* 0x040fe60000081064 */
[----:B---3--:R-:W3:Y:S04]  /*61860*/  LDL.LU.64 R122, [R1+0x26a8] ;  /* 0x0026a800017a7983 */ /* 0x008ee80000300a00 */
[----:B------:R-:W3:Y:S04]  /*61870*/  LDL.LU.64 R120, [R1+0x26a0] ;  /* 0x0026a00001787983 */ /* 0x000ee80000300a00 */
[----:B------:R-:W-:Y:S04]  /*61880*/  STL.64 [R1+0x6d0], R116 ;  /* 0x0006d07401007387 */ /* 0x000fe80000100a00 */
[----:B------:R4:W-:Y:S01]  /*61890*/  STL.64 [R1+0x6d8], R118 ;  /* 0x0006d87601007387 */ /* 0x0009e20000100a00 */
[C---:B------:R-:W-:Y:S03]  /*618a0*/  HMMA.1688.F32.TF32 R92, R68.reuse, R42, R92 ;  /* 0x0000002a445c723c */ /* 0x040fe6000008105c */
[----:B----4-:R-:W4:Y:S05]  /*618b0*/  LDL.LU.64 R118, [R1+0x2698] ;  /* 0x0026980001767983 */ /* 0x010f2a0000300a00 */
[C---:B------:R-:W-:Y:S01]  /*618c0*/  HMMA.1688.F32.TF32 R88, R68.reuse, R46, R88 ;  /* 0x0000002e4458723c */ /* 0x040fe20000081058 */
[----:B------:R-:W4:Y:S07]  /*618d0*/  LDL.LU.64 R116, [R1+0x2690] ;  /* 0x0026900001747983 */ /* 0x000f2e0000300a00 */
[----:B------:R-:W-:Y:S01]  /*618e0*/  HMMA.1688.F32.TF32 R96, R68, R38, R96 ;  /* 0x000000264460723c */ /* 0x000fe20000081060 */
[----:B------:R-:W-:Y:S04]  /*618f0*/  STL.64 [R1+0x6c0], R112 ;  /* 0x0006c07001007387 */ /* 0x000fe80000100a00 */
[----:B------:R1:W-:Y:S01]  /*61900*/  STL.64 [R1+0x6c8], R114 ;  /* 0x0006c87201007387 */ /* 0x0003e20000100a00 */
[----:B------:R-:W-:-:S02]  /*61910*/  IMAD.MOV.U32 R65, RZ, RZ, R110 ;  /* 0x000000ffff417224 */ /* 0x000fc400078e006e */
[----:B------:R-:W-:Y:S01]  /*61920*/  IMAD.MOV.U32 R64, RZ, RZ, R111 ;  /* 0x000000ffff407224 */ /* 0x000fe200078e006f */
[----:B-1----:R-:W2:Y:S04]  /*61930*/  LDL.LU.64 R114, [R1+0x2688] ;  /* 0x0026880001727983 */ /* 0x002ea80000300a00 */
[----:B------:R-:W2:Y:S04]  /*61940*/  LDL.LU.64 R112, [R1+0x2680] ;  /* 0x0026800001707983 */ /* 0x000ea80000300a00 */
[----:B------:R1:W-:Y:S04]  /*61950*/  STL.64 [R1+0x6b0], R212 ;  /* 0x0006b0d401007387 */ /* 0x0003e80000100a00 */
[----:B------:R1:W-:Y:S01]  /*61960*/  STL.64 [R1+0x6b8], R214 ;  /* 0x0006b8d601007387 */ /* 0x0003e20000100a00 */
[----:B------:R-:W-:Y:S01]  /*61970*/  HMMA.1688.F32.TF32 R76, R68, R54, R76 ;  /* 0x00000036444c723c */ /* 0x000fe2000008104c */
[----:B------:R-:W-:-:S02]  /*61980*/  IMAD.MOV.U32 R57, RZ, RZ, R106 ;  /* 0x000000ffff397224 */ /* 0x000fc400078e006a */
[----:B-1----:R-:W2:Y:S04]  /*61990*/  LDL.LU R212, [R1+0x4e0] ;  /* 0x0004e00001d47983 */ /* 0x002ea80000300800 */
[----:B------:R-:W2:Y:S04]  /*619a0*/  LDL.LU R213, [R1+0x4e4] ;  /* 0x0004e40001d57983 */ /* 0x000ea80000300800 */
[----:B------:R-:W2:Y:S01]  /*619b0*/  LDL.LU R214, [R1+0x4e8] ;  /* 0x0004e80001d67983 */ /* 0x000ea20000300800 */
[----:B------:R-:W-:-:S03]  /*619c0*/  IMAD.MOV.U32 R56, RZ, RZ, R107 ;  /* 0x000000ffff387224 */ /* 0x000fc600078e006b */
[----:B------:R-:W2:Y:S01]  /*619d0*/  LDL.LU R215, [R1+0x4ec] ;  /* 0x0004ec0001d77983 */ /* 0x000ea20000300800 */
[----:B------:R-:W-:-:S03]  /*619e0*/  IMAD.MOV.U32 R61, RZ, RZ, R104 ;  /* 0x000000ffff3d7224 */ /* 0x000fc600078e0068 */
[----:B------:R1:W-:Y:S01]  /*619f0*/  STL.64 [R1+0x6a0], R108 ;  /* 0x0006a06c01007387 */ /* 0x0003e20000100a00 */
[----:B------:R-:W-:-:S03]  /*61a00*/  MOV R60, R105 ;  /* 0x00000069003c7202 */ /* 0x000fc60000000f00 */
[----:B------:R-:W3:Y:S01]  /*61a10*/  LDL.LU.64 R110, [R1+0x2678] ;  /* 0x00267800016e7983 */ /* 0x000ee20000300a00 */
[----:B------:R-:W-:Y:S01]  /*61a20*/  IMAD.MOV.U32 R49, RZ, RZ, R102 ;  /* 0x000000ffff317224 */ /* 0x000fe200078e0066 */
[----:B------:R-:W-:Y:S01]  /*61a30*/  MOV R52, R101 ;  /* 0x0000006500347202 */ /* 0x000fe20000000f00 */
[----:B------:R-:W-:Y:S02]  /*61a40*/  IMAD.MOV.U32 R48, RZ, RZ, R103 ;  /* 0x000000ffff307224 */ /* 0x000fe400078e0067 */
[----:B------:R-:W-:Y:S01]  /*61a50*/  IMAD.MOV.U32 R53, RZ, RZ, R100 ;  /* 0x000000ffff357224 */ /* 0x000fe200078e0064 */
[----:B-1----:R-:W3:Y:S04]  /*61a60*/  LDL.LU.64 R108, [R1+0x2670] ;  /* 0x00267000016c7983 */ /* 0x002ee80000300a00 */
[----:B------:R-:W3:Y:S04]  /*61a70*/  LDL.LU.64 R106, [R1+0x2668] ;  /* 0x00266800016a7983 */ /* 0x000ee80000300a00 */
[----:B------:R-:W3:Y:S04]  /*61a80*/  LDL.LU.64 R104, [R1+0x2660] ;  /* 0x0026600001687983 */ /* 0x000ee80000300a00 */
[----:B------:R-:W3:Y:S04]  /*61a90*/  LDL.LU.64 R102, [R1+0x2658] ;  /* 0x0026580001667983 */ /* 0x000ee80000300a00 */
        /* <DEDUP_REMOVED lines=25> */
[----:B------:R-:W-:Y:S11]  /*61c30*/  HMMA.1688.F32.TF32 R244, R68, R62, R244 ;  /* 0x0000003e44f4723c */ /* 0x000ff600000810f4 */
[----:B------:R-:W-:Y:S11]  /*61c40*/  @!UPT UIADD3 URZ, URZ, URZ, URZ ;  /* 0x0000003f3f3ff290 */ /* 0x000ff6000fffe03f */
[----:B------:R-:W-:Y:S01]  /*61c50*/  @!UPT UIADD3 URZ, URZ, URZ, URZ ;  /* 0x0000003f3f3ff290 */ /* 0x000fe2000fffe03f */
[----:B------:R-:W-:Y:S04]  /*61c60*/  STL.64 [R1+0x610], R244 ;  /* 0x000610f401007387 */ /* 0x000fe80000100a00 */
[----:B------:R-:W-:Y:S04]  /*61c70*/  STL.64 [R1+0x618], R246 ;  /* 0x000618f601007387 */ /* 0x000fe80000100a00 */
[----:B------:R-:W-:Y:S04]  /*61c80*/  LDS R244, [R252+0x16380] ;  /* 0x01638000fcf47984 */ /* 0x000fe80000000800 */
[----:B------:R-:W-:Y:S04]  /*61c90*/  LDS R246, [R252+0x17380] ;  /* 0x01738000fcf67984 */ /* 0x000fe80000000800 */
[----:B------:R-:W-:Y:S04]  /*61ca0*/  LDS R245, [R3+0x16380] ;  /* 0x0163800003f57984 */ /* 0x000fe80000000800 */
[----:B------:R-:W-:Y:S01]  /*61cb0*/  LDS R247, [R3+0x17380] ;  /* 0x0173800003f77984 */ /* 0x000fe20000000800 */
[----:B--2---:R-:W-:Y:S08]  /*61cc0*/  HMMA.1688.F32.TF32 R212, R80, R10, R212 ;  /* 0x0000000a50d4723c */ /* 0x004ff000000810d4 */
[----:B---3--:R-:W-:Y:S01]  /*61cd0*/  HMMA.1688.F32.TF32 R72, R68, R66, R72 ;  /* 0x000000424448723c */ /* 0x008fe20000081048 */
[----:B------:R-:W-:Y:S04]  /*61ce0*/  LDS R68, [R252+0x16300] ;  /* 0x01630000fc447984 */ /* 0x000fe80000000800 */
[----:B------:R-:W-:Y:S04]  /*61cf0*/  LDS R70, [R252+0x17300] ;  /* 0x01730000fc467984 */ /* 0x000fe80000000800 */
[----:B------:R-:W-:Y:S04]  /*61d00*/  LDS R69, [R3+0x16300] ;  /* 0x0163000003457984 */ /* 0x000fe80000000800 */
[----:B------:R-:W1:Y:S10]  /*61d10*/  LDS R71, [R3+0x17300] ;  /* 0x0173000003477984 */ /* 0x000e740000000800 */
[----:B------:R-:W-:Y:S04]  /*61d20*/  STL.64 [R1+0x390], R72 ;  /* 0x0003904801007387 */ /* 0x000fe80000100a00 */
[----:B------:R2:W-:Y:S02]  /*61d30*/  STL.64 [R1+0x398], R74 ;  /* 0x0003984a01007387 */ /* 0x0005e40000100a00 */
[C---:B--2---:R-:W-:Y:S08]  /*61d40*/  HMMA.1688.F32.TF32 R72, R80.reuse, R6, R76 ;  /* 0x000000065048723c */ /* 0x044ff0000008104c */
[C---:B------:R-:W-:Y:S08]  /*61d50*/  HMMA.1688.F32.TF32 R76, R80.reuse, R14, R84 ;  /* 0x0000000e504c723c */ /* 0x040ff00000081054 */
[C---:B------:R-:W-:Y:S07]  /*61d60*/  HMMA.1688.F32.TF32 R84, R80.reuse, R22, R92 ;  /* 0x000000165054723c */ /* 0x040fee000008105c */
[----:B------:R-:W-:Y:S04]  /*61d70*/  STL.64 [R1+0x600], R72 ;  /* 0x0006004801007387 */ /* 0x000fe80000100a00 */
[----:B------:R2:W-:Y:S04]  /*61d80*/  STL.64 [R1+0x608], R74 ;  /* 0x0006084a01007387 */ /* 0x0005e80000100a00 */
[----:B------:R-:W-:Y:S04]  /*61d90*/  STL.64 [R1+0x960], R212 ;  /* 0x000960d401007387 */ /* 0x000fe80000100a00 */
[----:B------:R-:W-:Y:S01]  /*61da0*/  STL.64 [R1+0x968], R214 ;  /* 0x000968d601007387 */ /* 0x000fe20000100a00 */
[C---:B--2---:R-:W-:Y:S03]  /*61db0*/  HMMA.1688.F32.TF32 R72, R80.reuse, R18, R88 ;  /* 0x000000125048723c */ /* 0x044fe60000081058 */
[----:B------:R-:W-:Y:S04]  /*61dc0*/  STL.64 [R1+0x950], R76 ;  /* 0x0009504c01007387 */ /* 0x000fe80000100a00 */
[----:B------:R2:W-:Y:S02]  /*61dd0*/  STL.64 [R1+0x958], R78 ;  /* 0x0009584e01007387 */ /* 0x0005e40000100a00 */
[----:B--2---:R-:W-:Y:S11]  /*61de0*/  HMMA.1688.F32.TF32 R76, R80, R26, R96 ;  /* 0x0000001a504c723c */ /* 0x004ff60000081060 */
[----:B------:R-:W-:Y:S03]  /*61df0*/  @!UPT UIADD3 URZ, URZ, URZ, URZ ;  /* 0x0000003f3f3ff290 */ /* 0x000fe6000fffe03f */
[----:B------:R-:W-:Y:S04]  /*61e00*/  STL.64 [R1+0x940], R72 ;  /* 0x0009404801007387 */ /* 0x000fe80000100a00 */
[----:B------:R2:W-:Y:S04]  /*61e10*/  STL.64 [R1+0x948], R74 ;  /* 0x0009484a01007387 */ /* 0x0005e80000100a00 */
[----:B------:R-:W-:Y:S04]  /*61e20*/  STL.64 [R1+0x930], R84 ;  /* 0x0009305401007387 */ /* 0x000fe80000100a00 */
[----:B------:R3:W-:Y:S01]  /*61e30*/  STL.64 [R1+0x938], R86 ;  /* 0x0009385601007387 */ /* 0x0007e20000100a00 */
[----:B--2---:R-:W-:Y:S01]  /*61e40*/  IMAD.MOV.U32 R75, RZ, RZ, R76 ;  /* 0x000000ffff4b7224 */ /* 0x004fe200078e004c */
[----:B------:R-:W-:Y:S01]  /*61e50*/  MOV R74, R77 ;  /* 0x0000004d004a7202 */ /* 0x000fe20000000f00 */
[----:B------:R-:W-:-:S02]  /*61e60*/  IMAD.MOV.U32 R73, RZ, RZ, R78 ;  /* 0x000000ffff497224 */ /* 0x000fc400078e004e */
[----:B------:R-:W-:Y:S01]  /*61e70*/  IMAD.MOV.U32 R72, RZ, RZ, R79 ;  /* 0x000000ffff487224 */ /* 0x000fe200078e004f */
[C---:B---3--:R-:W-:Y:S08]  /*61e80*/  HMMA.1688.F32.TF32 R84, R80.reuse, R30, R100 ;  /* 0x0000001e5054723c */ /* 0x048ff00000081064 */
[C---:B------:R-:W-:Y:S08]  /*61e90*/  HMMA.1688.F32.TF32 R76, R80.reuse, R34, R104 ;  /* 0x00000022504c723c */ /* 0x040ff00000081068 */
[C---:B------:R-:W-:Y:S07]  /*61ea0*/  HMMA.1688.F32.TF32 R88, R80.reuse, R38, R108 ;  /* 0x000000265058723c */ /* 0x040fee000008106c */
[----:B------:R-:W-:Y:S04]  /*61eb0*/  STL.64 [R1+0x910], R84 ;  /* 0x0009105401007387 */ /* 0x000fe80000100a00 */
[----:B------:R2:W-:Y:S04]  /*61ec0*/  STL.64 [R1+0x918], R86 ;  /* 0x0009185601007387 */ /* 0x0005e80000100a00 */
[----:B------:R-:W-:Y:S04]  /*61ed0*/  STL.64 [R1+0x900], R76 ;  /* 0x0009004c01007387 */ /* 0x000fe80000100a00 */
[----:B------:R4:W-:Y:S01]  /*61ee0*/  STL.64 [R1+0x908], R78 ;  /* 0x0009084e01007387 */ /* 0x0009e20000100a00 */
[C---:B--2---:R-:W-:Y:S08]  /*61ef0*/  HMMA.1688.F32.TF32 R84, R80.reuse, R42, R112 ;  /* 0x0000002a5054723c */ /* 0x044ff00000081070 */
[C---:B----4-:R-:W-:Y:S01]  /*61f00*/  HMMA.1688.F32.TF32 R76, R80.reuse, R46, R116 ;  /* 0x0000002e504c723c */ /* 0x050fe20000081074 */
[----:B------:R-:W-:Y:S04]  /*61f10*/  STL.64 [R1+0x8f0], R88 ;  /* 0x0008f05801007387 */ /* 0x000fe80000100a00 */
[----:B------:R-:W-:Y:S10]  /*61f20*/  STL.64 [R1+0x8f8], R90 ;  /* 0x0008f85a01007387 */ /* 0x000ff40000100a00 */
[----:B------:R-:W-:Y:S04]  /*61f30*/  STL.64 [R1+0x8e0], R84 ;  /* 0x0008e05401007387 */ /* 0x000fe80000100a00 */
[----:B------:R-:W-:Y:S04]  /*61f40*/  STL.64 [R1+0x8e8], R86 ;  /* 0x0008e85601007387 */ /* 0x000fe80000100a00 */
[----:B------:R-:W-:Y:S04]  /*61f50*/  STL.64 [R1+0x8d0], R76 ;  /* 0x0008d04c01007387 */ /* 0x000fe80000100a00 */
[----:B------:R2:W-:Y:S02]  /*61f60*/  STL.64 [R1+0x8d8], R78 ;  /* 0x0008d84e01007387 */ /* 0x0005e40000100a00 */
[C---:B--2---:R-:W-:Y:S08]  /*61f70*/  HMMA.1688.F32.TF32 R76, R80.reuse, R58, R128 ;  /* 0x0000003a504c723c */ /* 0x044ff00000081080 */
[C---:B------:R-:W-:Y:S11]  /*61f80*/  HMMA.1688.F32.TF32 R84, R80.reuse, R54, R124 ;  /* 0x000000365054723c */ /* 0x040ff6000008107c */
[----:B------:R-:W-:Y:S05]  /*61f90*/  @!UPT UIADD3 URZ, URZ, URZ, URZ ;  /* 0x0000003f3f3ff290 */ /* 0x000fea000fffe03f */
        /* <DEDUP_REMOVED lines=11> */
[----:B------:R-:W-:Y:S11]  /*62050*/  HMMA.1688.F32.TF32 R76, R80, R66, R136 ;  /* 0x00000042504c723c */ /* 0x000ff60000081088 */
[----:B------:R-:W-:Y:S11]  /*62060*/  @!UPT UIADD3 URZ, URZ, URZ, URZ ;  /* 0x0000003f3f3ff290 */ /* 0x000ff6000fffe03f */
[----:B------:R-:W-:Y:S02]  /*62070*/  @!UPT UIADD3 URZ, URZ, URZ, URZ ;  /* 0x0000003f3f3ff290 */ /* 0x000fe4000fffe03f */
[----:B------:R-:W-:Y:S01]  /*62080*/  IMAD.MOV.U32 R135, RZ, RZ, R76 ;  /* 0x000000ffff877224 */ /* 0x000fe200078e004c */
[----:B------:R-:W-:Y:S01]  /*62090*/  MOV R134, R77 ;  /* 0x0000004d00867202 */ /* 0x000fe20000000f00 */
[----:B------:R-:W-:Y:S02]  /*620a0*/  IMAD.MOV.U32 R133, RZ, RZ, R78 ;  /* 0x000000ffff857224 */ /* 0x000fe400078e004e */
[----:B------:R-:W-:Y:S02]  /*620b0*/  IMAD.MOV.U32 R132, RZ, RZ, R79 ;  /* 0x000000ffff847224 */ /* 0x000fe400078e004f */
[C---:B-1----:R-:W-:Y:S11]  /*620c0*/  HMMA.1688.F32.TF32 R76, R68.reuse, R10, R144 ;  /* 0x0000000a444c723c */ /* 0x042ff60000081090 */
[----:B------:R-:W-:Y:S11]  /*620d0*/  @!UPT UIADD3 URZ, URZ, URZ, URZ ;  /* 0x0000003f3f3ff290 */ /* 0x000ff6000fffe03f */
[----:B------:R-:W-:Y:S02]  /*620e0*/  @!UPT UIADD3 URZ, URZ, URZ, URZ ;  /* 0x0000003f3f3ff290 */ /* 0x000fe4000fffe03f */
[----:B------:R-:W-:Y:S01]  /*620f0*/  IMAD.MOV.U32 R139, RZ, RZ, R76 ;  /* 0x000000ffff8b7224 */ /* 0x000fe200078e004c */
[----:B------:R-:W-:Y:S01]  /*62100*/  MOV R138, R77 ;  /* 0x0000004d008a7202 */ /* 0x000fe20000000f00 */
[----:B------:R-:W-:Y:S02]  /*62110*/  IMAD.MOV.U32 R137, RZ, RZ, R78 ;  /* 0x000000ffff897224 */ /* 0x000fe400078e004e */
[----:B------:R-:W-:Y:S02]  /*62120*/  IMAD.MOV.U32 R136, RZ, RZ, R79 ;  /* 0x000000ffff887224 */ /* 0x000fe400078e004f */
[----:B------:R-:W-:Y:S08]  /*62130*/  HMMA.1688.F32.TF32 R76, R68, R14, R148 ;  /* 0x0000000e444c723c */ /* 0x000ff00000081094 */
[----:B------:R-:W-:Y:S08]  /*62140*/  HMMA.1688.F32.TF32 R88, R80, R50, R120 ;  /* 0x000000325058723c */ /* 0x000ff00000081078 */
[----:B------:R-:W-:Y:S08]  /*62150*/  HMMA.1688.F32.TF32 R80, R68, R6, R140 ;  /* 0x000000064450723c */ /* 0x000ff0000008108c */
[----:B------:R-:W-:Y:S01]  /*62160*/  IMAD.MOV.U32 R143, RZ, RZ, R76 ;  /* 0x000000ffff8f7224 */ /* 0x000fe200078e004c */
[----:B------:R-:W-:Y:S01]  /*62170*/  MOV R142, R77 ;  /* 0x0000004d008e7202 */ /* 0x000fe20000000f00 */
[----:B------:R-:W-:-:S02]  /*62180*/  IMAD.MOV.U32 R141, RZ, RZ, R78 ;  /* 0x000000ffff8d7224 */ /* 0x000fc400078e004e */
[----:B------:R-:W-:Y:S02]  /*62190*/  IMAD.MOV.U32 R140, RZ, RZ, R79 ;  /* 0x000000ffff8c7224 */ /* 0x000fe400078e004f */
[C---:B------:R-:W-:Y:S01]  /*621a0*/  HMMA.1688.F32.TF32 R76, R68.reuse, R18, R152 ;  /* 0x00000012444c723c */ /* 0x040fe20000081098 */
[----:B------:R-:W-:Y:S04]  /*621b0*/  STL.64 [R1+0x8c0], R88 ;  /* 0x0008c05801007387 */ /* 0x000fe80000100a00 */
[----:B------:R-:W-:Y:S11]  /*621c0*/  STL.64 [R1+0x8c8], R90 ;  /* 0x0008c85a01007387 */ /* 0x000ff60000100a00 */
[----:B------:R-:W-:Y:S08]  /*621d0*/  @!UPT UIADD3 URZ, URZ, URZ, URZ ;  /* 0x0000003f3f3ff290 */ /* 0x000ff0000fffe03f */
[----:B------:R-:W-:Y:S01]  /*621e0*/  IMAD.MOV.U32 R147, RZ, RZ, R76 ;  /* 0x000000ffff937224 */ /* 0x000fe200078e004c */
[----:B------:R-:W-:Y:S01]  /*621f0*/  MOV R146, R77 ;  /* 0x0000004d00927202 */ /* 0x000fe20000000f00 */
[----:B------:R-:W-:Y:S02]  /*62200*/  IMAD.MOV.U32 R145, RZ, RZ, R78 ;  /* 0x000000ffff917224 */ /* 0x000fe400078e004e */
[----:B------:R-:W-:Y:S02]  /*62210*/  IMAD.MOV.U32 R144, RZ, RZ, R79 ;  /* 0x000000ffff907224 */ /* 0x000fe400078e004f */
[C---:B------:R-:W-:Y:S01]  /*62220*/  HMMA.1688.F32.TF32 R76, R68.reuse, R22, R156 ;  /* 0x00000016444c723c */ /* 0x040fe2000008109c */
[----:B------:R-:W-:Y:S04]  /*62230*/  STL.64 [R1+0x8b0], R84 ;  /* 0x0008b05401007387 */ /* 0x000fe80000100a00 */
[----:B------:R1:W-:Y:S04]  /*62240*/  STL.64 [R1+0x8b8], R86 ;  /* 0x0008b85601007387 */ /* 0x0003e80000100a00 */
[----:B------:R-:W-:Y:S04]  /*62250*/  STL.64 [R1+0x5e0], R80 ;  /* 0x0005e05001007387 */ /* 0x000fe80000100a00 */
[----:B------:R2:W-:Y:S01]  /*62260*/  STL.64 [R1+0x5e8], R82 ;  /* 0x0005e85201007387 */ /* 0x0005e20000100a00 */
[C---:B-1----:R-:W-:Y:S09]  /*62270*/  HMMA.1688.F32.TF32 R84, R68.reuse, R26, R160 ;  /* 0x0000001a4454723c */ /* 0x042ff200000810a0 */
[----:B------:R-:W-:Y:S01]  /*62280*/  STL.64 [R1+0x3d0], R76 ;  /* 0x0003d04c01007387 */ /* 0x000fe20000100a00 */
[C---:B--2---:R-:W-:Y:S03]  /*62290*/  HMMA.1688.F32.TF32 R80, R68.reuse, R30, R164 ;  /* 0x0000001e4450723c */ /* 0x044fe600000810a4 */
[----:B------:R1:W-:Y:S05]  /*622a0*/  STL.64 [R1+0x3d8], R78 ;  /* 0x0003d84e01007387 */ /* 0x0003ea0000100a00 */
[----:B-1----:R-:W-:Y:S05]  /*622b0*/  HMMA.1688.F32.TF32 R76, R68, R34, R168 ;  /* 0x00000022444c723c */ /* 0x002fea00000810a8 */
[----:B------:R-:W-:Y:S04]  /*622c0*/  STL.64 [R1+0x3f0], R84 ;  /* 0x0003f05401007387 */ /* 0x000fe80000100a00 */
[----:B------:R-:W-:Y:S06]  /*622d0*/  STL.64 [R1+0x3f8], R86 ;  /* 0x0003f85601007387 */ /* 0x000fec0000100a00 */
[----:B------:R-:W-:Y:S04]  /*622e0*/  STL.64 [R1+0x410], R80 ;  /* 0x0004105001007387 */ /* 0x000fe80000100a00 */
[----:B------:R1:W-:Y:S05]  /*622f0*/  STL.64 [R1+0x418], R82 ;  /* 0x0004185201007387 */ /* 0x0003ea0000100a00 */
[----:B------:R-:W-:Y:S01]  /*62300*/  IMAD.MOV.U32 R151, RZ, RZ, R76 ;  /* 0x000000ffff977224 */ /* 0x000fe200078e004c */
[----:B------:R-:W-:Y:S01]  /*62310*/  MOV R150, R77 ;  /* 0x0000004d00967202 */ /* 0x000fe20000000f00 */
[----:B------:R-:W-:-:S02]  /*62320*/  IMAD.MOV.U32 R149, RZ, RZ, R78 ;  /* 0x000000ffff957224 */ /* 0x000fc400078e004e */
[----:B------:R-:W-:Y:S01]  /*62330*/  IMAD.MOV.U32 R148, RZ, RZ, R79 ;  /* 0x000000ffff947224 */ /* 0x000fe200078e004f */
[C---:B-1----:R-:W-:Y:S08]  /*62340*/  HMMA.1688.F32.TF32 R80, R68.reuse, R38, R172 ;  /* 0x000000264450723c */ /* 0x042ff000000810ac */
[----:B------:R-:W-:Y:S01]  /*62350*/  HMMA.1688.F32.TF32 R76, R68, R42, R176 ;  /* 0x0000002a444c723c */ /* 0x000fe200000810b0 */
[----:B------:R-:W-:Y:S01]  /*62360*/  IMAD.MOV.U32 R84, RZ, RZ, R197 ;  /* 0x000000ffff547224 */ /* 0x000fe200078e00c5 */
[----:B------:R-:W-:Y:S01]  /*62370*/  MOV R85, R198 ;  /* 0x000000c600557202 */ /* 0x000fe20000000f00 */
[----:B------:R-:W-:-:S02]  /*62380*/  IMAD.MOV.U32 R86, RZ, RZ, R199 ;  /* 0x000000ffff567224 */ /* 0x000fc400078e00c7 */
[----:B------:R-:W-:-:S10]  /*62390*/  IMAD.MOV.U32 R87, RZ, RZ, R192 ;  /* 0x000000ffff577224 */ /* 0x000fd400078e00c0 */
[----:B------:R-:W-:Y:S04]  /*623a0*/  STL.64 [R1+0x450], R80 ;  /* 0x0004505001007387 */ /* 0x000fe80000100a00 */
[----:B------:R1:W-:Y:S05]  /*623b0*/  STL.64 [R1+0x458], R82 ;  /* 0x0004585201007387 */ /* 0x0003ea0000100a00 */
[----:B------:R-:W-:Y:S01]  /*623c0*/  IMAD.MOV.U32 R155, RZ, RZ, R76 ;  /* 0x000000ffff9b7224 */ /* 0x000fe200078e004c */
[----:B------:R-:W-:Y:S01]  /*623d0*/  MOV R154, R77 ;  /* 0x0000004d009a7202 */ /* 0x000fe20000000f00 */
[----:B------:R-:W-:Y:S01]  /*623e0*/  IMAD.MOV.U32 R76, RZ, RZ, R201 ;  /* 0x000000ffff4c7224 */ /* 0x000fe200078e00c9 */
[----:B------:R-:W-:Y:S01]  /*623f0*/  MOV R77, R202 ;  /* 0x000000ca004d7202 */ /* 0x000fe20000000f00 */
[----:B------:R-:W-:Y:S01]  /*62400*/  IMAD.MOV.U32 R153, RZ, RZ, R78 ;  /* 0x000000ffff997224 */ /* 0x000fe200078e004e */
[----:B------:R-:W2:Y:S01]  /*62410*/  LDL.LU R201, [R1+0x25ec] ;  /* 0x0025ec0001c97983 */ /* 0x000ea20000300800 */
[----:B------:R-:W-:-:S02]  /*62420*/  IMAD.MOV.U32 R152, RZ, RZ, R79 ;  /* 0x000000ffff987224 */ /* 0x000fc400078e004f */
[----:B------:R-:W-:Y:S01]  /*62430*/  IMAD.MOV.U32 R78, RZ, RZ, R203 ;  /* 0x000000ffff4e7224 */ /* 0x000fe200078e00cb */
[----:B------:R-:W2:Y:S01]  /*62440*/  LDL.LU R202, [R1+0x25e8] ;  /* 0x0025e80001ca7983 */ /* 0x000ea20000300800 */
[----:B------:R-:W-:-:S03]  /*62450*/  IMAD.MOV.U32 R79, RZ, RZ, R196 ;  /* 0x000000ffff4f7224 */ /* 0x000fc600078e00c4 */
[----:B------:R-:W2:Y:S04]  /*62460*/  LDL.LU R203, [R1+0x25e4] ;  /* 0x0025e40001cb7983 */ /* 0x000ea80000300800 */
        /* <DEDUP_REMOVED lines=19> */
[----:B------:R-:W1:Y:S04]  /*625a0*/  LDL.LU R180, [R1+0x25b4] ;  /* 0x0025b40001b47983 */ /* 0x000e680000300800 */
[----:B------:R-:W1:Y:S01]  /*625b0*/  LDL.LU R181, [R1+0x25b0] ;  /* 0x0025b00001b57983 */ /* 0x000e620000300800 */
[----:B------:R-:W-:-:S03]  /*625c0*/  IMAD.MOV.U32 R92, RZ, RZ, R182 ;  /* 0x000000ffff5c7224 */ /* 0x000fc600078e00b6 */
[----:B------:R-:W2:Y:S01]  /*625d0*/  LDL.LU R100, [R1+0x4f0] ;  /* 0x0004f00001647983 */ /* 0x000ea20000300800 */
[----:B------:R-:W-:-:S03]  /*625e0*/  MOV R93, R183 ;  /* 0x000000b7005d7202 */ /* 0x000fc60000000f00 */
[----:B------:R-:W2:Y:S04]  /*625f0*/  LDL.LU R101, [R1+0x4f4] ;  /* 0x0004f40001657983 */ /* 0x000ea80000300800 */
[----:B------:R-:W2:Y:S04]  /*62600*/  LDL.LU R102, [R1+0x4f8] ;  /* 0x0004f80001667983 */ /* 0x000ea80000300800 */
[----:B------:R-:W2:Y:S04]  /*62610*/  LDL.LU R103, [R1+0x4fc] ;  /* 0x0004fc0001677983 */ /* 0x000ea80000300800 */
[----:B------:R-:W1:Y:S04]  /*62620*/  LDL.LU R182, [R1+0x25ac] ;  /* 0x0025ac0001b67983 */ /* 0x000e680000300800 */
[----:B------:R-:W1:Y:S01]  /*62630*/  LDL.LU R183, [R1+0x25a8] ;  /* 0x0025a80001b77983 */ /* 0x000e620000300800 */
[----:B------:R-:W-:-:S02]  /*62640*/  IMAD.MOV.U32 R94, RZ, RZ, R185 ;  /* 0x000000ffff5e7224 */ /* 0x000fc400078e00b9 */
[----:B------:R-:W-:Y:S01]  /*62650*/  IMAD.MOV.U32 R95, RZ, RZ, R186 ;  /* 0x000000ffff5f7224 */ /* 0x000fe200078e00ba */
[----:B------:R-:W2:Y:S01]  /*62660*/  LDL.LU R185, [R1+0x25a4] ;  /* 0x0025a40001b97983 */ /* 0x000ea20000300800 */
[----:B------:R-:W-:Y:S01]  /*62670*/  IMAD.MOV.U32 R212, RZ, RZ, R187 ;  /* 0x000000ffffd47224 */ /* 0x000fe200078e00bb */
[----:B------:R-:W-:Y:S02]  /*62680*/  MOV R213, R190 ;  /* 0x000000be00d57202 */ /* 0x000fe40000000f00 */
[----:B------:R-:W2:Y:S01]  /*62690*/  LDL.LU R186, [R1+0x25a0] ;  /* 0x0025a00001ba7983 */ /* 0x000ea20000300800 */
[----:B------:R-:W-:-:S03]  /*626a0*/  IMAD.MOV.U32 R214, RZ, RZ, R191 ;  /* 0x000000ffffd67224 */ /* 0x000fc600078e00bf */
[----:B------:R-:W2:Y:S04]  /*626b0*/  LDL.LU R187, [R1+0x259c] ;  /* 0x00259c0001bb7983 */ /* 0x000ea80000300800 */
[----:B------:R-:W2:Y:S04]  /*626c0*/  LDL.LU R190, [R1+0x2598] ;  /* 0x0025980001be7983 */ /* 0x000ea80000300800 */
[----:B------:R-:W2:Y:S01]  /*626d0*/  LDL.LU R191, [R1+0x2594] ;  /* 0x0025940001bf7983 */ /* 0x000ea20000300800 */
[----:B------:R-:W-:Y:S01]  /*626e0*/  IMAD.MOV.U32 R215, RZ, RZ, R9 ;  /* 0x000000ffffd77224 */ /* 0x000fe200078e0009 */
[----:B------:R-:W-:Y:S08]  /*626f0*/  HMMA.1688.F32.TF32 R88, R244, R54, R88 ;  /* 0x00000036f458723c */ /* 0x000ff00000081058 */
[C---:B-1----:R-:W-:Y:S08]  /*62700*/  HMMA.1688.F32.TF32 R80, R68.reuse, R46, R180 ;  /* 0x0000002e4450723c */ /* 0x042ff000000810b4 */
[C---:B--2---:R-:W-:Y:S11]  /*62710*/  HMMA.1688.F32.TF32 R104, R68.reuse, R54, R188 ;  /* 0x000000364468723c */ /* 0x044ff600000810bc */
[----:B------:R-:W-:Y:S05]  /*62720*/  @!UPT UIADD3 URZ, URZ, URZ, URZ ;  /* 0x0000003f3f3ff290 */ /* 0x000fea000fffe03f */
[----:B------:R-:W-:Y:S01]  /*62730*/  IMAD.MOV.U32 R159, RZ, RZ, R80 ;  /* 0x000000ffff9f7224 */ /* 0x000fe200078e0050 */
[----:B------:R-:W-:Y:S01]  /*62740*/  MOV R158, R81 ;  /* 0x00000051009e7202 */ /* 0x000fe20000000f00 */
[----:B------:R-:W-:Y:S02]  /*62750*/  IMAD.MOV.U32 R157, RZ, RZ, R82 ;  /* 0x000000ffff9d7224 */ /* 0x000fe400078e0052 */
[----:B------:R-:W-:Y:S02]  /*62760*/  IMAD.MOV.U32 R156, RZ, RZ, R83 ;  /* 0x000000ffff9c7224 */ /* 0x000fe400078e0053 */
[C---:B------:R-:W-:Y:S08]  /*62770*/  HMMA.1688.F32.TF32 R80, R68.reuse, R50, R184 ;  /* 0x000000324450723c */ /* 0x040ff000000810b8 */
[----:B----4-:R-:W-:Y:S01]  /*62780*/  HMMA.1688.F32.TF32 R108, R68, R58, R192 ;  /* 0x0000003a446c723c */ /* 0x010fe200000810c0 */
[----:B------:R-:W-:Y:S04]  /*62790*/  STL.64 [R1+0x4a0], R104 ;  /* 0x0004a06801007387 */ /* 0x000fe80000100a00 */
[----:B------:R1:W-:Y:S11]  /*627a0*/  STL.64 [R1+0x4a8], R106 ;  /* 0x0004a86a01007387 */ /* 0x0003f60000100a00 */
[----:B------:R-:W-:Y:S01]  /*627b0*/  IMAD.MOV.U32 R167, RZ, RZ, R80 ;  /* 0x000000ffffa77224 */ /* 0x000fe200078e0050 */
[----:B------:R-:W-:Y:S01]  /*627c0*/  MOV R166, R81 ;  /* 0x0000005100a67202 */ /* 0x000fe20000000f00 */
[----:B------:R-:W-:-:S02]  /*627d0*/  IMAD.MOV.U32 R165, RZ, RZ, R82 ;  /* 0x000000ffffa57224 */ /* 0x000fc400078e0052 */
[----:B------:R-:W-:Y:S02]  /*627e0*/  IMAD.MOV.U32 R164, RZ, RZ, R83 ;  /* 0x000000ffffa47224 */ /* 0x000fe400078e0053 */
[C---:B---3--:R-:W-:Y:S08]  /*627f0*/  HMMA.1688.F32.TF32 R80, R68.reuse, R62, R196 ;  /* 0x0000003e4450723c */ /* 0x048ff000000810c4 */
[----:B-1----:R-:W-:Y:S08]  /*62800*/  HMMA.1688.F32.TF32 R104, R68, R66, R200 ;  /* 0x000000424468723c */ /* 0x002ff000000810c8 */
[C---:B------:R-:W-:Y:S01]  /*62810*/  HMMA.1688.F32.TF32 R68, R244.reuse, R6, R204 ;  /* 0x00000006f444723c */ /* 0x040fe200000810cc */
        /* <DEDUP_REMOVED lines=10> */
[C---:B-1----:R-:W-:Y:S01]  /*628c0*/  HMMA.1688.F32.TF32 R68, R244.reuse, R18, R220 ;  /* 0x00000012f444723c */ /* 0x042fe200000810dc */
[----:B------:R-:W-:Y:S04]  /*628d0*/  LDS R18, [R252+0x19000] ;  /* 0x01900000fc127984 */ /* 0x000fe80000000800 */
[----:B------:R-:W-:Y:S04]  /*628e0*/  LDS R19, [R3+0x19000] ;  /* 0x0190000003137984 */ /* 0x000fe80000000800 */
        /* <DEDUP_REMOVED lines=12> */
[----:B------:R-:W-:Y:S04]  /*629b0*/  LDS R23, [R3+0x19100] ;  /* 0x0191000003177984 */ /* 0x000fe80000000800 */
[----:B------:R-:W-:Y:S04]  /*629c0*/  STL.64 [R1+0x4c0], R80 ;  /* 0x0004c05001007387 */ /* 0x000fe80000100a00 */
[----:B------:R1:W-:Y:S04]  /*629d0*/  STL.64 [R1+0x4c8], R82 ;  /* 0x0004c85201007387 */ /* 0x0003e80000100a00 */
[----:B------:R-:W-:Y:S04]  /*629e0*/  STL.64 [R1+0x4b0], R104 ;  /* 0x0004b06801007387 */ /* 0x000fe80000100a00 */
[----:B------:R-:W-:Y:S04]  /*629f0*/  STL.64 [R1+0x4b8], R106 ;  /* 0x0004b86a01007387 */ /* 0x000fe80000100a00 */
[----:B------:R-:W2:Y:S01]  /*62a00*/  LDL.LU R9, [R1+0x9c0] ;  /* 0x0009c00001097983 */ /* 0x000ea20000300800 */
[C---:B-1----:R-:W-:Y:S03]  /*62a10*/  HMMA.1688.F32.TF32 R80, R244.reuse, R34, R236 ;  /* 0x00000022f450723c */ /* 0x042fe600000810ec */
[----:B------:R-:W-:Y:S04]  /*62a20*/  STL.64 [R1+0x460], R68 ;  /* 0x0004604401007387 */ /* 0x000fe80000100a00 */
[----:B------:R1:W-:Y:S02]  /*62a30*/  STL.64 [R1+0x468], R70 ;  /* 0x0004684601007387 */ /* 0x0003e40000100a00 */
[C---:B-1----:R-:W-:Y:S02]  /*62a40*/  HMMA.1688.F32.TF32 R68, R244.reuse, R38, R240 ;  /* 0x00000026f444723c */ /* 0x042fe400000810f0 */
[----:B------:R-:W-:Y:S11]  /*62a50*/  LDS R240, [R252+0x18300] ;  /* 0x01830000fcf07984 */ /* 0x000ff60000000800 */
[----:B------:R-:W-:Y:S01]  /*62a60*/  @!UPT UIADD3 URZ, URZ, URZ, URZ ;  /* 0x0000003f3f3ff290 */ /* 0x000fe2000fffe03f */
[----:B------:R-:W-:Y:S01]  /*62a70*/  STL.64 [R1+0x440], R80 ;  /* 0x0004405001007387 */ /* 0x000fe20000100a00 */
[C---:B------:R-:W-:Y:S03]  /*62a80*/  HMMA.1688.F32.TF32 R100, R244.reuse, R42, R100 ;  /* 0x0000002af464723c */ /* 0x040fe60000081064 */
[----:B------:R1:W-:Y:S04]  /*62a90*/  STL.64 [R1+0x448], R82 ;  /* 0x0004485201007387 */ /* 0x0003e80000100a00 */
[----:B------:R-:W-:Y:S04]  /*62aa0*/  LDS R242, [R252+0x19300] ;  /* 0x01930000fcf27984 */ /* 0x000fe80000000800 */
[----:B------:R-:W-:Y:S01]  /*62ab0*/  LDS R241, [R3+0x18300] ;  /* 0x0183000003f17984 */ /* 0x000fe20000000800 */
[C---:B-1----:R-:W-:Y:S03]  /*62ac0*/  HMMA.1688.F32.TF32 R80, R244.reuse, R46, R96 ;  /* 0x0000002ef450723c */ /* 0x042fe60000081060 */
[----:B------:R-:W-:Y:S04]  /*62ad0*/  LDS R243, [R3+0x19300] ;  /* 0x0193000003f37984 */ /* 0x000fe80000000800 */
[----:B------:R-:W-:Y:S04]  /*62ae0*/  STL.64 [R1+0x420], R68 ;  /* 0x0004204401007387 */ /* 0x000fe80000100a00 */
[----:B------:R1:W-:Y:S02]  /*62af0*/  STL.64 [R1+0x428], R70 ;  /* 0x0004284601007387 */ /* 0x0003e40000100a00 */
[C---:B-1----:R-:W-:Y:S02]  /*62b00*/  HMMA.1688.F32.TF32 R68, R244.reuse, R50, R92 ;  /* 0x00000032f444723c */ /* 0x042fe4000008105c */
[----:B------:R-:W-:Y:S04]  /*62b10*/  STL.64 [R1+0x400], R100 ;  /* 0x0004006401007387 */ /* 0x000fe80000100a00 */
[----:B------:R-:W-:Y:S04]  /*62b20*/  STL.64 [R1+0x408], R102 ;  /* 0x0004086601007387 */ /* 0x000fe80000100a00 */
[----:B------:R-:W-:Y:S04]  /*62b30*/  STL.64 [R1+0x3e0], R80 ;  /* 0x0003e05001007387 */ /* 0x000fe80000100a00 */
[----:B------:R1:W-:Y:S09]  /*62b40*/  STL.64 [R1+0x3e8], R82 ;  /* 0x0003e85201007387 */ /* 0x0003f20000100a00 */
[----:B------:R-:W-:Y:S01]  /*62b50*/  STL.64 [R1+0x3c0], R68 ;  /* 0x0003c04401007387 */ /* 0x000fe20000100a00 */
[C---:B-1----:R-:W-:Y:S03]  /*62b60*/  HMMA.1688.F32.TF32 R80, R244.reuse, R58, R84 ;  /* 0x0000003af450723c */ /* 0x042fe60000081054 */
[----:B------:R1:W-:Y:S05]  /*62b70*/  STL.64 [R1+0x3c8], R70 ;  /* 0x0003c84601007387 */ /* 0x0003ea0000100a00 */
[----:B-1----:R-:W-:Y:S01]  /*62b80*/  HMMA.1688.F32.TF32 R68, R244, R62, R76 ;  /* 0x0000003ef444723c */ /* 0x002fe2000008104c */
[----:B------:R-:W-:Y:S04]  /*62b90*/  STL.64 [R1+0x3a0], R88 ;  /* 0x0003a05801007387 */ /* 0x000fe80000100a00 */
[----:B------:R-:W-:Y:S01]  /*62ba0*/  STL.64 [R1+0x3a8], R90 ;  /* 0x0003a85a01007387 */ /* 0x000fe20000100a00 */
[----:B------:R-:W-:-:S09]  /*62bb0*/  IMAD.MOV.U32 R92, RZ, RZ, R13 ;  /* 0x000000ffff5c7224 */ /* 0x000fd200078e000d */
[----:B------:R-:W-:Y:S01]  /*62bc0*/  STL.64 [R1+0x1f0], R80 ;  /* 0x0001f05001007387 */ /* 0x000fe20000100a00 */
[----:B------:R-:W-:-:S03]  /*62bd0*/  MOV R93, R16 ;  /* 0x00000010005d7202 */ /* 0x000fc60000000f00 */
[----:B------:R-:W-:Y:S01]  /*62be0*/  STL.64 [R1+0x1f8], R82 ;  /* 0x0001f85201007387 */ /* 0x000fe20000100a00 */
[----:B------:R-:W-:Y:S02]  /*62bf0*/  IMAD.MOV.U32 R94, RZ, RZ, R17 ;  /* 0x000000ffff5e7224 */ /* 0x000fe400078e0011 */
[----:B------:R-:W-:Y:S01]  /*62c00*/  IMAD.MOV.U32 R95, RZ, RZ, R5 ;  /* 0x000000ffff5f7224 */ /* 0x000fe200078e0005 */
[----:B------:R-:W-:Y:S01]  /*62c10*/  MOV R77, R8 ;  /* 0x00000008004d7202 */ /* 0x000fe20000000f00 */
[----:B------:R-:W-:Y:S01]  /*62c20*/  IMAD.MOV.U32 R76, RZ, RZ, R12 ;  /* 0x000000ffff4c7224 */ /* 0x000fe200078e000c */
[----:B------:R-:W-:Y:S04]  /*62c30*/  STL.64 [R1+0xe0], R68 ;  /* 0x0000e04401007387 */ /* 0x000fe80000100a00 */
[----:B------:R-:W-:Y:S04]  /*62c40*/  STL.64 [R1+0xe8], R70 ;  /* 0x0000e84601007387 */ /* 0x000fe80000100a00 */
[----:B------:R-:W3:Y:S04]  /*62c50*/  LDL.LU R13, [R1+0x2590] ;  /* 0x00259000010d7983 */ /* 0x000ee80000300800 */
[----:B------:R-:W4:Y:S01]  /*62c60*/  LDL.LU R16, [R1+0x258c] ;  /* 0x00258c0001107983 */ /* 0x000f220000300800 */
[----:B------:R-:W-:-:S03]  /*62c70*/  IMAD.MOV.U32 R78, RZ, RZ, R4 ;  /* 0x000000ffff4e7224 */ /* 0x000fc600078e0004 */
[----:B------:R-:W4:Y:S04]  /*62c80*/  LDL.LU R17, [R1+0x2588] ;  /* 0x0025880001117983 */ /* 0x000f280000300800 */
[----:B------:R-:W4:Y:S04]  /*62c90*/  LDL.LU R5, [R1+0x2584] ;  /* 0x0025840001057983 */ /* 0x000f280000300800 */
[----:B------:R-:W4:Y:S04]  /*62ca0*/  LDL.LU R12, [R1+0x2580] ;  /* 0x00258000010c7983 */ /* 0x000f280000300800 */
[----:B------:R-:W4:Y:S04]  /*62cb0*/  LDL.LU R8, [R1+0x257c] ;  /* 0x00257c0001087983 */ /* 0x000f280000300800 */
[----:B------:R-:W4:Y:S04]  /*62cc0*/  LDL.LU R4, [R1+0x2578] ;  /* 0x0025780001047983 */ /* 0x000f280000300800 */
[----:B------:R-:W4:Y:S04]  /*62cd0*/  LDL.LU R79, [R1+0xbc] ;  /* 0x0000bc00014f7983 */ /* 0x000f280000300800 */
[----:B------:R-:W4:Y:S01]  /*62ce0*/  LDL.LU R96, [R1+0xc0] ;  /* 0x0000c00001607983 */ /* 0x000f220000300800 */
[----:B------:R-:W-:Y:S11]  /*62cf0*/  HMMA.1688.F32.TF32 R244, R244, R66, R212 ;  /* 0x00000042f4f4723c */ /* 0x000ff600000810d4 */
[----:B------:R-:W-:Y:S11]  /*62d00*/  @!UPT UIADD3 URZ, URZ, URZ, URZ ;  /* 0x0000003f3f3ff290 */ /* 0x000ff6000fffe03f */
[----:B------:R-:W-:Y:S01]  /*62d10*/  @!UPT UIADD3 URZ, URZ, URZ, URZ ;  /* 0x0000003f3f3ff290 */ /* 0x000fe2000fffe03f */
[----:B------:R-:W-:Y:S04]  /*62d20*/  STL.64 [R1+0x2510], R246 ;  /* 0x002510f601007387 */ /* 0x000fe80000100a00 */
[----:B------:R-:W-:Y:S01]  /*62d30*/  STL.64 [R1+0x2508], R244 ;  /* 0x002508f401007387 */ /* 0x000fe20000100a00 */
[----:B------:R-:W-:Y:S01]  /*62d40*/  IMAD.MOV.U32 R86, RZ, RZ, R2 ;  /* 0x000000ffff567224 */ /* 0x000fe200078e0002 */
[----:B------:R-:W-:Y:S02]  /*62d50*/  MOV R87, R0 ;  /* 0x0000000000577202 */ /* 0x000fe40000000f00 */
[----:B--2---:R-:W-:Y:S04]  /*62d60*/  LDSM.16.M88.4 R236, [R9+0x64180] ;  /* 0x0641800009ec783b */ /* 0x004fe80000000200 */
[----:B------:R-:W-:Y:S04]  /*62d70*/  LDSM.16.M88.4 R232, [R9+0x66180] ;  /* 0x0661800009e8783b */ /* 0x000fe80000000200 */
        /* <DEDUP_REMOVED lines=10> */
[----:B------:R-:W-:Y:S01]  /*62e20*/  LDSM.16.M88.4 R188, [R9+0x7c180] ;  /* 0x07c1800009bc783b */ /* 0x000fe20000000200 */
[----:B---3--:R-:W-:Y:S01]  /*62e30*/  MOV R99, R13 ;  /* 0x0000000d00637202 */ /* 0x008fe20000000f00 */
[----:B----4-:R-:W-:-:S02]  /*62e40*/  IMAD.MOV.U32 R102, RZ, RZ, R5 ;  /* 0x000000ffff667224 */ /* 0x010fc400078e0005 */
[----:B------:R-:W-:Y:S02]  /*62e50*/  IMAD.MOV.U32 R100, RZ, RZ, R12 ;  /* 0x000000ffff647224 */ /* 0x000fe400078e000c */
[----:B------:R-:W1:Y:S01]  /*62e60*/  LDSM.16.M88.4 R12, [R9+0x60180] ;  /* 0x06018000090c783b */ /* 0x000e620000000200 */
[----:B------:R-:W-:-:S03]  /*62e70*/  MOV R103, R4 ;  /* 0x0000000400677202 */ /* 0x000fc60000000f00 */
[----:B------:R-:W2:Y:S01]  /*62e80*/  LDSM.16.M88.4 R4, [R9+0x62180] ;  /* 0x062180000904783b */ /* 0x000ea20000000200 */
[----:B------:R-:W-:Y:S02]  /*62e90*/  IMAD.MOV.U32 R97, RZ, RZ, R17 ;  /* 0x000000ffff617224 */ /* 0x000fe400078e0011 */
[----:B------:R-:W-:Y:S01]  /*62ea0*/  IMAD.MOV.U32 R98, RZ, RZ, R16 ;  /* 0x000000ffff627224 */ /* 0x000fe200078e0010 */
[----:B------:R-:W-:Y:S04]  /*62eb0*/  LDS R17, [R3+0x18000] ;  /* 0x0180000003117984 */ /* 0x000fe80000000800 */
[----:B------:R-:W3:Y:S01]  /*62ec0*/  LDS R16, [R252+0x18000] ;  /* 0x01800000fc107984 */ /* 0x000ee20000000800 */
[----:B------:R-:W-:-:S03]  /*62ed0*/  IMAD.MOV.U32 R101, RZ, RZ, R8 ;  /* 0x000000ffff657224 */ /* 0x000fc600078e0008 */
[----:B------:R-:W4:Y:S04]  /*62ee0*/  LDSM.16.M88.4 R8, [R9+0x7e180] ;  /* 0x07e180000908783b */ /* 0x000f280000000200 */
[----:B-1----:R-:W-:Y:S04]  /*62ef0*/  STL [R1+0x251c], R14 ;  /* 0x00251c0e01007387 */ /* 0x002fe80000100800 */
[----:B------:R-:W-:Y:S04]  /*62f00*/  STL [R1+0x2518], R15 ;  /* 0x0025180f01007387 */ /* 0x000fe80000100800 */
[----:B--2---:R-:W-:Y:S04]  /*62f10*/  STL [R1+0x2524], R6 ;  /* 0x0025240601007387 */ /* 0x004fe80000100800 */
        /* <DEDUP_REMOVED lines=27> */
[----:B------:R-:W2:Y:S01]  /*630d0*/  LDL.LU R88, [R1+0x90] ;  /* 0x0000900001587983 */ /* 0x000ea20000300800 */
[----:B---3--:R-:W-:Y:S03]  /*630e0*/  HMMA.1688.F32.TF32 R68, R16, R12, R100 ;  /* 0x0000000c1044723c */ /* 0x008fe60000081064 */
[----:B------:R-:W2:Y:S04]  /*630f0*/  LDL.LU R89, [R1+0x94] ;  /* 0x0000940001597983 */ /* 0x000ea80000300800 */
[----:B------:R-:W2:Y:S04]  /*63100*/  LDL.LU R90, [R1+0x98] ;  /* 0x00009800015a7983 */ /* 0x000ea80000300800 */
[----:B------:R-:W2:Y:S04]  /*63110*/  LDL.LU R91, [R1+0x9c] ;  /* 0x00009c00015b7983 */ /* 0x000ea80000300800 */
[----:B----4-:R-:W-:Y:S04]  /*63120*/  STL [R1+0x241c], R10 ;  /* 0x00241c0a01007387 */ /* 0x010fe80000100800 */
[----:B------:R-:W-:Y:S04]  /*63130*/  STL [R1+0x2418], R11 ;  /* 0x0024180b01007387 */ /* 0x000fe80000100800 */
[----:B------:R1:W-:Y:S01]  /*63140*/  STL.64 [R1+0xd0], R68 ;  /* 0x0000d04401007387 */ /* 0x0003e20000100a00 */
[----:B------:R-:W-:-:S02]  /*63150*/  IMAD.MOV.U32 R2, RZ, RZ, R70 ;  /* 0x000000ffff027224 */ /* 0x000fc400078e0046 */
        /* <DEDUP_REMOVED lines=8> */
[C---:B------:R-:W-:Y:S01]  /*631e0*/  HMMA.1688.F32.TF32 R68, R16.reuse, R236, R76 ;  /* 0x000000ec1044723c */ /* 0x040fe2000008104c */
[----:B------:R-:W3:Y:S11]  /*631f0*/  LDL.LU R76, [R1+0x70] ;  /* 0x00007000014c7983 */ /* 0x000ef60000300800 */
[----:B------:R-:W-:Y:S11]  /*63200*/  @!UPT UIADD3 URZ, URZ, URZ, URZ ;  /* 0x0000003f3f3ff290 */ /* 0x000ff6000fffe03f */
[----:B------:R-:W-:Y:S04]  /*63210*/  STL.64 [R1+0xb0], R68 ;  /* 0x0000b04401007387 */ /* 0x000fe80000100a00 */
[----:B------:R1:W-:Y:S04]  /*63220*/  STL.64 [R1+0xb8], R70 ;  /* 0x0000b84601007387 */ /* 0x0003e80000100a00 */
[----:B------:R-:W3:Y:S04]  /*63230*/  LDL.LU R77, [R1+0x74] ;  /* 0x00007400014d7983 */ /* 0x000ee80000300800 */
[----:B------:R-:W3:Y:S04]  /*63240*/  LDL.LU R78, [R1+0x78] ;  /* 0x00007800014e7983 */ /* 0x000ee80000300800 */
[----:B------:R-:W3:Y:S01]  /*63250*/  LDL.LU R79, [R1+0x7c] ;  /* 0x00007c00014f7983 */ /* 0x000ee20000300800 */
[----:B-1----:R-:W-:Y:S01]  /*63260*/  HMMA.1688.F32.TF32 R68, R16, R232, R92 ;  /* 0x000000e81044723c */ /* 0x002fe2000008105c */
[----:B------:R-:W-:-:S02]  /*63270*/  IMAD.MOV.U32 R84, RZ, RZ, R25 ;  /* 0x000000ffff547224 */ /* 0x000fc400078e0019 */
[----:B------:R-:W-:Y:S01]  /*63280*/  IMAD.MOV.U32 R85, RZ, RZ, R24 ;  /* 0x000000ffff557224 */ /* 0x000fe200078e0018 */
[----:B------:R-:W-:Y:S04]  /*63290*/  LDS R25, [R3+0x18080] ;  /* 0x0180800003197984 */ /* 0x000fe80000000800 */
[----:B------:R-:W1:Y:S11]  /*632a0*/  LDS R24, [R252+0x18080] ;  /* 0x01808000fc187984 */ /* 0x000e760000000800 */
[----:B------:R-:W-:Y:S05]  /*632b0*/  @!UPT UIADD3 URZ, URZ, URZ, URZ ;  /* 0x0000003f3f3ff290 */ /* 0x000fea000fffe03f */
[----:B------:R-:W-:Y:S01]  /*632c0*/  IMAD.MOV.U32 R194, RZ, RZ, R68 ;  /* 0x000000ffffc27224 */ /* 0x000fe200078e0044 */
[----:B------:R-:W-:Y:S01]  /*632d0*/  MOV R195, R69 ;  /* 0x0000004500c37202 */ /* 0x000fe20000000f00 */
[----:B------:R-:W-:Y:S02]  /*632e0*/  IMAD.MOV.U32 R198, RZ, RZ, R70 ;  /* 0x000000ffffc67224 */ /* 0x000fe400078e0046 */
[----:B------:R-:W-:Y:S02]  /*632f0*/  IMAD.MOV.U32 R199, RZ, RZ, R71 ;  /* 0x000000ffffc77224 */ /* 0x000fe400078e0047 */
        /* <DEDUP_REMOVED lines=11> */
[----:B------:R-:W-:Y:S03]  /*633b0*/  HMMA.1688.F32.TF32 R68, R16, R224, R84 ;  /* 0x000000e01044723c */ /* 0x000fe60000081054 */
[----:B------:R-:W-:Y:S04]  /*633c0*/  STL [R1+0x24d4], R207 ;  /* 0x0024d4cf01007387 */ /* 0x000fe80000100800 */
[----:B------:R-:W-:Y:S04]  /*633d0*/  STL [R1+0x24d0], R206 ;  /* 0x0024d0ce01007387 */ /* 0x000fe80000100800 */
[----:B------:R2:W-:Y:S04]  /*633e0*/  STL [R1+0x24bc], R202 ;  /* 0x0024bcca01007387 */ /* 0x0005e80000100800 */
[----:B------:R1:W-:Y:S04]  /*633f0*/  STL [R1+0x24b8], R203 ;  /* 0x0024b8cb01007387 */ /* 0x0003e80000100800 */
        /* <DEDUP_REMOVED lines=8> */
[----:B------:R1:W-:Y:S04]  /*63480*/  STL [R1+0x24e4], R223 ;  /* 0x0024e4df01007387 */ /* 0x0003e80000100800 */
[----:B------:R1:W-:Y:S04]  /*63490*/  STL [R1+0x24e0], R222 ;  /* 0x0024e0de01007387 */ /* 0x0003e80000100800 */
[----:B------:R1:W-:Y:S04]  /*634a0*/  STL [R1+0x24dc], R219 ;  /* 0x0024dcdb01007387 */ /* 0x0003e80000100800 */
[----:B------:R1:W-:Y:S04]  /*634b0*/  STL [R1+0x24d8], R218 ;  /* 0x0024d8da01007387 */ /* 0x0003e80000100800 */
[----:B------:R-:W4:Y:S04]  /*634c0*/  LDL.LU R100, [R1+0x50] ;  /* 0x0000500001647983 */ /* 0x000f280000300800 */
[----:B------:R-:W4:Y:S04]  /*634d0*/  LDL.LU R101, [R1+0x54] ;  /* 0x0000540001657983 */ /* 0x000f280000300800 */
[----:B------:R-:W4:Y:S04]  /*634e0*/  LDL.LU R102, [R1+0x58] ;  /* 0x0000580001667983 */ /* 0x000f280000300800 */
[----:B------:R-:W4:Y:S01]  /*634f0*/  LDL.LU R103, [R1+0x5c] ;  /* 0x00005c0001677983 */ /* 0x000f220000300800 */
[----:B---3--:R-:W-:Y:S03]  /*63500*/  HMMA.1688.F32.TF32 R68, R16, R220, R76 ;  /* 0x000000dc1044723c */ /* 0x008fe6000008104c */
[----:B------:R-:W3:Y:S04]  /*63510*/  LDL.LU R76, [R1] ;  /* 0x00000000014c7983 */ /* 0x000ee80000300800 */
        /* <DEDUP_REMOVED lines=21> */
[----:B------:R-:W-:-:S02]  /*63670*/  IMAD.MOV.U32 R214, RZ, RZ, R70 ;  /* 0x000000ffffd67224 */ /* 0x000fc400078e0046 */
[----:B------:R-:W-:-:S05]  /*63680*/  IMAD.MOV.U32 R215, RZ, RZ, R71 ;  /* 0x000000ffffd77224 */ /* 0x000fca00078e0047 */
[----:B------:R1:W-:Y:S04]  /*63690*/  STL [R1+0x24f4], R215 ;  /* 0x0024f4d701007387 */ /* 0x0003e80000100800 */
[----:B------:R1:W-:Y:S04]  /*636a0*/  STL [R1+0x24f0], R214 ;  /* 0x0024f0d601007387 */ /* 0x0003e80000100800 */
[----:B------:R1:W-:Y:S04]  /*636b0*/  STL [R1+0x24ec], R211 ;  /* 0x0024ecd301007387 */ /* 0x0003e80000100800 */
[----:B------:R1:W-:Y:S01]  /*636c0*/  STL [R1+0x24e8], R210 ;  /* 0x0024e8d201007387 */ /* 0x0003e20000100800 */
[C---:B--2---:R-:W-:Y:S11]  /*636d0*/  HMMA.1688.F32.TF32 R68, R16.reuse, R216, R104 ;  /* 0x000000d81044723c */ /* 0x044ff60000081068 */
[----:B------:R-:W-:Y:S11]  /*636e0*/  @!UPT UIADD3 URZ, URZ, URZ, URZ ;  /* 0x0000003f3f3ff290 */ /* 0x000ff6000fffe03f */
[----:B------:R-:W-:Y:S02]  /*636f0*/  @!UPT UIADD3 URZ, URZ, URZ, URZ ;  /* 0x0000003f3f3ff290 */ /* 0x000fe4000fffe03f */
[----:B----4-:R-:W-:Y:S01]  /*63700*/  IMAD.MOV.U32 R198, RZ, RZ, R68 ;  /* 0x000000ffffc67224 */ /* 0x010fe200078e0044 */
[----:B-1----:R-:W-:Y:S01]  /*63710*/  MOV R199, R69 ;  /* 0x0000004500c77202 */ /* 0x002fe20000000f00 */
        /* <DEDUP_REMOVED lines=17> */
[----:B------:R1:W-:Y:S04]  /*63830*/  STL [R1+0x2504], R203 ;  /* 0x002504cb01007387 */ /* 0x0003e80000100800 */
[----:B------:R2:W-:Y:S04]  /*63840*/  STL [R1+0x2500], R202 ;  /* 0x002500ca01007387 */ /* 0x0005e80000100800 */
[----:B------:R3:W-:Y:S11]  /*63850*/  STL [R1+0x24fc], R199 ;  /* 0x0024fcc701007387 */ /* 0x0007f60000100800 */
[----:B------:R-:W-:Y:S04]  /*63860*/  @!UPT UIADD3 URZ, URZ, URZ, URZ ;  /* 0x0000003f3f3ff290 */ /* 0x000fe8000fffe03f */
[----:B------:R-:W-:Y:S01]  /*63870*/  IMAD.MOV.U32 R223, RZ, RZ, R68 ;  /* 0x000000ffffdf7224 */ /* 0x000fe200078e0044 */
[----:B------:R-:W-:Y:S01]  /*63880*/  MOV R222, R69 ;  /* 0x0000004500de7202 */ /* 0x000fe20000000f00 */
[----:B------:R-:W-:Y:S02]  /*63890*/  IMAD.MOV.U32 R219, RZ, RZ, R70 ;  /* 0x000000ffffdb7224 */ /* 0x000fe400078e0046 */
[----:B------:R-:W-:Y:S02]  /*638a0*/  IMAD.MOV.U32 R218, RZ, RZ, R71 ;  /* 0x000000ffffda7224 */ /* 0x000fe400078e0047 */
[----:B------:R-:W-:Y:S01]  /*638b0*/  HMMA.1688.F32.TF32 R68, R16, R200, R88 ;  /* 0x000000c81044723c */ /* 0x000fe20000081058 */
        /* <DEDUP_REMOVED lines=12> */
[----:B------:R-:W-:Y:S01]  /*63980*/  MOV R214, R69 ;  /* 0x0000004500d67202 */ /* 0x000fe20000000f00 */
[----:B------:R-:W-:Y:S02]  /*63990*/  IMAD.MOV.U32 R211, RZ, RZ, R70 ;  /* 0x000000ffffd37224 */ /* 0x000fe400078e0046 */
        /* <DEDUP_REMOVED lines=26> */
[----:B-1----:R-:W-:-:S03]  /*63b40*/  IMAD.MOV.U32 R203, RZ, RZ, R68 ;  /* 0x000000ffffcb7224 */ /* 0x002fc600078e0044 */
[----:B------:R-:W4:Y:S01]  /*63b50*/  LDL.LU R106, [R1+0x1a8] ;  /* 0x0001a800016a7983 */ /* 0x000f220000300800 */
[----:B--2---:R-:W-:Y:S01]  /*63b60*/  MOV R202, R69 ;  /* 0x0000004500ca7202 */ /* 0x004fe20000000f00 */
[----:B---3--:R-:W-:Y:S02]  /*63b70*/  IMAD.MOV.U32 R199, RZ, RZ, R70 ;  /* 0x000000ffffc77224 */ /* 0x008fe400078e0046 */
[----:B------:R-:W2:Y:S01]  /*63b80*/  LDL.LU R107, [R1+0x1ac] ;  /* 0x0001ac00016b7983 */ /* 0x000ea20000300800 */
[----:B------:R-:W-:Y:S01]  /*63b90*/  IMAD.MOV.U32 R198, RZ, RZ, R71 ;  /* 0x000000ffffc67224 */ /* 0x000fe200078e0047 */
[----:B------:R-:W-:Y:S01]  /*63ba0*/  MOV R91, R249 ;  /* 0x000000f9005b7202 */ /* 0x000fe20000000f00 */
[----:B------:R-:W-:Y:S01]  /*63bb0*/  IMAD.MOV.U32 R90, RZ, RZ, R248 ;  /* 0x000000ffff5a7224 */ /* 0x000fe200078e00f8 */
[----:B------:R-:W3:Y:S01]  /*63bc0*/  LDL.LU R88, [R1+0x160] ;  /* 0x0001600001587983 */ /* 0x000ee20000300800 */
[----:B------:R-:W-:Y:S03]  /*63bd0*/  HMMA.1688.F32.TF32 R68, R16, R192, R76 ;  /* 0x000000c01044723c */ /* 0x000fe6000008104c */
[----:B------:R-:W3:Y:S04]  /*63be0*/  LDL.LU R89, [R1+0x164] ;  /* 0x0001640001597983 */ /* 0x000ee80000300800 */
[----:B------:R-:W2:Y:S01]  /*63bf0*/  LDL.LU R248, [R1+0x2574] ;  /* 0x0025740001f87983 */ /* 0x000ea20000300800 */
[----:B------:R-:W-:-:S02]  /*63c00*/  IMAD.MOV.U32 R76, RZ, RZ, R250 ;  /* 0x000000ffff4c7224 */ /* 0x000fc400078e00fa */
[----:B------:R-:W-:Y:S01]  /*63c10*/  IMAD.MOV.U32 R77, RZ, RZ, R251 ;  /* 0x000000ffff4d7224 */ /* 0x000fe200078e00fb */
[----:B------:R-:W2:Y:S04]  /*63c20*/  LDL.LU R249, [R1+0x2570] ;  /* 0x0025700001f97983 */ /* 0x000ea80000300800 */
[----:B------:R-:W2:Y:S04]  /*63c30*/  LDL.LU R250, [R1+0x256c] ;  /* 0x00256c0001fa7983 */ /* 0x000ea80000300800 */
[----:B------:R-:W2:Y:S04]  /*63c40*/  LDL.LU R251, [R1+0x2568] ;  /* 0x0025680001fb7983 */ /* 0x000ea80000300800 */
        /* <DEDUP_REMOVED lines=8> */
[----:B------:R-:W-:Y:S01]  /*63cd0*/  MOV R87, R20 ;  /* 0x0000001400577202 */ /* 0x000fe20000000f00 */
[----:B------:R-:W-:Y:S01]  /*63ce0*/  IMAD.MOV.U32 R86, RZ, RZ, R21 ;  /* 0x000000ffff567224 */ /* 0x000fe200078e0015 */
[----:B------:R-:W-:Y:S04]  /*63cf0*/  LDS R20, [R252+0x18100] ;  /* 0x01810000fc147984 */ /* 0x000fe80000000800 */
[----:B------:R-:W1:Y:S01]  /*63d00*/  LDS R21, [R3+0x18100] ;  /* 0x0181000003157984 */ /* 0x000e620000000800 */
[----:B----4-:R-:W-:Y:S08]  /*63d10*/  HMMA.1688.F32.TF32 R68, R24, R236, R112 ;  /* 0x000000ec1844723c */ /* 0x010ff00000081070 */
[C---:B--2---:R-:W-:Y:S08]  /*63d20*/  HMMA.1688.F32.TF32 R248, R16.reuse, R188, R248 ;  /* 0x000000bc10f8723c */ /* 0x044ff000000810f8 */
[----:B------:R-:W-:Y:S11]  /*63d30*/  HMMA.1688.F32.TF32 R16, R16, R8, R80 ;  /* 0x000000081010723c */ /* 0x000ff60000081050 */
[----:B------:R-:W-:Y:S04]  /*63d40*/  @!UPT UIADD3 URZ, URZ, URZ, URZ ;  /* 0x0000003f3f3ff290 */ /* 0x000fe8000fffe03f */
        /* <DEDUP_REMOVED lines=8> */
[----:B------:R2:W-:Y:S05]  /*63dd0*/  STL [R1+0x2420], R19 ;  /* 0x0024201301007387 */ /* 0x0005ea0000100800 */
[C---:B--2---:R-:W-:Y:S11]  /*63de0*/  HMMA.1688.F32.TF32 R16, R24.reuse, R12, R120 ;  /* 0x0000000c1810723c */ /* 0x044ff60000081078 */
[----:B------:R-:W-:Y:S11]  /*63df0*/  @!UPT UIADD3 URZ, URZ, URZ, URZ ;  /* 0x0000003f3f3ff290 */ /* 0x000ff6000fffe03f */
[----:B------:R-:W-:Y:S01]  /*63e00*/  @!UPT UIADD3 URZ, URZ, URZ, URZ ;  /* 0x0000003f3f3ff290 */ /* 0x000fe2000fffe03f */
        /* <DEDUP_REMOVED lines=12> */
[----:B------:R-:W-:Y:S04]  /*63ed0*/  STL.64 [R1+0x1a8], R82 ;  /* 0x0001a85201007387 */ /* 0x000fe80000100a00 */
[----:B------:R-:W-:Y:S01]  /*63ee0*/  STL.64 [R1+0x190], R68 ;  /* 0x0001904401007387 */ /* 0x000fe20000100a00 */
[C---:B--2---:R-:W-:Y:S03]  /*63ef0*/  HMMA.1688.F32.TF32 R16, R24.reuse, R220, R96 ;  /* 0x000000dc1810723c */ /* 0x044fe60000081060 */
[----:B------:R3:W-:Y:S05]  /*63f00*/  STL.64 [R1+0x198], R70 ;  /* 0x0001984601007387 */ /* 0x0007ea0000100a00 */
[C---:B---3--:R-:W-:Y:S08]  /*63f10*/  HMMA.1688.F32.TF32 R68, R24.reuse, R212, R88 ;  /* 0x000000d41844723c */ /* 0x048ff00000081058 */
[----:B------:R-:W-:Y:S07]  /*63f20*/  HMMA.1688.F32.TF32 R80, R24, R216, R92 ;  /* 0x000000d81850723c */ /* 0x000fee000008105c */
[----:B------:R2:W-:Y:S09]  /*63f30*/  STL.64 [R1+0x180], R16 ;  /* 0x0001801001007387 */ /* 0x0005f20000100a00 */
[----:B--2---:R-:W-:Y:S01]  /*63f40*/  IMAD.MOV.U32 R16, RZ, RZ, R68 ;  /* 0x000000ffff107224 */ /* 0x004fe200078e0044 */
[----:B------:R-:W-:Y:S01]  /*63f50*/  MOV R250, R71 ;  /* 0x0000004700fa7202 */ /* 0x000fe20000000f00 */
[----:B------:R-:W-:-:S02]  /*63f60*/  IMAD.MOV.U32 R248, RZ, RZ, R69 ;  /* 0x000000fffff87224 */ /* 0x000fc400078e0045 */
[----:B------:R-:W-:Y:S02]  /*63f70*/  IMAD.MOV.U32 R249, RZ, RZ, R70 ;  /* 0x000000fffff97224 */ /* 0x000fe400078e0046 */
[C---:B------:R-:W-:Y:S01]  /*63f80*/  HMMA.1688.F32.TF32 R68, R24.reuse, R208, R84 ;  /* 0x000000d01844723c */ /* 0x040fe20000081054 */
[----:B------:R-:W-:Y:S04]  /*63f90*/  STL.64 [R1+0x188], R18 ;  /* 0x0001881201007387 */ /* 0x000fe80000100a00 */
[----:B------:R-:W-:Y:S04]  /*63fa0*/  STL.64 [R1+0x170], R80 ;  /* 0x0001705001007387 */ /* 0x000fe80000100a00 */
[----:B------:R-:W-:Y:S04]  /*63fb0*/  STL.64 [R1+0x178], R82 ;  /* 0x0001785201007387 */ /* 0x000fe80000100a00 */
[----:B------:R-:W-:Y:S04]  /*63fc0*/  STL [R1+0x2454], R250 ;  /* 0x002454fa01007387 */ /* 0x000fe80000100800 */
[----:B------:R-:W-:Y:S04]  /*63fd0*/  STL [R1+0x2450], R249 ;  /* 0x002450f901007387 */ /* 0x000fe80000100800 */
[----:B------:R-:W-:Y:S04]  /*63fe0*/  STL [R1+0x244c], R248 ;  /* 0x00244cf801007387 */ /* 0x000fe80000100800 */
[----:B------:R2:W-:Y:S04]  /*63ff0*/  STL [R1+0x2448], R16 ;  /* 0x0024481001007387 */ /* 0x0005e80000100800 */
[----:B------:R3:W-:Y:S04]  /*64000*/  STL.64 [R1+0x150], R68 ;  /* 0x0001504401007387 */ /* 0x0007e80000100a00 */
[----:B------:R4:W-:Y:S01]  /*64010*/  STL.64 [R1+0x158], R70 ;  /* 0x0001584601007387 */ /* 0x0009e20000100a00 */
[----:B--2---:R-:W-:Y:S03]  /*64020*/  HMMA.1688.F32.TF32 R16, R24, R204, R76 ;  /* 0x000000cc1810723c */ /* 0x004fe6000008104c */
[----:B------:R-:W2:Y:S04]  /*64030*/  LDL.LU R76, [R1+0x220] ;  /* 0x00022000014c7983 */ /* 0x000ea80000300800 */
[----:B------:R-:W2:Y:S01]  /*64040*/  LDL.LU R77, [R1+0x224] ;  /* 0x00022400014d7983 */ /* 0x000ea20000300800 */
[----:B------:R-:W-:-:S02]  /*64050*/  IMAD.MOV.U32 R78, RZ, RZ, R45 ;  /* 0x000000ffff4e7224 */ /* 0x000fc400078e002d */
[----:B------:R-:W-:Y:S01]  /*64060*/  IMAD.MOV.U32 R79, RZ, RZ, R44 ;  /* 0x000000ffff4f7224 */ /* 0x000fe200078e002c */
[----:B------:R-:W2:Y:S04]  /*64070*/  LDL.LU R45, [R1+0x2564] ;  /* 0x00256400012d7983 */ /* 0x000ea80000300800 */
[----:B------:R-:W3:Y:S04]  /*64080*/  LDL.LU R44, [R1+0x2560] ;  /* 0x00256000012c7983 */ /* 0x000ee80000300800 */
[----:B------:R-:W4:Y:S04]  /*64090*/  LDL.LU R84, [R1+0x230] ;  /* 0x0002300001547983 */ /* 0x000f280000300800 */
[----:B------:R-:W4:Y:S04]  /*640a0*/  LDL.LU R85, [R1+0x234] ;  /* 0x0002340001557983 */ /* 0x000f280000300800 */
[----:B------:R-:W4:Y:S04]  /*640b0*/  LDL.LU R86, [R1+0x238] ;  /* 0x0002380001567983 */ /* 0x000f280000300800 */
[----:B------:R-:W4:Y:S04]  /*640c0*/  LDL.LU R87, [R1+0x23c] ;  /* 0x00023c0001577983 */ /* 0x000f280000300800 */
[----:B------:R-:W4:Y:S04]  /*640d0*/  LDL.LU R88, [R1+0x240] ;  /* 0x0002400001587983 */ /* 0x000f280000300800 */
[----:B------:R-:W4:Y:S01]  /*640e0*/  LDL.LU R89, [R1+0x244] ;  /* 0x0002440001597983 */ /* 0x000f220000300800 */
[----:B--2---:R-:W-:Y:S01]  /*640f0*/  MOV R91, R45 ;  /* 0x0000002d005b7202 */ /* 0x004fe20000000f00 */
[----:B---3--:R-:W-:-:S02]  /*64100*/  IMAD.MOV.U32 R90, RZ, RZ, R44 ;  /* 0x000000ffff5a7224 */ /* 0x008fc400078e002c */
        /* <DEDUP_REMOVED lines=50> */
[----:B------:R-:W1:Y:S04]  /*64430*/  LDL.LU R168, [R1+0x870] ;  /* 0x0008700001a87983 */ /* 0x000e680000300800 */
        /* <DEDUP_REMOVED lines=14> */
[----:B--2---:R-:W-:Y:S02]  /*64520*/  IMAD.MOV.U32 R99, RZ, RZ, R44 ;  /* 0x000000ffff637224 */ /* 0x004fe400078e002c */
[----:B---3--:R-:W-:Y:S02]  /*64530*/  IMAD.MOV.U32 R98, RZ, RZ, R45 ;  /* 0x000000ffff627224 */ /* 0x008fe400078e002d */
[----:B------:R-:W-:Y:S01]  /*64540*/  IMAD.MOV.U32 R250, RZ, RZ, R16 ;  /* 0x000000fffffa7224 */ /* 0x000fe200078e0010 */
[----:B------:R-:W-:Y:S01]  /*64550*/  MOV R16, R19 ;  /* 0x0000001300107202 */ /* 0x000fe20000000f00 */
[----:B------:R-:W-:Y:S01]  /*64560*/  IMAD.MOV.U32 R248, RZ, RZ, R18 ;  /* 0x000000fffff87224 */ /* 0x000fe200078e0012 */
[C---:B----4-:R-:W-:Y:S11]  /*64570*/  HMMA.1688.F32.TF32 R44, R24.reuse, R200, R68 ;  /* 0x000000c8182c723c */ /* 0x050ff60000081044 */
[----:B------:R-:W-:Y:S11]  /*64580*/  @!UPT UIADD3 URZ, URZ, URZ, URZ ;  /* 0x0000003f3f3ff290 */ /* 0x000ff6000fffe03f */
[----:B------:R-:W-:Y:S02]  /*64590*/  @!UPT UIADD3 URZ, URZ, URZ, URZ ;  /* 0x0000003f3f3ff290 */ /* 0x000fe4000fffe03f */
[----:B------:R-:W-:Y:S01]  /*645a0*/  IMAD.MOV.U32 R251, RZ, RZ, R44 ;  /* 0x000000fffffb7224 */ /* 0x000fe200078e002c */
[----:B------:R-:W-:Y:S01]  /*645b0*/  MOV R190, R45 ;  /* 0x0000002d00be7202 */ /* 0x000fe20000000f00 */
[----:B------:R-:W-:Y:S02]  /*645c0*/  IMAD.MOV.U32 R191, RZ, RZ, R46 ;  /* 0x000000ffffbf7224 */ /* 0x000fe400078e002e */
[----:B------:R-:W-:Y:S02]  /*645d0*/  IMAD.MOV.U32 R17, RZ, RZ, R47 ;  /* 0x000000ffff117224 */ /* 0x000fe400078e002f */
[C---:B------:R-:W-:Y:S01]  /*645e0*/  HMMA.1688.F32.TF32 R44, R24.reuse, R196, R184 ;  /* 0x000000c4182c723c */ /* 0x040fe200000810b8 */
[----:B------:R-:W-:Y:S04]  /*645f0*/  STL.64 [R1+0x2530], R250 ;  /* 0x002530fa01007387 */ /* 0x000fe80000100a00 */
[----:B------:R-:W-:Y:S04]  /*64600*/  STL.64 [R1+0x2528], R248 ;  /* 0x002528f801007387 */ /* 0x000fe80000100a00 */
[----:B------:R-:W-:Y:S04]  /*64610*/  LDS R184, [R252+0x18380] ;  /* 0x01838000fcb87984 */ /* 0x000fe80000000800 */
[----:B------:R-:W-:Y:S01]  /*64620*/  LDS R186, [R252+0x19380] ;  /* 0x01938000fcba7984 */ /* 0x000fe20000000800 */
[----:B------:R-:W-:Y:S03]  /*64630*/  HMMA.1688.F32.TF32 R68, R24, R188, R176 ;  /* 0x000000bc1844723c */ /* 0x000fe600000810b0 */
[----:B------:R-:W-:Y:S04]  /*64640*/  LDS R185, [R3+0x18380] ;  /* 0x0183800003b97984 */ /* 0x000fe80000000800 */
[----:B------:R-:W-:Y:S03]  /*64650*/  LDS R187, [R3+0x19380] ;  /* 0x0193800003bb7984 */ /* 0x000fe60000000800 */
[----:B------:R-:W-:Y:S01]  /*64660*/  IMAD.MOV.U32 R18, RZ, RZ, R44 ;  /* 0x000000ffff127224 */ /* 0x000fe200078e002c */
[----:B------:R-:W-:Y:S01]  /*64670*/  MOV R19, R45 ;  /* 0x0000002d00137202 */ /* 0x000fe20000000f00 */
[----:B------:R-:W-:-:S02]  /*64680*/  IMAD.MOV.U32 R10, RZ, RZ, R46 ;  /* 0x000000ffff0a7224 */ /* 0x000fc400078e002e */
[----:B------:R-:W-:Y:S02]  /*64690*/  IMAD.MOV.U32 R11, RZ, RZ, R47 ;  /* 0x000000ffff0b7224 */ /* 0x000fe400078e002f */
[----:B------:R-:W-:Y:S01]  /*646a0*/  STL.64 [R1+0x2540], R18 ;  /* 0x0025401201007387 */ /* 0x000fe20000100a00 */
[C---:B------:R-:W-:Y:S03]  /*646b0*/  HMMA.1688.F32.TF32 R44, R24.reuse, R192, R180 ;  /* 0x000000c0182c723c */ /* 0x040fe600000810b4 */
[----:B------:R2:W-:Y:S05]  /*646c0*/  STL.64 [R1+0x2538], R16 ;  /* 0x0025381001007387 */ /* 0x0005ea0000100a00 */
[----:B--2---:R-:W-:Y:S11]  /*646d0*/  HMMA.1688.F32.TF32 R16, R24, R8, R172 ;  /* 0x000000081810723c */ /* 0x004ff600000810ac */
[----:B------:R-:W-:Y:S04]  /*646e0*/  @!UPT UIADD3 URZ, URZ, URZ, URZ ;  /* 0x0000003f3f3ff290 */ /* 0x000fe8000fffe03f */
[----:B------:R-:W-:Y:S01]  /*646f0*/  STL.64 [R1+0x110], R44 ;  /* 0x0001102c01007387 */ /* 0x000fe20000100a00 */
[C---:B-1----:R-:W-:Y:S03]  /*64700*/  HMMA.1688.F32.TF32 R24, R20.reuse, R12, R168 ;  /* 0x0000000c1418723c */ /* 0x042fe600000810a8 */
        /* <DEDUP_REMOVED lines=8> */
[----:B------:R-:W-:Y:S04]  /*64790*/  STL.64 [R1+0x380], R24 ;  /* 0x0003801801007387 */ /* 0x000fe80000100a00 */
[----:B------:R1:W-:Y:S01]  /*647a0*/  STL.64 [R1+0x388], R26 ;  /* 0x0003881a01007387 */ /* 0x0003e20000100a00 */
[C---:B------:R-:W-:Y:S03]  /*647b0*/  HMMA.1688.F32.TF32 R68, R20.reuse, R236, R80 ;  /* 0x000000ec1444723c */ /* 0x040fe60000081050 */
[----:B------:R-:W-:Y:S04]  /*647c0*/  LDS R45, [R3+0x18180] ;  /* 0x01818000032d7984 */ /* 0x000fe80000000800 */
[----:B------:R-:W2:Y:S01]  /*647d0*/  LDS R47, [R3+0x19180] ;  /* 0x01918000032f7984 */ /* 0x000ea20000000800 */
[C---:B-1----:R-:W-:Y:S07]  /*647e0*/  HMMA.1688.F32.TF32 R24, R20.reuse, R232, R120 ;  /* 0x000000e81418723c */ /* 0x042fee0000081078 */
        /* <DEDUP_REMOVED lines=9> */
[C---:B---3--:R-:W-:Y:S03]  /*64880*/  HMMA.1688.F32.TF32 R24, R20.reuse, R220, R108 ;  /* 0x000000dc1418723c */ /* 0x048fe6000008106c */
[----:B------:R1:W-:Y:S05]  /*64890*/  STL.64 [R1+0x348], R18 ;  /* 0x0003481201007387 */ /* 0x0003ea0000100a00 */
[C---:B-1----:R-:W-:Y:S06]  /*648a0*/  HMMA.1688.F32.TF32 R16, R20.reuse, R216, R104 ;  /* 0x000000d81410723c */ /* 0x042fec0000081068 */
[----:B------:R-:W-:Y:S04]  /*648b0*/  STL.64 [R1+0x330], R68 ;  /* 0x0003304401007387 */ /* 0x000fe80000100a00 */
[----:B------:R1:W-:Y:S05]  /*648c0*/  STL.64 [R1+0x338], R70 ;  /* 0x0003384601007387 */ /* 0x0003ea0000100a00 */
[----:B------:R-:W-:Y:S04]  /*648d0*/  STL.64 [R1+0x320], R24 ;  /* 0x0003201801007387 */ /* 0x000fe80000100a00 */
[----:B------:R3:W-:Y:S01]  /*648e0*/  STL.64 [R1+0x328], R26 ;  /* 0x0003281a01007387 */ /* 0x0007e20000100a00 */
[C---:B-1----:R-:W-:Y:S03]  /*648f0*/  HMMA.1688.F32.TF32 R68, R20.reuse, R212, R100 ;  /* 0x000000d41444723c */ /* 0x042fe60000081064 */
[----:B------:R-:W-:Y:S05]  /*64900*/  STL.64 [R1+0x310], R16 ;  /* 0x0003101001007387 */ /* 0x000fea0000100a00 */
[C---:B---3--:R-:W-:Y:S01]  /*64910*/  HMMA.1688.F32.TF32 R24, R20.reuse, R208, R96 ;  /* 0x000000d01418723c */ /* 0x048fe20000081060 */
[----:B------:R1:W-:Y:S07]  /*64920*/  STL.64 [R1+0x318], R18 ;  /* 0x0003181201007387 */ /* 0x0003ee0000100a00 */
[C---:B-1----:R-:W-:Y:S07]  /*64930*/  HMMA.1688.F32.TF32 R16, R20.reuse, R204, R92 ;  /* 0x000000cc1410723c */ /* 0x042fee000008105c */
[----:B------:R-:W-:Y:S04]  /*64940*/  STL.64 [R1+0x300], R68 ;  /* 0x0003004401007387 */ /* 0x000fe80000100a00 */
[----:B------:R1:W-:Y:S04]  /*64950*/  STL.64 [R1+0x308], R70 ;  /* 0x0003084601007387 */ /* 0x0003e80000100a00 */
[----:B------:R-:W-:Y:S04]  /*64960*/  STL.64 [R1+0x260], R24 ;  /* 0x0002601801007387 */ /* 0x000fe80000100a00 */
[----:B------:R3:W-:Y:S01]  /*64970*/  STL.64 [R1+0x268], R26 ;  /* 0x0002681a01007387 */ /* 0x0007e20000100a00 */
[C---:B-1----:R-:W-:Y:S03]  /*64980*/  HMMA.1688.F32.TF32 R68, R20.reuse, R200, R88 ;  /* 0x000000c81444723c */ /* 0x042fe60000081058 */
[----:B------:R-:W-:Y:S05]  /*64990*/  STL.64 [R1+0x250], R16 ;  /* 0x0002501001007387 */ /* 0x000fea0000100a00 */
[C---:B---3--:R-:W-:Y:S01]  /*649a0*/  HMMA.1688.F32.TF32 R24, R20.reuse, R196, R84 ;  /* 0x000000c41418723c */ /* 0x048fe20000081054 */
[----:B------:R1:W-:Y:S07]  /*649b0*/  STL.64 [R1+0x258], R18 ;  /* 0x0002581201007387 */ /* 0x0003ee0000100a00 */
[----:B-1----:R-:W-:Y:S07]  /*649c0*/  HMMA.1688.F32.TF32 R16, R20, R192, R76 ;  /* 0x000000c01410723c */ /* 0x002fee000008104c */
[----:B------:R-:W-:Y:S04]  /*649d0*/  STL.64 [R1+0x240], R68 ;  /* 0x0002404401007387 */ /* 0x000fe80000100a00 */
[----:B------:R-:W-:Y:S04]  /*649e0*/  STL.64 [R1+0x248], R70 ;  /* 0x0002484601007387 */ /* 0x000fe80000100a00 */
[----:B------:R-:W3:Y:S04]  /*649f0*/  LDL.LU R92, [R1+0x730] ;  /* 0x00073000015c7983 */ /* 0x000ee80000300800 */
[----:B------:R-:W-:Y:S04]  /*64a00*/  STL.64 [R1+0x230], R24 ;  /* 0x0002301801007387 */ /* 0x000fe80000100a00 */
[----:B------:R1:W-:Y:S04]  /*64a10*/  STL.64 [R1+0x238], R26 ;  /* 0x0002381a01007387 */ /* 0x0003e80000100a00 */
[----:B------:R-:W-:Y:S04]  /*64a20*/  STL.64 [R1+0x220], R16 ;  /* 0x0002201001007387 */ /* 0x000fe80000100a00 */
[----:B------:R4:W-:Y:S04]  /*64a30*/  STL.64 [R1+0x228], R18 ;  /* 0x0002281201007387 */ /* 0x0009e80000100a00 */
        /* <DEDUP_REMOVED lines=63> */
[----:B------:R-:W-:Y:S02]  /*64e30*/  IMAD.MOV.U32 R78, RZ, RZ, R29 ;  /* 0x000000ffff4e7224 */ /* 0x000fe400078e001d */
[----:B------:R-:W-:Y:S01]  /*64e40*/  IMAD.MOV.U32 R79, RZ, RZ, R28 ;  /* 0x000000ffff4f7224 */ /* 0x000fe200078e001c */
[----:B------:R-:W-:Y:S01]  /*64e50*/  MOV R77, R32 ;  /* 0x00000020004d7202 */ /* 0x000fe20000000f00 */
[----:B------:R-:W-:Y:S01]  /*64e60*/  IMAD.MOV.U32 R76, RZ, RZ, R33 ;  /* 0x000000ffff4c7224 */ /* 0x000fe200078e0021 */
[C---:B--2---:R-:W-:Y:S08]  /*64e70*/  HMMA.1688.F32.TF32 R36, R44.reuse, R192, R84 ;  /* 0x000000c02c24723c */ /* 0x044ff00000081054 */
[----:B---3--:R-:W-:Y:S08]  /*64e80*/  HMMA.1688.F32.TF32 R28, R44, R200, R92 ;  /* 0x000000c82c1c723c */ /* 0x008ff0000008105c */
[C---:B-1----:R-:W-:Y:S08]  /*64e90*/  HMMA.1688.F32.TF32 R24, R20.reuse, R188, R180 ;  /* 0x000000bc1418723c */ /* 0x042ff000000810b4 */
[----:B----4-:R-:W-:Y:S01]  /*64ea0*/  HMMA.1688.F32.TF32 R16, R20, R8, R96 ;  /* 0x000000081410723c */ /* 0x010fe20000081060 */
[----:B------:R-:W-:Y:S04]  /*64eb0*/  LDS R96, [R252+0x18200] ;  /* 0x01820000fc607984 */ /* 0x000fe80000000800 */
[----:B------:R-:W-:Y:S04]  /*64ec0*/  LDS R98, [R252+0x19200] ;  /* 0x01920000fc627984 */ /* 0x000fe80000000800 */
[----:B------:R-:W-:Y:S04]  /*64ed0*/  LDS R97, [R3+0x18200] ;  /* 0x0182000003617984 */ /* 0x000fe80000000800 */
[----:B------:R-:W1:Y:S04]  /*64ee0*/  LDS R99, [R3+0x19200] ;  /* 0x0192000003637984 */ /* 0x000e680000000800 */
[----:B------:R-:W-:Y:S04]  /*64ef0*/  STL.64 [R1+0x210], R24 ;  /* 0x0002101801007387 */ /* 0x000fe80000100a00 */
[----:B------:R2:W-:Y:S01]  /*64f00*/  STL.64 [R1+0x218], R26 ;  /* 0x0002181a01007387 */ /* 0x0005e20000100a00 */
[C---:B------:R-:W-:Y:S08]  /*64f10*/  HMMA.1688.F32.TF32 R20, R44.reuse, R12, R176 ;  /* 0x0000000c2c14723c */ /* 0x040ff000000810b0 */
[C---:B--2---:R-:W-:Y:S01]  /*64f20*/  HMMA.1688.F32.TF32 R24, R44.reuse, R4, R172 ;  /* 0x000000042c18723c */ /* 0x044fe200000810ac */
[----:B------:R-:W-:Y:S04]  /*64f30*/  STL.64 [R1+0x200], R16 ;  /* 0x0002001001007387 */ /* 0x000fe80000100a00 */
[----:B------:R2:W-:Y:S10]  /*64f40*/  STL.64 [R1+0x208], R18 ;  /* 0x0002081201007387 */ /* 0x0005f40000100a00 */
[----:B------:R-:W-:Y:S01]  /*64f50*/  STL.64 [R1+0x2f0], R20 ;  /* 0x0002f01401007387 */ /* 0x000fe20000100a00 */
[C---:B--2---:R-:W-:Y:S03]  /*64f60*/  HMMA.1688.F32.TF32 R16, R44.reuse, R236, R168 ;  /* 0x000000ec2c10723c */ /* 0x044fe600000810a8 */
[----:B------:R2:W-:Y:S04]  /*64f70*/  STL.64 [R1+0x2f8], R22 ;  /* 0x0002f81601007387 */ /* 0x0005e80000100a00 */
[----:B------:R-:W-:Y:S04]  /*64f80*/  STL.64 [R1+0x2e0], R24 ;  /* 0x0002e01801007387 */ /* 0x000fe80000100a00 */
[----:B------:R3:W-:Y:S01]  /*64f90*/  STL.64 [R1+0x2e8], R26 ;  /* 0x0002e81a01007387 */ /* 0x0007e20000100a00 */
[C---:B--2---:R-:W-:Y:S08]  /*64fa0*/  HMMA.1688.F32.TF32 R20, R44.reuse, R232, R160 ;  /* 0x000000e82c14723c */ /* 0x044ff000000810a0 */
[C---:B------:R-:W-:Y:S08]  /*64fb0*/  HMMA.1688.F32.TF32 R32, R44.reuse, R196, R88 ;  /* 0x000000c42c20723c */ /* 0x040ff00000081058 */
[C---:B---3--:R-:W-:Y:S01]  /*64fc0*/  HMMA.1688.F32.TF32 R24, R44.reuse, R228, R80 ;  /* 0x000000e42c18723c */ /* 0x048fe20000081050 */
[----:B------:R-:W-:Y:S04]  /*64fd0*/  STL.64 [R1+0x2d0], R16 ;  /* 0x0002d01001007387 */ /* 0x000fe80000100a00 */
[----:B------:R2:W-:Y:S04]  /*64fe0*/  STL.64 [R1+0x2d8], R18 ;  /* 0x0002d81201007387 */ /* 0x0005e80000100a00 */
[----:B------:R-:W-:Y:S04]  /*64ff0*/  STL.64 [R1+0x2c0], R20 ;  /* 0x0002c01401007387 */ /* 0x000fe80000100a00 */
[----:B------:R3:W-:Y:S01]  /*65000*/  STL.64 [R1+0x2c8], R22 ;  /* 0x0002c81601007387 */ /* 0x0007e20000100a00 */
[C---:B--2---:R-:W-:Y:S08]  /*65010*/  HMMA.1688.F32.TF32 R16, R44.reuse, R224, R120 ;  /* 0x000000e02c10723c */ /* 0x044ff00000081078 */
[C---:B------:R-:W-:Y:S01]  /*65020*/  HMMA.1688.F32.TF32 R40, R44.reuse, R188, R76 ;  /* 0x000000bc2c28723c */ /* 0x040fe2000008104c */
[----:B------:R-:W-:Y:S04]  /*65030*/  STL.64 [R1+0x2b0], R24 ;  /* 0x0002b01801007387 */ /* 0x000fe80000100a00 */
[----:B------:R2:W-:Y:S03]  /*65040*/  STL.64 [R1+0x2b8], R26 ;  /* 0x0002b81a01007387 */ /* 0x0005e60000100a00 */
[----:B---3--:R-:W-:Y:S01]  /*65050*/  HMMA.1688.F32.TF32 R20, R44, R220, R116 ;  /* 0x000000dc2c14723c */ /* 0x008fe20000081074 */
[----:B------:R-:W-:Y:S01]  /*65060*/  IMAD.MOV.U32 R84, RZ, RZ, R61 ;  /* 0x000000ffff547224 */ /* 0x000fe200078e003d */
[----:B------:R-:W-:Y:S01]  /*65070*/  MOV R87, R56 ;  /* 0x0000003800577202 */ /* 0x000fe20000000f00 */
[----:B------:R-:W-:Y:S01]  /*65080*/  IMAD.MOV.U32 R85, RZ, RZ, R60 ;  /* 0x000000ffff557224 */ /* 0x000fe200078e003c */
[----:B------:R-:W-:Y:S01]  /*65090*/  LDS R160, [R252+0x18280] ;  /* 0x01828000fca07984 */ /* 0x000fe20000000800 */
[----:B------:R-:W-:-:S03]  /*650a0*/  IMAD.MOV.U32 R86, RZ, RZ, R57 ;  /* 0x000000ffff567224 */ /* 0x000fc600078e0039 */
[----:B------:R-:W-:Y:S01]  /*650b0*/  LDS R162, [R252+0x19280] ;  /* 0x01928000fca27984 */ /* 0x000fe20000000800 */
[C---:B--2---:R-:W-:Y:S03]  /*650c0*/  HMMA.1688.F32.TF32 R24, R44.reuse, R216, R112 ;  /* 0x000000d82c18723c */ /* 0x044fe60000081070 */
[----:B------:R-:W-:Y:S04]  /*650d0*/  STL.64 [R1+0x2a0], R16 ;  /* 0x0002a01001007387 */ /* 0x000fe80000100a00 */
[----:B------:R2:W-:Y:S04]  /*650e0*/  STL.64 [R1+0x2a8], R18 ;  /* 0x0002a81201007387 */ /* 0x0005e80000100a00 */
[----:B------:R-:W-:Y:S04]  /*650f0*/  LDS R161, [R3+0x18280] ;  /* 0x0182800003a17984 */ /* 0x000fe80000000800 */
[----:B------:R-:W-:Y:S04]  /*65100*/  STL.64 [R1+0x290], R20 ;  /* 0x0002901401007387 */ /* 0x000fe80000100a00 */
[----:B------:R3:W-:Y:S01]  /*65110*/  STL.64 [R1+0x298], R22 ;  /* 0x0002981601007387 */ /* 0x0007e20000100a00 */
[C---:B--2---:R-:W-:Y:S03]  /*65120*/  HMMA.1688.F32.TF32 R16, R44.reuse, R212, R108 ;  /* 0x000000d42c10723c */ /* 0x044fe6000008106c */
[----:B------:R-:W-:Y:S04]  /*65130*/  STL.64 [R1+0x280], R24 ;  /* 0x0002801801007387 */ /* 0x000fe80000100a00 */
[----:B------:R2:W-:Y:S01]  /*65140*/  STL.64 [R1+0x288], R26 ;  /* 0x0002881a01007387 */ /* 0x0005e20000100a00 */
[C---:B---3--:R-:W-:Y:S03]  /*65150*/  HMMA.1688.F32.TF32 R20, R44.reuse, R208, R104 ;  /* 0x000000d02c14723c */ /* 0x048fe60000081068 */
[----:B------:R-:W3:Y:S05]  /*65160*/  LDS R163, [R3+0x19280] ;  /* 0x0192800003a37984 */ /* 0x000eea0000000800 */
[----:B--2---:R-:W-:Y:S11]  /*65170*/  HMMA.1688.F32.TF32 R24, R44, R204, R100 ;  /* 0x000000cc2c18723c */ /* 0x004ff60000081064 */
        /* <DEDUP_REMOVED lines=41> */
[----:B------:R-:W-:Y:S01]  /*65410*/  IMAD.MOV.U32 R78, RZ, RZ, R49 ;  /* 0x000000ffff4e7224 */ /* 0x000fe200078e0031 */
[----:B------:R-:W-:Y:S01]  /*65420*/  MOV R79, R48 ;  /* 0x00000030004f7202 */ /* 0x000fe20000000f00 */
[----:B------:R-:W-:-:S02]  /*65430*/  IMAD.MOV.U32 R76, RZ, RZ, R53 ;  /* 0x000000ffff4c7224 */ /* 0x000fc400078e0035 */
[----:B------:R-:W-:Y:S01]  /*65440*/  IMAD.MOV.U32 R77, RZ, RZ, R52 ;  /* 0x000000ffff4d7224 */ /* 0x000fe200078e0034 */
[C---:B-1----:R-:W-:Y:S01]  /*65450*/  HMMA.1688.F32.TF32 R64, R96.reuse, R220, R84 ;  /* 0x000000dc6040723c */ /* 0x042fe20000081054 */
[----:B------:R-:W-:Y:S04]  /*65460*/  STL.64 [R1+0x2390], R42 ;  /* 0x0023902a01007387 */ /* 0x000fe80000100a00 */
[----:B------:R-:W-:Y:S03]  /*65470*/  STL.64 [R1+0x2388], R40 ;  /* 0x0023882801007387 */ /* 0x000fe60000100a00 */
[----:B------:R-:W-:Y:S01]  /*65480*/  HMMA.1688.F32.TF32 R68, R96, R216, R76 ;  /* 0x000000d86044723c */ /* 0x000fe2000008104c */
[----:B------:R-:W-:Y:S01]  /*65490*/  MOV R123, R72 ;  /* 0x00000048007b7202 */ /* 0x000fe20000000f00 */
[----:B------:R-:W-:-:S02]  /*654a0*/  IMAD.MOV.U32 R122, RZ, RZ, R73 ;  /* 0x000000ffff7a7224 */ /* 0x000fc400078e0049 */
[----:B------:R-:W-:Y:S02]  /*654b0*/  IMAD.MOV.U32 R121, RZ, RZ, R74 ;  /* 0x000000ffff797224 */ /* 0x000fe400078e004a */
[----:B------:R-:W-:Y:S02]  /*654c0*/  IMAD.MOV.U32 R120, RZ, RZ, R75 ;  /* 0x000000ffff787224 */ /* 0x000fe400078e004b */
[----:B--2---:R-:W-:Y:S08]  /*654d0*/  HMMA.1688.F32.TF32 R56, R96, R228, R92 ;  /* 0x000000e46038723c */ /* 0x004ff0000008105c */
[----:B----4-:R-:W-:Y:S08]  /*654e0*/  HMMA.1688.F32.TF32 R44, R44, R8, R116 ;  /* 0x000000082c2c723c */ /* 0x010ff00000081074 */
[C---:B---3--:R-:W-:Y:S08]  /*654f0*/  HMMA.1688.F32.TF32 R104, R96.reuse, R12, R104 ;  /* 0x0000000c6068723c */ /* 0x048ff00000081068 */
[C---:B------:R-:W-:Y:S08]  /*65500*/  HMMA.1688.F32.TF32 R108, R96.reuse, R4, R108 ;  /* 0x00000004606c723c */ /* 0x040ff0000008106c */
[C---:B------:R-:W-:Y:S01]  /*65510*/  HMMA.1688.F32.TF32 R48, R96.reuse, R236, R112 ;  /* 0x000000ec6030723c */ /* 0x040fe20000081070 */
[----:B------:R1:W-:Y:S07]  /*65520*/  STL.64 [R1+0x23a0], R46 ;  /* 0x0023a02e01007387 */ /* 0x0003ee0000100a00 */
[C---:B------:R-:W-:Y:S08]  /*65530*/  HMMA.1688.F32.TF32 R52, R96.reuse, R232, R100 ;  /* 0x000000e86034723c */ /* 0x040ff00000081064 */
[----:B------:R-:W-:Y:S01]  /*65540*/  HMMA.1688.F32.TF32 R60, R96, R224, R88 ;  /* 0x000000e0603c723c */ /* 0x000fe20000081058 */
[----:B------:R2:W-:Y:S04]  /*65550*/  STL.64 [R1+0x2398], R44 ;  /* 0x0023982c01007387 */ /* 0x0005e80000100a00 */
[----:B------:R3:W-:Y:S04]  /*65560*/  STL.64 [R1+0x23b0], R106 ;  /* 0x0023b06a01007387 */ /* 0x0007e80000100a00 */
[----:B------:R4:W-:Y:S04]  /*65570*/  STL.64 [R1+0x23a8], R104 ;  /* 0x0023a86801007387 */ /* 0x0009e80000100a00 */
[----:B------:R1:W-:Y:S04]  /*65580*/  STL.64 [R1+0x23c0], R110 ;  /* 0x0023c06e01007387 */ /* 0x0003e80000100a00 */
        /* <DEDUP_REMOVED lines=64> */
[----:B------:R-:W-:Y:S01]  /*65990*/  STL.64 [R1+0x2548], R68 ;  /* 0x0025484401007387 */ /* 0x000fe20000100a00 */
[----:B-1----:R-:W-:Y:S01]  /*659a0*/  MOV R47, R144 ;  /* 0x00000090002f7202 */ /* 0x002fe20000000f00 */
[----:B------:R-:W-:-:S02]  /*659b0*/  IMAD.MOV.U32 R46, RZ, RZ, R145 ;  /* 0x000000ffff2e7224 */ /* 0x000fc400078e0091 */
[----:B--2---:R-:W-:Y:S01]  /*659c0*/  IMAD.MOV.U32 R45, RZ, RZ, R146 ;  /* 0x000000ffff2d7224 */ /* 0x004fe200078e0092 */
[----:B---3--:R-:W-:Y:S01]  /*659d0*/  MOV R107, R140 ;  /* 0x0000008c006b7202 */ /* 0x008fe20000000f00 */
[----:B------:R-:W-:Y:S02]  /*659e0*/  IMAD.MOV.U32 R44, RZ, RZ, R147 ;  /* 0x000000ffff2c7224 */ /* 0x000fe400078e0093 */
[----:B------:R-:W-:Y:S02]  /*659f0*/  IMAD.MOV.U32 R106, RZ, RZ, R141 ;  /* 0x000000ffff6a7224 */ /* 0x000fe400078e008d */
[----:B----4-:R-:W-:Y:S02]  /*65a00*/  IMAD.MOV.U32 R105, RZ, RZ, R142 ;  /* 0x000000ffff697224 */ /* 0x010fe400078e008e */
[----:B------:R-:W-:Y:S02]  /*65a10*/  IMAD.MOV.U32 R104, RZ, RZ, R143 ;  /* 0x000000ffff687224 */ /* 0x000fe400078e008f */
[----:B------:R-:W-:Y:S01]  /*65a20*/  IMAD.MOV.U32 R16, RZ, RZ, R159 ;  /* 0x000000ffff107224 */ /* 0x000fe200078e009f */
[----:B------:R-:W-:Y:S01]  /*65a30*/  MOV R159, R128 ;  /* 0x00000080009f7202 */ /* 0x000fe20000000f00 */
[----:B------:R-:W-:Y:S01]  /*65a40*/  IMAD.MOV.U32 R17, RZ, RZ, R158 ;  /* 0x000000ffff117224 */ /* 0x000fe200078e009e */
[----:B------:R-:W-:Y:S01]  /*65a50*/  MOV R19, R156 ;  /* 0x0000009c00137202 */ /* 0x000fe20000000f00 */
[----:B------:R-:W-:-:S02]  /*65a60*/  IMAD.MOV.U32 R18, RZ, RZ, R157 ;  /* 0x000000ffff127224 */ /* 0x000fc400078e009d */
[----:B------:R-:W-:Y:S02]  /*65a70*/  IMAD.MOV.U32 R158, RZ, RZ, R129 ;  /* 0x000000ffff9e7224 */ /* 0x000fe400078e0081 */
[----:B------:R-:W-:Y:S02]  /*65a80*/  IMAD.MOV.U32 R157, RZ, RZ, R130 ;  /* 0x000000ffff9d7224 */ /* 0x000fe400078e0082 */
        /* <DEDUP_REMOVED lines=14> */
[----:B------:R-:W-:Y:S01]  /*65b70*/  IMAD.MOV.U32 R30, RZ, RZ, R149 ;  /* 0x000000ffff1e7224 */ /* 0x000fe200078e0095 */
[C---:B------:R-:W-:Y:S11]  /*65b80*/  HMMA.1688.F32.TF32 R176, R96.reuse, R188, R176 ;  /* 0x000000bc60b0723c */ /* 0x040ff600000810b0 */
[----:B------:R-:W-:Y:S11]  /*65b90*/  @!UPT UIADD3 URZ, URZ, URZ, URZ ;  /* 0x0000003f3f3ff290 */ /* 0x000ff6000fffe03f */
[----:B------:R-:W-:Y:S01]  /*65ba0*/  @!UPT UIADD3 URZ, URZ, URZ, URZ ;  /* 0x0000003f3f3ff290 */ /* 0x000fe2000fffe03f */
[----:B------:R1:W-:Y:S04]  /*65bb0*/  STL [R1+0x2334], R176 ;  /* 0x002334b001007387 */ /* 0x0003e80000100800 */
[----:B------:R-:W-:Y:S04]  /*65bc0*/  STL [R1+0x2330], R177 ;  /* 0x002330b101007387 */ /* 0x000fe80000100800 */
[----:B------:R-:W-:Y:S04]  /*65bd0*/  STL [R1+0x232c], R178 ;  /* 0x00232cb201007387 */ /* 0x000fe80000100800 */
[----:B------:R2:W-:Y:S01]  /*65be0*/  STL [R1+0x2328], R179 ;  /* 0x002328b301007387 */ /* 0x0005e20000100800 */
[C---:B------:R-:W-:Y:S08]  /*65bf0*/  HMMA.1688.F32.TF32 R84, R96.reuse, R200, R84 ;  /* 0x000000c86054723c */ /* 0x040ff00000081054 */
[C---:B------:R-:W-:Y:S08]  /*65c00*/  HMMA.1688.F32.TF32 R92, R96.reuse, R192, R92 ;  /* 0x000000c0605c723c */ /* 0x040ff0000008105c */
[C---:B------:R-:W-:Y:S08]  /*65c10*/  HMMA.1688.F32.TF32 R80, R96.reuse, R204, R80 ;  /* 0x000000cc6050723c */ /* 0x040ff00000081050 */
[C---:B------:R-:W-:Y:S08]  /*65c20*/  HMMA.1688.F32.TF32 R76, R96.reuse, R208, R76 ;  /* 0x000000d0604c723c */ /* 0x040ff0000008104c */
[C---:B------:R-:W-:Y:S08]  /*65c30*/  HMMA.1688.F32.TF32 R72, R96.reuse, R212, R72 ;  /* 0x000000d46048723c */ /* 0x040ff00000081048 */
[C---:B------:R-:W-:Y:S08]  /*65c40*/  HMMA.1688.F32.TF32 R88, R96.reuse, R196, R88 ;  /* 0x000000c46058723c */ /* 0x040ff00000081058 */
[----:B------:R-:W-:Y:S08]  /*65c50*/  HMMA.1688.F32.TF32 R96, R96, R8, R180 ;  /* 0x000000086060723c */ /* 0x000ff000000810b4 */
[C---:B------:R-:W-:Y:S11]  /*65c60*/  HMMA.1688.F32.TF32 R100, R160.reuse, R12, R100 ;  /* 0x0000000ca064723c */ /* 0x040ff60000081064 */
[----:B------:R-:W-:Y:S11]  /*65c70*/  @!UPT UIADD3 URZ, URZ, URZ, URZ ;  /* 0x0000003f3f3ff290 */ /* 0x000ff6000fffe03f */
[----:B------:R-:W-:Y:S01]  /*65c80*/  @!UPT UIADD3 URZ, URZ, URZ, URZ ;  /* 0x0000003f3f3ff290 */ /* 0x000fe2000fffe03f */
[----:B------:R3:W-:Y:S04]  /*65c90*/  STL [R1+0x2324], R100 ;  /* 0x0023246401007387 */ /* 0x0007e80000100800 */
[----:B------:R-:W-:Y:S04]  /*65ca0*/  STL [R1+0x2320], R101 ;  /* 0x0023206501007387 */ /* 0x000fe80000100800 */
[----:B------:R-:W-:Y:S04]  /*65cb0*/  STL [R1+0x231c], R102 ;  /* 0x00231c6601007387 */ /* 0x000fe80000100800 */
[----:B------:R4:W-:Y:S04]  /*65cc0*/  STL [R1+0x2318], R103 ;  /* 0x0023186701007387 */ /* 0x0009e80000100800 */
[----:B------:R-:W3:Y:S04]  /*65cd0*/  LDL.LU R144, [R1+0x8c0] ;  /* 0x0008c00001907983 */ /* 0x000ee80000300800 */
[----:B------:R-:W3:Y:S01]  /*65ce0*/  LDL.LU R145, [R1+0x8c4] ;  /* 0x0008c40001917983 */ /* 0x000ee20000300800 */
[C---:B------:R-:W-:Y:S03]  /*65cf0*/  HMMA.1688.F32.TF32 R180, R160.reuse, R4, R172 ;  /* 0x00000004a0b4723c */ /* 0x040fe600000810ac */
[----:B------:R-:W3:Y:S04]  /*65d00*/  LDL.LU R146, [R1+0x8c8] ;  /* 0x0008c80001927983 */ /* 0x000ee80000300800 */
[----:B------:R-:W3:Y:S01]  /*65d10*/  LDL.LU R147, [R1+0x8cc] ;  /* 0x0008cc0001937983 */ /* 0x000ee20000300800 */
[----:B------:R-:W-:Y:S03]  /*65d20*/  HMMA.1688.F32.TF32 R172, R160, R236, R168 ;  /* 0x000000eca0ac723c */ /* 0x000fe600000810a8 */
[----:B------:R-:W4:Y:S04]  /*65d30*/  LDL.LU R140, [R1+0x8d0] ;  /* 0x0008d000018c7983 */ /* 0x000f280000300800 */
[----:B------:R-:W4:Y:S01]  /*65d40*/  LDL.LU R141, [R1+0x8d4] ;  /* 0x0008d400018d7983 */ /* 0x000f220000300800 */
[----:B------:R-:W-:Y:S01]  /*65d50*/  MOV R171, R136 ;  /* 0x0000008800ab7202 */ /* 0x000fe20000000f00 */
[----:B------:R-:W-:-:S02]  /*65d60*/  IMAD.MOV.U32 R170, RZ, RZ, R137 ;  /* 0x000000ffffaa7224 */ /* 0x000fc400078e0089 */
        /* <DEDUP_REMOVED lines=55> */
[----:B------:R-:W-:Y:S11]  /*660e0*/  HMMA.1688.F32.TF32 R48, R240, R236, R104 ;  /* 0x000000ecf030723c */ /* 0x000ff60000081068 */
[----:B------:R-:W-:Y:S05]  /*660f0*/  @!UPT UIADD3 URZ, URZ, URZ, URZ ;  /* 0x0000003f3f3ff290 */ /* 0x000fea000fffe03f */
[----:B-1----:R-:W-:Y:S01]  /*66100*/  IMAD.MOV.U32 R176, RZ, RZ, R44 ;  /* 0x000000ffffb07224 */ /* 0x002fe200078e002c */
[----:B--2---:R-:W-:Y:S01]  /*66110*/  MOV R179, R47 ;  /* 0x0000002f00b37202 */ /* 0x004fe20000000f00 */
[----:B------:R-:W-:Y:S02]  /*66120*/  IMAD.MOV.U32 R177, RZ, RZ, R45 ;  /* 0x000000ffffb17224 */ /* 0x000fe400078e002d */
[----:B------:R-:W-:-:S03]  /*66130*/  IMAD.MOV.U32 R178, RZ, RZ, R46 ;  /* 0x000000ffffb27224 */ /* 0x000fc600078e002e */
[----:B------:R-:W-:Y:S04]  /*66140*/  STL.64 [R1+0x390], R48 ;  /* 0x0003903001007387 */ /* 0x000fe80000100a00 */
[----:B------:R-:W-:Y:S01]  /*66150*/  STL.64 [R1+0x398], R50 ;  /* 0x0003983201007387 */ /* 0x000fe20000100a00 */
[C---:B------:R-:W-:Y:S08]  /*66160*/  HMMA.1688.F32.TF32 R112, R160.reuse, R232, R112 ;  /* 0x000000e8a070723c */ /* 0x040ff00000081070 */
[C---:B------:R-:W-:Y:S08]  /*66170*/  HMMA.1688.F32.TF32 R116, R160.reuse, R228, R116 ;  /* 0x000000e4a074723c */ /* 0x040ff00000081074 */
[C---:B------:R-:W-:Y:S08]  /*66180*/  HMMA.1688.F32.TF32 R120, R160.reuse, R224, R120 ;  /* 0x000000e0a078723c */ /* 0x040ff00000081078 */
[C---:B------:R-:W-:Y:S08]  /*66190*/  HMMA.1688.F32.TF32 R152, R160.reuse, R192, R152 ;  /* 0x000000c0a098723c */ /* 0x040ff00000081098 */
[C---:B------:R-:W-:Y:S08]  /*661a0*/  HMMA.1688.F32.TF32 R156, R160.reuse, R188, R156 ;  /* 0x000000bca09c723c */ /* 0x040ff0000008109c */
[C---:B---3--:R-:W-:Y:S08]  /*661b0*/  HMMA.1688.F32.TF32 R144, R160.reuse, R200, R144 ;  /* 0x000000c8a090723c */ /* 0x048ff00000081090 */
[C---:B----4-:R-:W-:Y:S08]  /*661c0*/  HMMA.1688.F32.TF32 R140, R160.reuse, R204, R140 ;  /* 0x000000cca08c723c */ /* 0x050ff0000008108c */
[C---:B------:R-:W-:Y:S08]  /*661d0*/  HMMA.1688.F32.TF32 R136, R160.reuse, R208, R136 ;  /* 0x000000d0a088723c */ /* 0x040ff00000081088 */
[C---:B------:R-:W-:Y:S08]  /*661e0*/  HMMA.1688.F32.TF32 R128, R160.reuse, R216, R128 ;  /* 0x000000d8a080723c */ /* 0x040ff00000081080 */
[----:B------:R-:W-:Y:S08]  /*661f0*/  HMMA.1688.F32.TF32 R124, R160, R220, R124 ;  /* 0x000000dca07c723c */ /* 0x000ff0000008107c */
[C---:B------:R-:W-:Y:S08]  /*66200*/  HMMA.1688.F32.TF32 R40, R240.reuse, R228, R40 ;  /* 0x000000e4f028723c */ /* 0x040ff00000081028 */
[C---:B------:R-:W-:Y:S11]  /*66210*/  HMMA.1688.F32.TF32 R44, R240.reuse, R224, R36 ;  /* 0x000000e0f02c723c */ /* 0x040ff60000081024 */
[----:B------:R-:W-:Y:S05]  /*66220*/  @!UPT UIADD3 URZ, URZ, URZ, URZ ;  /* 0x0000003f3f3ff290 */ /* 0x000fea000fffe03f */
        /* <DEDUP_REMOVED lines=23> */
[----:B-1----:R-:W3:Y:S04]  /*663a0*/  LDL.LU R32, [R1+0x1f0] ;  /* 0x0001f00001207983 */ /* 0x002ee80000300800 */
[----:B------:R1:W-:Y:S04]  /*663b0*/  STL.64 [R1+0x490], R20 ;  /* 0x0004901401007387 */ /* 0x0003e80000100a00 */
[----:B------:R4:W-:Y:S04]  /*663c0*/  STL.64 [R1+0x498], R22 ;  /* 0x0004981601007387 */ /* 0x0009e80000100a00 */
[----:B------:R1:W-:Y:S04]  /*663d0*/  STL.64 [R1+0x4a0], R16 ;  /* 0x0004a01001007387 */ /* 0x0003e80000100a00 */
[----:B------:R1:W-:Y:S04]  /*663e0*/  STL.64 [R1+0x4a8], R18 ;  /* 0x0004a81201007387 */ /* 0x0003e80000100a00 */
[----:B------:R-:W3:Y:S04]  /*663f0*/  LDL.LU R33, [R1+0x1f4] ;  /* 0x0001f40001217983 */ /* 0x000ee80000300800 */
[----:B--2---:R-:W3:Y:S04]  /*66400*/  LDL.LU R34, [R1+0x1f8] ;  /* 0x0001f80001227983 */ /* 0x004ee80000300800 */
[----:B------:R-:W3:Y:S04]  /*66410*/  LDL.LU R35, [R1+0x1fc] ;  /* 0x0001fc0001237983 */ /* 0x000ee80000300800 */
        /* <DEDUP_REMOVED lines=9> */
[----:B------:R-:W2:Y:S01]  /*664b0*/  LDL.LU R104, [R1+0x400] ;  /* 0x0004000001687983 */ /* 0x000ea20000300800 */
[C---:B------:R-:W-:Y:S03]  /*664c0*/  HMMA.1688.F32.TF32 R148, R160.reuse, R196, R148 ;  /* 0x000000c4a094723c */ /* 0x040fe60000081094 */
[----:B------:R-:W2:Y:S04]  /*664d0*/  LDL.LU R105, [R1+0x404] ;  /* 0x0004040001697983 */ /* 0x000ea80000300800 */
[----:B------:R-:W2:Y:S01]  /*664e0*/  LDL.LU R106, [R1+0x408] ;  /* 0x00040800016a7983 */ /* 0x000ea20000300800 */
[----:B------:R-:W-:Y:S03]  /*664f0*/  HMMA.1688.F32.TF32 R160, R160, R8, R108 ;  /* 0x00000008a0a0723c */ /* 0x000fe6000008106c */
        /* <DEDUP_REMOVED lines=11> */
[----:B----4-:R-:W2:Y:S04]  /*665b0*/  LDL.LU R22, [R1+0x558] ;  /* 0x0005580001167983 */ /* 0x010ea80000300800 */
        /* <DEDUP_REMOVED lines=49> */
[----:B----4-:R-:W-:Y:S11]  /*668d0*/  HMMA.1688.F32.TF32 R240, R240, R8, R248 ;  /* 0x00000008f0f0723c */ /* 0x010ff600000810f8 */
        /* <DEDUP_REMOVED lines=8> */
[----:B------:R-:W4:Y:S04]  /*66960*/  LDL.LU.64 R16, [R1+0x2538] ;  /* 0x0025380001107983 */ /* 0x000f280000300a00 */
[----:B------:R-:W2:Y:S04]  /*66970*/  LDL.LU.64 R250, [R1+0x2530] ;  /* 0x0025300001fa7983 */ /* 0x000ea80000300a00 */
[----:B------:R-:W2:Y:S04]  /*66980*/  LDL.LU.64 R248, [R1+0x2528] ;  /* 0x0025280001f87983 */ /* 0x000ea80000300a00 */
[----:B------:R-:W-:Y:S04]  /*66990*/  STL.64 [R1+0x520], R240 ;  /* 0x000520f001007387 */ /* 0x000fe80000100a00 */
[----:B------:R1:W-:Y:S01]  /*669a0*/  STL.64 [R1+0x528], R242 ;  /* 0x000528f201007387 */ /* 0x0003e20000100a00 */
[C---:B------:R-:W-:Y:S08]  /*669b0*/  HMMA.1688.F32.TF32 R244, R184.reuse, R236, R244 ;  /* 0x000000ecb8f4723c */ /* 0x040ff000000810f4 */
[C---:B-1----:R-:W-:Y:S08]  /*669c0*/  HMMA.1688.F32.TF32 R240, R184.reuse, R12, R24 ;  /* 0x0000000cb8f0723c */ /* 0x042ff00000081018 */
[----:B------:R-:W-:Y:S07]  /*669d0*/  HMMA.1688.F32.TF32 R24, R184, R4, R20 ;  /* 0x00000004b818723c */ /* 0x000fee0000081014 */
[----:B------:R-:W-:-:S02]  /*669e0*/  IMAD.MOV.U32 R20, RZ, RZ, R6 ;  /* 0x000000ffff147224 */ /* 0x000fc400078e0006 */
[----:B------:R-:W-:-:S06]  /*669f0*/  IMAD.MOV.U32 R21, RZ, RZ, R7 ;  /* 0x000000ffff157224 */ /* 0x000fcc00078e0007 */
[----:B------:R-:W-:Y:S04]  /*66a00*/  STL.64 [R1+0x510], R240 ;  /* 0x000510f001007387 */ /* 0x000fe80000100a00 */
[----:B------:R-:W-:Y:S01]  /*66a10*/  STL.64 [R1+0x518], R242 ;  /* 0x000518f201007387 */ /* 0x000fe20000100a00 */
[----:B------:R-:W-:-:S03]  /*66a20*/  IMAD.MOV.U32 R22, RZ, RZ, R14 ;  /* 0x000000ffff167224 */ /* 0x000fc600078e000e */
[----:B------:R-:W2:Y:S01]  /*66a30*/  LDL.LU R6, [R1+0x2524] ;  /* 0x0025240001067983 */ /* 0x000ea20000300800 */
[----:B------:R-:W-:-:S03]  /*66a40*/  MOV R23, R15 ;  /* 0x0000000f00177202 */ /* 0x000fc60000000f00 */
[----:B------:R1:W-:Y:S04]  /*66a50*/  STL.64 [R1+0x500], R24 ;  /* 0x0005001801007387 */ /* 0x0003e80000100a00 */
[----:B------:R-:W-:Y:S04]  /*66a60*/  STL.64 [R1+0x508], R26 ;  /* 0x0005081a01007387 */ /* 0x000fe80000100a00 */
[----:B------:R-:W2:Y:S04]  /*66a70*/  LDL.LU R7, [R1+0x2520] ;  /* 0x0025200001077983 */ /* 0x000ea80000300800 */
[----:B------:R-:W2:Y:S04]  /*66a80*/  LDL.LU R14, [R1+0x251c] ;  /* 0x00251c00010e7983 */ /* 0x000ea80000300800 */
[----:B------:R-:W2:Y:S04]  /*66a90*/  LDL.LU R15, [R1+0x2518] ;  /* 0x00251800010f7983 */ /* 0x000ea80000300800 */
[----:B-1----:R-:W2:Y:S04]  /*66aa0*/  LDL.LU R24, [R1+0xd0] ;  /* 0x0000d00001187983 */ /* 0x002ea80000300800 */
[----:B------:R-:W2:Y:S04]  /*66ab0*/  LDL.LU R25, [R1+0xd4] ;  /* 0x0000d40001197983 */ /* 0x000ea80000300800 */
[----:B------:R-:W-:Y:S04]  /*66ac0*/  STL.64 [R1+0x4f0], R244 ;  /* 0x0004f0f401007387 */ /* 0x000fe80000100a00 */
[----:B------:R1:W-:Y:S01]  /*66ad0*/  STL.64 [R1+0x4f8], R246 ;  /* 0x0004f8f601007387 */ /* 0x0003e20000100a00 */
[C---:B------:R-:W-:Y:S03]  /*66ae0*/  HMMA.1688.F32.TF32 R64, R184.reuse, R232, R64 ;  /* 0x000000e8b840723c */ /* 0x040fe60000081040 */
[----:B------:R-:W-:Y:S04]  /*66af0*/  LDS R240, [R252+0x1a000] ;  /* 0x01a00000fcf07984 */ /* 0x000fe80000000800 */
[----:B------:R-:W-:Y:S04]  /*66b00*/  LDS R242, [R252+0x1b000] ;  /* 0x01b00000fcf27984 */ /* 0x000fe80000000800 */
[----:B-1----:R-:W3:Y:S04]  /*66b10*/  LDL.LU.64 R246, [R1+0x2510] ;  /* 0x0025100001f67983 */ /* 0x002ee80000300a00 */
[----:B------:R-:W3:Y:S01]  /*66b20*/  LDL.LU.64 R244, [R1+0x2508] ;  /* 0x0025080001f47983 */ /* 0x000ee20000300a00 */
[C---:B------:R-:W-:Y:S03]  /*66b30*/  HMMA.1688.F32.TF32 R60, R184.reuse, R228, R60 ;  /* 0x000000e4b83c723c */ /* 0x040fe6000008103c */
[----:B------:R-:W-:Y:S04]  /*66b40*/  LDS R241, [R3+0x1a000] ;  /* 0x01a0000003f17984 */ /* 0x000fe80000000800 */
[----:B------:R-:W2:Y:S04]  /*66b50*/  LDS R243, [R3+0x1b000] ;  /* 0x01b0000003f37984 */ /* 0x000ea80000000800 */
[----:B------:R-:W-:Y:S04]  /*66b60*/  STL.64 [R1+0x4e0], R64 ;  /* 0x0004e04001007387 */ /* 0x000fe80000100a00 */
[----:B------:R1:W-:Y:S08]  /*66b70*/  STL.64 [R1+0x4e8], R66 ;  /* 0x0004e84201007387 */ /* 0x0003f00000100a00 */
[----:B------:R-:W-:Y:S01]  /*66b80*/  STL.64 [R1+0x4d0], R60 ;  /* 0x0004d03c01007387 */ /* 0x000fe20000100a00 */
[C---:B-1----:R-:W-:Y:S03]  /*66b90*/  HMMA.1688.F32.TF32 R64, R184.reuse, R224, R56 ;  /* 0x000000e0b840723c */ /* 0x042fe60000081038 */
[----:B------:R1:W-:Y:S05]  /*66ba0*/  STL.64 [R1+0x4d8], R62 ;  /* 0x0004d83e01007387 */ /* 0x0003ea0000100a00 */
[C---:B------:R-:W-:Y:S08]  /*66bb0*/  HMMA.1688.F32.TF32 R56, R184.reuse, R216, R48 ;  /* 0x000000d8b838723c */ /* 0x040ff00000081030 */
[----:B-1----:R-:W-:Y:S01]  /*66bc0*/  HMMA.1688.F32.TF32 R60, R184, R220, R52 ;  /* 0x000000dcb83c723c */ /* 0x002fe20000081034 */
[----:B------:R-:W-:-:S02]  /*66bd0*/  IMAD.MOV.U32 R26, RZ, RZ, R2 ;  /* 0x000000ffff1a7224 */ /* 0x000fc400078e0002 */
[----:B------:R-:W-:-:S05]  /*66be0*/  IMAD.MOV.U32 R27, RZ, RZ, R0 ;  /* 0x000000ffff1b7224 */ /* 0x000fca00078e0000 */
        /* <DEDUP_REMOVED lines=23> */
[----:B------:R-:W-:Y:S01]  /*66d60*/  STL [R1+0x3a8], R34 ;  /* 0x0003a82201007387 */ /* 0x000fe20000100800 */
[----:B--2---:R-:W-:Y:S08]  /*66d70*/  HMMA.1688.F32.TF32 R24, R240, R14, R24 ;  /* 0x0000000ef018723c */ /* 0x004ff00000081018 */
[----:B---3--:R-:W-:Y:S11]  /*66d80*/  HMMA.1688.F32.TF32 R244, R184, R8, R244 ;  /* 0x00000008b8f4723c */ /* 0x008ff600000810f4 */
[----:B------:R-:W-:Y:S05]  /*66d90*/  @!UPT UIADD3 URZ, URZ, URZ, URZ ;  /* 0x0000003f3f3ff290 */ /* 0x000fea000fffe03f */
[----:B------:R-:W-:Y:S02]  /*66da0*/  MOV R200, R27 ;  /* 0x0000001b00c87202 */ /* 0x000fe40000000f00 */
[----:B------:R-:W-:-:S05]  /*66db0*/  MOV R27, R198 ;  /* 0x000000c6001b7202 */ /* 0x000fca0000000f00 */
[----:B------:R-:W-:Y:S04]  /*66dc0*/  STL [R1+0x22f4], R244 ;  /* 0x0022f4f401007387 */ /* 0x000fe80000100800 */
[----:B------:R-:W-:Y:S04]  /*66dd0*/  STL [R1+0x22f0], R245 ;  /* 0x0022f0f501007387 */ /* 0x000fe80000100800 */
[----:B------:R-:W-:Y:S04]  /*66de0*/  STL [R1+0x22ec], R246 ;  /* 0x0022ecf601007387 */ /* 0x000fe80000100800 */
[----:B------:R-:W-:Y:S04]  /*66df0*/  STL [R1+0x22e8], R247 ;  /* 0x0022e8f701007387 */ /* 0x000fe80000100800 */
[----:B------:R1:W-:Y:S04]  /*66e00*/  STL.64 [R1+0x950], R24 ;  /* 0x0009501801007387 */ /* 0x0003e80000100a00 */
[----:B------:R2:W-:Y:S04]  /*66e10*/  STL [R1+0x958], R26 ;  /* 0x0009581a01007387 */ /* 0x0005e80000100800 */
[----:B------:R-:W-:Y:S01]  /*66e20*/  STL [R1+0x22f8], R200 ;  /* 0x0022f8c801007387 */ /* 0x000fe20000100800 */
[----:B-1----:R-:W-:-:S03]  /*66e30*/  IMAD.MOV.U32 R24, RZ, RZ, R203 ;  /* 0x000000ffff187224 */ /* 0x002fc600078e00cb */
[----:B------:R-:W3:Y:S01]  /*66e40*/  LDL.LU R203, [R1+0x2504] ;  /* 0x0025040001cb7983 */ /* 0x000ee20000300800 */
[----:B------:R-:W-:Y:S02]  /*66e50*/  IMAD.MOV.U32 R25, RZ, RZ, R202 ;  /* 0x000000ffff197224 */ /* 0x000fe400078e00ca */
[----:B--2---:R-:W-:Y:S01]  /*66e60*/  IMAD.MOV.U32 R26, RZ, RZ, R199 ;  /* 0x000000ffff1a7224 */ /* 0x004fe200078e00c7 */
[----:B------:R-:W2:Y:S04]  /*66e70*/  LDL.LU R202, [R1+0x2500] ;  /* 0x0025000001ca7983 */ /* 0x000ea80000300800 */
[----:B------:R-:W4:Y:S04]  /*66e80*/  LDL.LU R199, [R1+0x24fc] ;  /* 0x0024fc0001c77983 */ /* 0x000f280000300800 */
[----:B------:R-:W4:Y:S01]  /*66e90*/  LDL.LU R198, [R1+0x24f8] ;  /* 0x0024f80001c67983 */ /* 0x000f220000300800 */
[----:B------:R-:W-:Y:S01]  /*66ea0*/  HMMA.1688.F32.TF32 R28, R184, R188, R28 ;  /* 0x000000bcb81c723c */ /* 0x000fe2000008101c */
        /* <DEDUP_REMOVED lines=9> */
[----:B------:R-:W-:Y:S01]  /*66f40*/  HMMA.1688.F32.TF32 R20, R240, R6, R20 ;  /* 0x00000006f014723c */ /* 0x000fe20000081014 */
[----:B------:R-:W-:-:S02]  /*66f50*/  IMAD.MOV.U32 R36, RZ, RZ, R226 ;  /* 0x000000ffff247224 */ /* 0x000fc400078e00e2 */
[----:B------:R-:W-:Y:S01]  /*66f60*/  IMAD.MOV.U32 R37, RZ, RZ, R227 ;  /* 0x000000ffff257224 */ /* 0x000fe200078e00e3 */
[----:B------:R-:W-:Y:S01]  /*66f70*/  MOV R39, R238 ;  /* 0x000000ee00277202 */ /* 0x000fe20000000f00 */
[----:B------:R-:W-:Y:S01]  /*66f80*/  IMAD.MOV.U32 R38, RZ, RZ, R230 ;  /* 0x000000ffff267224 */ /* 0x000fe200078e00e6 */
[----:B------:R-:W-:Y:S04]  /*66f90*/  LDS R184, [R252+0x1a080] ;  /* 0x01a08000fcb87984 */ /* 0x000fe80000000800 */
[----:B------:R-:W-:Y:S01]  /*66fa0*/  MOV R5, R28 ;  /* 0x0000001c00057202 */ /* 0x000fe20000000f00 */
[----:B------:R-:W-:Y:S01]  /*66fb0*/  IMAD.MOV.U32 R4, RZ, RZ, R29 ;  /* 0x000000ffff047224 */ /* 0x000fe200078e001d */
[----:B------:R-:W-:Y:S01]  /*66fc0*/  LDS R186, [R252+0x1b080] ;  /* 0x01b08000fcba7984 */ /* 0x000fe20000000800 */
[----:B------:R-:W-:-:S02]  /*66fd0*/  IMAD.MOV.U32 R28, RZ, RZ, R215 ;  /* 0x000000ffff1c7224 */ /* 0x000fc400078e00d7 */
[----:B------:R-:W-:Y:S01]  /*66fe0*/  IMAD.MOV.U32 R2, RZ, RZ, R30 ;  /* 0x000000ffff027224 */ /* 0x000fe200078e001e */
[----:B------:R-:W4:Y:S01]  /*66ff0*/  LDL.LU R215, [R1+0x24f4] ;  /* 0x0024f40001d77983 */ /* 0x000f220000300800 */
[----:B------:R-:W-:Y:S02]  /*67000*/  IMAD.MOV.U32 R29, RZ, RZ, R214 ;  /* 0x000000ffff1d7224 */ /* 0x000fe400078e00d6 */
[----:B------:R-:W-:Y:S01]  /*67010*/  IMAD.MOV.U32 R0, RZ, RZ, R31 ;  /* 0x000000ffff007224 */ /* 0x000fe200078e001f */
[----:B------:R-:W4:Y:S01]  /*67020*/  LDL.LU R214, [R1+0x24f0] ;  /* 0x0024f00001d67983 */ /* 0x000f220000300800 */
[----:B------:R-:W-:Y:S01]  /*67030*/  IMAD.MOV.U32 R30, RZ, RZ, R211 ;  /* 0x000000ffff1e7224 */ /* 0x000fe200078e00d3 */
[----:B------:R-:W-:Y:S02]  /*67040*/  MOV R31, R210 ;  /* 0x000000d2001f7202 */ /* 0x000fe40000000f00 */
        /* <DEDUP_REMOVED lines=14> */
[----:B---3--:R-:W-:Y:S01]  /*67130*/  MOV R47, R203 ;  /* 0x000000cb002f7202 */ /* 0x008fe20000000f00 */
[----:B--2---:R-:W-:-:S02]  /*67140*/  IMAD.MOV.U32 R46, RZ, RZ, R202 ;  /* 0x000000ffff2e7224 */ /* 0x004fc400078e00ca */
[----:B------:R-:W-:Y:S01]  /*67150*/  LDS R185, [R3+0x1a080] ;  /* 0x01a0800003b97984 */ /* 0x000fe20000000800 */
[----:B----4-:R-:W-:-:S03]  /*67160*/  IMAD.MOV.U32 R45, RZ, RZ, R199 ;  /* 0x000000ffff2d7224 */ /* 0x010fc600078e00c7 */
[----:B------:R-:W1:Y:S01]  /*67170*/  LDS R187, [R3+0x1b080] ;  /* 0x01b0800003bb7984 */ /* 0x000e620000000800 */
[----:B------:R-:W-:-:S03]  /*67180*/  IMAD.MOV.U32 R44, RZ, RZ, R198 ;  /* 0x000000ffff2c7224 */ /* 0x000fc600078e00c6 */
[----:B------:R-:W2:Y:S04]  /*67190*/  LDL.LU R198, [R1+0x24c4] ;  /* 0x0024c40001c67983 */ /* 0x000ea80000300800 */
[----:B------:R-:W3:Y:S04]  /*671a0*/  LDL.LU R199, [R1+0x24c0] ;  /* 0x0024c00001c77983 */ /* 0x000ee80000300800 */
[----:B------:R-:W4:Y:S04]  /*671b0*/  LDL.LU R202, [R1+0x24bc] ;  /* 0x0024bc0001ca7983 */ /* 0x000f280000300800 */
[----:B------:R-:W4:Y:S01]  /*671c0*/  LDL.LU R203, [R1+0x24b8] ;  /* 0x0024b80001cb7983 */ /* 0x000f220000300800 */
        /* <DEDUP_REMOVED lines=10> */
[----:B------:R-:W-:Y:S01]  /*67270*/  MOV R51, R207 ;  /* 0x000000cf00337202 */ /* 0x000fe20000000f00 */
[----:B------:R-:W-:Y:S02]  /*67280*/  IMAD.MOV.U32 R53, RZ, RZ, R195 ;  /* 0x000000ffff357224 */ /* 0x000fe400078e00c3 */
[----:B------:R-:W-:Y:S02]  /*67290*/  IMAD.MOV.U32 R52, RZ, RZ, R194 ;  /* 0x000000ffff347224 */ /* 0x000fe400078e00c2 */
[----:B------:R-:W4:Y:S04]  /*672a0*/  LDL.LU R194, [R1+0x24b4] ;  /* 0x0024b40001c27983 */ /* 0x000f280000300800 */
[----:B------:R-:W4:Y:S01]  /*672b0*/  LDL.LU R195, [R1+0x24b0] ;  /* 0x0024b00001c37983 */ /* 0x000f220000300800 */
[----:B------:R-:W-:-:S02]  /*672c0*/  IMAD.MOV.U32 R50, RZ, RZ, R206 ;  /* 0x000000ffff327224 */ /* 0x000fc400078e00ce */
[----:B------:R-:W-:Y:S01]  /*672d0*/  IMAD.MOV.U32 R108, RZ, RZ, R218 ;  /* 0x000000ffff6c7224 */ /* 0x000fe200078e00da */
[----:B------:R-:W-:Y:S01]  /*672e0*/  MOV R8, R23 ;  /* 0x0000001700087202 */ /* 0x000fe20000000f00 */
[----:B------:R-:W-:Y:S02]  /*672f0*/  IMAD.MOV.U32 R9, RZ, RZ, R22 ;  /* 0x000000ffff097224 */ /* 0x000fe400078e0016 */
[----:B------:R-:W-:Y:S01]  /*67300*/  IMAD.MOV.U32 R21, RZ, RZ, R231 ;  /* 0x000000ffff157224 */ /* 0x000fe200078e00e7 */
[----:B------:R-:W-:Y:S01]  /*67310*/  MOV R23, R235 ;  /* 0x000000eb00177202 */ /* 0x000fe20000000f00 */
[----:B------:R-:W-:Y:S02]  /*67320*/  IMAD.MOV.U32 R22, RZ, RZ, R234 ;  /* 0x000000ffff167224 */ /* 0x000fe400078e00ea */
[----:B--2---:R-:W-:Y:S02]  /*67330*/  IMAD.MOV.U32 R54, RZ, RZ, R198 ;  /* 0x000000ffff367224 */ /* 0x004fe400078e00c6 */
[----:B------:R-:W2:Y:S01]  /*67340*/  LDL.LU R198, [R1+0x24ac] ;  /* 0x0024ac0001c67983 */ /* 0x000ea20000300800 */
[----:B---3--:R-:W-:-:S03]  /*67350*/  MOV R55, R199 ;  /* 0x000000c700377202 */ /* 0x008fc60000000f00 */
[----:B------:R-:W2:Y:S01]  /*67360*/  LDL.LU R199, [R1+0x24a8] ;  /* 0x0024a80001c77983 */ /* 0x000ea20000300800 */
[----:B----4-:R-:W-:-:S03]  /*67370*/  IMAD.MOV.U32 R48, RZ, RZ, R202 ;  /* 0x000000ffff307224 */ /* 0x010fc600078e00ca */
[----:B------:R-:W3:Y:S01]  /*67380*/  LDL.LU R202, [R1+0x24a4] ;  /* 0x0024a40001ca7983 */ /* 0x000ee20000300800 */
        /* <DEDUP_REMOVED lines=20> */
[----:B------:R1:W-:Y:S04]  /*674d0*/  STL [R1+0x2308], R8 ;  /* 0x0023080801007387 */ /* 0x0003e80000100800 */
[----:B------:R1:W-:Y:S04]  /*674e0*/  STL [R1+0x2304], R9 ;  /* 0x0023040901007387 */ /* 0x0003e80000100800 */
[----:B------:R1:W-:Y:S04]  /*674f0*/  STL [R1+0x2300], R12 ;  /* 0x0023000c01007387 */ /* 0x0003e80000100800 */
[----:B------:R1:W-:Y:S01]  /*67500*/  STL [R1+0x22fc], R13 ;  /* 0x0022fc0d01007387 */ /* 0x0003e20000100800 */
[C---:B------:R-:W-:Y:S08]  /*67510*/  HMMA.1688.F32.TF32 R20, R240.reuse, R194, R20 ;  /* 0x000000c2f014723c */ /* 0x040ff00000081014 */
[C---:B--2---:R-:W-:Y:S08]  /*67520*/  HMMA.1688.F32.TF32 R24, R240.reuse, R198, R24 ;  /* 0x000000c6f018723c */ /* 0x044ff00000081018 */
[C---:B---3--:R-:W-:Y:S08]  /*67530*/  HMMA.1688.F32.TF32 R28, R240.reuse, R202, R28 ;  /* 0x000000caf01c723c */ /* 0x048ff0000008101c */
[C---:B----4-:R-:W-:Y:S08]  /*67540*/  HMMA.1688.F32.TF32 R32, R240.reuse, R206, R32 ;  /* 0x000000cef020723c */ /* 0x050ff00000081020 */
[C---:B------:R-:W-:Y:S08]  /*67550*/  HMMA.1688.F32.TF32 R36, R240.reuse, R210, R36 ;  /* 0x000000d2f024723c */ /* 0x040ff00000081024 */
[C---:B------:R-:W-:Y:S08]  /*67560*/  HMMA.1688.F32.TF32 R56, R240.reuse, R238, R56 ;  /* 0x000000eef038723c */ /* 0x040ff00000081038 */
[C---:B------:R-:W-:Y:S08]  /*67570*/  HMMA.1688.F32.TF32 R48, R240.reuse, R230, R48 ;  /* 0x000000e6f030723c */ /* 0x040ff00000081030 */
[----:B------:R-:W-:Y:S08]  /*67580*/  HMMA.1688.F32.TF32 R52, R240, R234, R52 ;  /* 0x000000eaf034723c */ /* 0x000ff00000081034 */
[----:B------:R-:W-:-:S02]  /*67590*/  IMAD.MOV.U32 R246, RZ, RZ, R58 ;  /* 0x000000fffff67224 */ /* 0x000fc400078e003a */
[----:B------:R-:W-:Y:S02]  /*675a0*/  IMAD.MOV.U32 R245, RZ, RZ, R57 ;  /* 0x000000fffff57224 */ /* 0x000fe400078e0039 */
[----:B------:R-:W-:Y:S01]  /*675b0*/  IMAD.MOV.U32 R244, RZ, RZ, R56 ;  /* 0x000000fffff47224 */ /* 0x000fe200078e0038 */
[----:B------:R2:W-:Y:S04]  /*675c0*/  STL [R1+0x2314], R246 ;  /* 0x002314f601007387 */ /* 0x0005e80000100800 */
[----:B------:R3:W-:Y:S01]  /*675d0*/  STL [R1+0x2310], R245 ;  /* 0x002310f501007387 */ /* 0x0007e20000100800 */
[----:B-1----:R-:W-:-:S03]  /*675e0*/  MOV R8, R51 ;  /* 0x0000003300087202 */ /* 0x002fc60000000f00 */
[----:B------:R1:W-:Y:S03]  /*675f0*/  STL [R1+0x230c], R244 ;  /* 0x00230cf401007387 */ /* 0x0003e60000100800 */
[----:B------:R-:W-:Y:S01]  /*67600*/  IMAD.MOV.U32 R9, RZ, RZ, R52 ;  /* 0x000000ffff097224 */ /* 0x000fe200078e0034 */
[----:B------:R-:W-:Y:S01]  /*67610*/  MOV R200, R55 ;  /* 0x0000003700c87202 */ /* 0x000fe20000000f00 */
[----:B------:R-:W-:Y:S02]  /*67620*/  IMAD.MOV.U32 R12, RZ, RZ, R53 ;  /* 0x000000ffff0c7224 */ /* 0x000fe400078e0035 */
[----:B------:R-:W-:Y:S02]  /*67630*/  IMAD.MOV.U32 R13, RZ, RZ, R54 ;  /* 0x000000ffff0d7224 */ /* 0x000fe400078e0036 */
[----:B------:R-:W-:Y:S01]  /*67640*/  HMMA.1688.F32.TF32 R52, R240, R226, R108 ;  /* 0x000000e2f034723c */ /* 0x000fe2000008106c */
[----:B--2---:R-:W-:-:S02]  /*67650*/  IMAD.MOV.U32 R246, RZ, RZ, R48 ;  /* 0x000000fffff67224 */ /* 0x004fc400078e0030 */
[----:B---3--:R-:W-:Y:S02]  /*67660*/  IMAD.MOV.U32 R245, RZ, RZ, R49 ;  /* 0x000000fffff57224 */ /* 0x008fe400078e0031 */
[----:B-1----:R-:W-:-:S03]  /*67670*/  IMAD.MOV.U32 R244, RZ, RZ, R50 ;  /* 0x000000fffff47224 */ /* 0x002fc600078e0032 */
        /* <DEDUP_REMOVED lines=13> */
[----:B------:R3:W-:Y:S04]  /*67750*/  STL.64 [R1+0x8b0], R32 ;  /* 0x0008b02001007387 */ /* 0x0007e80000100a00 */
[----:B------:R4:W-:Y:S01]  /*67760*/  STL.64 [R1+0x8b8], R34 ;  /* 0x0008b82201007387 */ /* 0x0009e20000100a00 */
[----:B-1----:R-:W-:-:S03]  /*67770*/  IMAD.MOV.U32 R36, RZ, RZ, R250 ;  /* 0x000000ffff247224 */ /* 0x002fc600078e00fa */
[----:B------:R1:W-:Y:S04]  /*67780*/  STL.64 [R1+0x8a0], R28 ;  /* 0x0008a01c01007387 */ /* 0x0003e80000100a00 */
[----:B------:R1:W-:Y:S04]  /*67790*/  STL.64 [R1+0x8a8], R30 ;  /* 0x0008a81e01007387 */ /* 0x0003e80000100a00 */
[----:B------:R-:W-:Y:S01]  /*677a0*/  STL.64 [R1+0x890], R24 ;  /* 0x0008901801007387 */ /* 0x000fe20000100a00 */
[----:B------:R-:W-:-:S03]  /*677b0*/  IMAD.MOV.U32 R37, RZ, RZ, R249 ;  /* 0x000000ffff257224 */ /* 0x000fc600078e00f9 */
[----:B------:R-:W-:Y:S01]  /*677c0*/  STL.64 [R1+0x898], R26 ;  /* 0x0008981a01007387 */ /* 0x000fe20000100a00 */
[----:B--2---:R-:W-:-:S03]  /*677d0*/  IMAD.MOV.U32 R38, RZ, RZ, R248 ;  /* 0x000000ffff267224 */ /* 0x004fc600078e00f8 */
[----:B------:R-:W2:Y:S01]  /*677e0*/  LDL.LU R250, [R1+0x2454] ;  /* 0x0024540001fa7983 */ /* 0x000ea20000300800 */
[----:B------:R-:W-:-:S03]  /*677f0*/  MOV R39, R16 ;  /* 0x0000001000277202 */ /* 0x000fc60000000f00 */
        /* <DEDUP_REMOVED lines=20> */
[----:B------:R-:W-:-:S03]  /*67940*/  MOV R247, R59 ;  /* 0x0000003b00f77202 */ /* 0x000fc60000000f00 */
        /* <DEDUP_REMOVED lines=18> */
[----:B------:R-:W-:Y:S02]  /*67a70*/  IMAD.MOV.U32 R33, RZ, RZ, R190 ;  /* 0x000000ffff217224 */ /* 0x000fe400078e00be */
[----:B----4-:R-:W-:Y:S01]  /*67a80*/  IMAD.MOV.U32 R34, RZ, RZ, R191 ;  /* 0x000000ffff227224 */ /* 0x010fe200078e00bf */
[----:B------:R-:W-:Y:S01]  /*67a90*/  MOV R35, R17 ;  /* 0x0000001100237202 */ /* 0x000fe20000000f00 */
[----:B-1----:R-:W-:Y:S02]  /*67aa0*/  IMAD.MOV.U32 R28, RZ, RZ, R18 ;  /* 0x000000ffff1c7224 */ /* 0x002fe400078e0012 */
[----:B------:R-:W-:Y:S01]  /*67ab0*/  IMAD.MOV.U32 R29, RZ, RZ, R19 ;  /* 0x000000ffff1d7224 */ /* 0x000fe200078e0013 */
[----:B------:R-:W-:Y:S01]  /*67ac0*/  MOV R31, R11 ;  /* 0x0000000b001f7202 */ /* 0x000fe20000000f00 */
[----:B------:R-:W-:Y:S01]  /*67ad0*/  IMAD.MOV.U32 R30, RZ, RZ, R10 ;  /* 0x000000ffff1e7224 */ /* 0x000fe200078e000a */
[----:B--2---:R-:W-:Y:S01]  /*67ae0*/  MOV R47, R250 ;  /* 0x000000fa002f7202 */ /* 0x004fe20000000f00 */
[----:B------:R-:W-:-:S02]  /*67af0*/  IMAD.MOV.U32 R46, RZ, RZ, R249 ;  /* 0x000000ffff2e7224 */ /* 0x000fc400078e00f9 */
[----:B------:R-:W-:Y:S02]  /*67b00*/  IMAD.MOV.U32 R45, RZ, RZ, R248 ;  /* 0x000000ffff2d7224 */ /* 0x000fe400078e00f8 */
[----:B------:R-:W-:Y:S02]  /*67b10*/  IMAD.MOV.U32 R44, RZ, RZ, R16 ;  /* 0x000000ffff2c7224 */ /* 0x000fe400078e0010 */
[----:B------:R-:W2:Y:S04]  /*67b20*/  LDL.LU R16, [R1+0x2444] ;  /* 0x0024440001107983 */ /* 0x000ea80000300800 */
        /* <DEDUP_REMOVED lines=11> */
[C---:B---3--:R-:W-:Y:S03]  /*67be0*/  HMMA.1688.F32.TF32 R20, R240.reuse, R190, R248 ;  /* 0x000000bef014723c */ /* 0x048fe600000810f8 */
[----:B------:R-:W3:Y:S11]  /*67bf0*/  LDL.LU R248, [R1+0x1e0] ;  /* 0x0001e00001f87983 */ /* 0x000ef60000300800 */
[----:B------:R-:W-:Y:S09]  /*67c00*/  @!UPT UIADD3 URZ, URZ, URZ, URZ ;  /* 0x0000003f3f3ff290 */ /* 0x000ff2000fffe03f */
[----:B------:R1:W-:Y:S04]  /*67c10*/  STL.64 [R1+0x870], R20 ;  /* 0x0008701401007387 */ /* 0x0003e80000100a00 */
[----:B------:R4:W-:Y:S04]  /*67c20*/  STL.64 [R1+0x878], R22 ;  /* 0x0008781601007387 */ /* 0x0009e80000100a00 */
[----:B------:R-:W3:Y:S04]  /*67c30*/  LDL.LU R249, [R1+0x1e4] ;  /* 0x0001e40001f97983 */ /* 0x000ee80000300800 */
[----:B------:R-:W3:Y:S04]  /*67c40*/  LDL.LU R250, [R1+0x1e8] ;  /* 0x0001e80001fa7983 */ /* 0x000ee80000300800 */
[----:B------:R-:W3:Y:S01]  /*67c50*/  LDL.LU R251, [R1+0x1ec] ;  /* 0x0001ec0001fb7983 */ /* 0x000ee20000300800 */
[----:B--2---:R-:W-:Y:S03]  /*67c60*/  HMMA.1688.F32.TF32 R16, R240, R10, R16 ;  /* 0x0000000af010723c */ /* 0x004fe60000081010 */
[----:B------:R-:W2:Y:S11]  /*67c70*/  LDL.LU R24, [R1+0x110] ;  /* 0x0001100001187983 */ /* 0x000eb60000300800 */
[----:B------:R-:W-:Y:S09]  /*67c80*/  @!UPT UIADD3 URZ, URZ, URZ, URZ ;  /* 0x0000003f3f3ff290 */ /* 0x000ff2000fffe03f */
[----:B------:R-:W-:Y:S04]  /*67c90*/  STL.64 [R1+0x610], R16 ;  /* 0x0006101001007387 */ /* 0x000fe80000100a00 */
[----:B------:R-:W-:Y:S04]  /*67ca0*/  STL.64 [R1+0x618], R18 ;  /* 0x0006181201007387 */ /* 0x000fe80000100a00 */
[----:B------:R-:W2:Y:S04]  /*67cb0*/  LDL.LU R25, [R1+0x114] ;  /* 0x0001140001197983 */ /* 0x000ea80000300800 */
[----:B------:R-:W2:Y:S04]  /*67cc0*/  LDL.LU R26, [R1+0x118] ;  /* 0x00011800011a7983 */ /* 0x000ea80000300800 */
[----:B------:R-:W2:Y:S04]  /*67cd0*/  LDL.LU R27, [R1+0x11c] ;  /* 0x00011c00011b7983 */ /* 0x000ea80000300800 */
[----:B-1----:R-:W2:Y:S04]  /*67ce0*/  LDL.LU R20, [R1+0x100] ;  /* 0x0001000001147983 */ /* 0x002ea80000300800 */
[----:B------:R-:W2:Y:S04]  /*67cf0*/  LDL.LU R21, [R1+0x104] ;  /* 0x0001040001157983 */ /* 0x000ea80000300800 */
[----:B----4-:R-:W4:Y:S04]  /*67d00*/  LDL.LU R22, [R1+0x108] ;  /* 0x0001080001167983 */ /* 0x010f280000300800 */
[----:B------:R-:W4:Y:S01]  /*67d10*/  LDL.LU R23, [R1+0x10c] ;  /* 0x00010c0001177983 */ /* 0x000f220000300800 */
[C---:B------:R-:W-:Y:S03]  /*67d20*/  HMMA.1688.F32.TF32 R36, R184.reuse, R206, R36 ;  /* 0x000000ceb824723c */ /* 0x040fe60000081024 */
[----:B------:R-:W-:Y:S04]  /*67d30*/  LDS R16, [R252+0x1a100] ;  /* 0x01a10000fc107984 */ /* 0x000fe80000000800 */
[----:B------:R-:W-:Y:S01]  /*67d40*/  LDS R18, [R252+0x1b100] ;  /* 0x01b10000fc127984 */ /* 0x000fe20000000800 */
[C---:B------:R-:W-:Y:S03]  /*67d50*/  HMMA.1688.F32.TF32 R44, R184.reuse, R214, R44 ;  /* 0x000000d6b82c723c */ /* 0x040fe6000008102c */
[----:B------:R-:W-:Y:S04]  /*67d60*/  LDS R17, [R3+0x1a100] ;  /* 0x01a1000003117984 */ /* 0x000fe80000000800 */
[----:B------:R-:W1:Y:S01]  /*67d70*/  LDS R19, [R3+0x1b100] ;  /* 0x01b1000003137984 */ /* 0x000e620000000800 */
[C---:B------:R-:W-:Y:S08]  /*67d80*/  HMMA.1688.F32.TF32 R40, R184.reuse, R210, R40 ;  /* 0x000000d2b828723c */ /* 0x040ff00000081028 */
[C---:B------:R-:W-:Y:S08]  /*67d90*/  HMMA.1688.F32.TF32 R28, R184.reuse, R198, R28 ;  /* 0x000000c6b81c723c */ /* 0x040ff0000008101c */
[----:B------:R-:W-:Y:S01]  /*67da0*/  HMMA.1688.F32.TF32 R32, R184, R202, R32 ;  /* 0x000000cab820723c */ /* 0x000fe20000081020 */
[----:B------:R-:W-:-:S02]  /*67db0*/  IMAD.MOV.U32 R228, RZ, RZ, R39 ;  /* 0x000000ffffe47224 */ /* 0x000fc400078e0027 */
[----:B------:R-:W-:Y:S11]  /*67dc0*/  IMAD.MOV.U32 R229, RZ, RZ, R38 ;  /* 0x000000ffffe57224 */ /* 0x000ff600078e0026 */
[----:B------:R-:W-:Y:S02]  /*67dd0*/  @!UPT UIADD3 URZ, URZ, URZ, URZ ;  /* 0x0000003f3f3ff290 */ /* 0x000fe4000fffe03f */
[----:B------:R-:W-:Y:S01]  /*67de0*/  MOV R189, R29 ;  /* 0x0000001d00bd7202 */ /* 0x000fe20000000f00 */
[----:B------:R-:W-:Y:S01]  /*67df0*/  IMAD.MOV.U32 R188, RZ, RZ, R28 ;  /* 0x000000ffffbc7224 */ /* 0x000fe200078e001c */
[C---:B---3--:R-:W-:Y:S08]  /*67e00*/  HMMA.1688.F32.TF32 R240, R184.reuse, R14, R248 ;  /* 0x0000000eb8f0723c */ /* 0x048ff000000810f8 */
[C---:B------:R-:W-:Y:S08]  /*67e10*/  HMMA.1688.F32.TF32 R248, R184.reuse, R6, R64 ;  /* 0x00000006b8f8723c */ /* 0x040ff00000081040 */
[C---:B------:R-:W-:Y:S07]  /*67e20*/  HMMA.1688.F32.TF32 R64, R184.reuse, R234, R56 ;  /* 0x000000eab840723c */ /* 0x040fee0000081038 */
[----:B------:R-:W-:Y:S04]  /*67e30*/  STL.64 [R1+0x860], R240 ;  /* 0x000860f001007387 */ /* 0x000fe80000100a00 */
[----:B------:R3:W-:Y:S01]  /*67e40*/  STL.64 [R1+0x868], R242 ;  /* 0x000868f201007387 */ /* 0x0007e20000100a00 */
[C---:B------:R-:W-:Y:S08]  /*67e50*/  HMMA.1688.F32.TF32 R56, R184.reuse, R226, R48 ;  /* 0x000000e2b838723c */ /* 0x040ff00000081030 */
[C---:B---3--:R-:W-:Y:S08]  /*67e60*/  HMMA.1688.F32.TF32 R240, R184.reuse, R238, R60 ;  /* 0x000000eeb8f0723c */ /* 0x048ff0000008103c */
[C---:B------:R-:W-:Y:S08]  /*67e70*/  HMMA.1688.F32.TF32 R60, R184.reuse, R230, R52 ;  /* 0x000000e6b83c723c */ /* 0x040ff00000081034 */
[C---:B------:R-:W-:Y:S08]  /*67e80*/  HMMA.1688.F32.TF32 R52, R184.reuse, R222, R108 ;  /* 0x000000deb834723c */ /* 0x040ff0000008106c */
[C---:B------:R-:W-:Y:S01]  /*67e90*/  HMMA.1688.F32.TF32 R48, R184.reuse, R218, R104 ;  /* 0x000000dab830723c */ /* 0x040fe20000081068 */
[----:B------:R-:W-:Y:S04]  /*67ea0*/  STL.64 [R1+0x850], R248 ;  /* 0x000850f801007387 */ /* 0x000fe80000100a00 */
[----:B------:R-:W-:Y:S03]  /*67eb0*/  STL.64 [R1+0x858], R250 ;  /* 0x000858fa01007387 */ /* 0x000fe60000100a00 */
[----:B--2---:R-:W-:Y:S01]  /*67ec0*/  HMMA.1688.F32.TF32 R24, R184, R194, R24 ;  /* 0x000000c2b818723c */ /* 0x004fe20000081018 */
        /* <DEDUP_REMOVED lines=17> */
[----:B------:R2:W-:Y:S01]  /*67fe0*/  STL [R1+0x22cc], R228 ;  /* 0x0022cce401007387 */ /* 0x0005e20000100800 */
[----:B------:R-:W-:-:S03]  /*67ff0*/  MOV R193, R25 ;  /* 0x0000001900c17202 */ /* 0x000fc60000000f00 */
[----:B------:R3:W-:Y:S01]  /*68000*/  STL [R1+0x22c8], R229 ;  /* 0x0022c8e501007387 */ /* 0x0007e20000100800 */
[----:B------:R-:W-:-:S03]  /*68010*/  IMAD.MOV.U32 R192, RZ, RZ, R24 ;  /* 0x000000ffffc07224 */ /* 0x000fc600078e0018 */
[----:B------:R-:W-:Y:S01]  /*68020*/  STL.64 [R1+0x7b0], R32 ;  /* 0x0007b02001007387 */ /* 0x000fe20000100a00 */
[----:B--2---:R-:W-:-:S03]  /*68030*/  IMAD.MOV.U32 R228, RZ, RZ, R30 ;  /* 0x000000ffffe47224 */ /* 0x004fc600078e001e */
[----:B------:R-:W-:Y:S01]  /*68040*/  STL.64 [R1+0x7b8], R34 ;  /* 0x0007b82201007387 */ /* 0x000fe20000100a00 */
[----:B---3--:R-:W-:-:S03]  /*68050*/  IMAD.MOV.U32 R229, RZ, RZ, R31 ;  /* 0x000000ffffe57224 */ /* 0x008fc600078e001f */
[----:B------:R-:W-:Y:S04]  /*68060*/  STL [R1+0x22dc], R189 ;  /* 0x0022dcbd01007387 */ /* 0x000fe80000100800 */
[----:B------:R-:W-:Y:S04]  /*68070*/  STL [R1+0x22d8], R188 ;  /* 0x0022d8bc01007387 */ /* 0x000fe80000100800 */
[----:B------:R-:W-:Y:S04]  /*68080*/  STL [R1+0x22d4], R228 ;  /* 0x0022d4e401007387 */ /* 0x000fe80000100800 */
[----:B------:R-:W-:Y:S04]  /*68090*/  STL [R1+0x22d0], R229 ;  /* 0x0022d0e501007387 */ /* 0x000fe80000100800 */
[----:B------:R2:W-:Y:S04]  /*680a0*/  STL.64 [R1+0x798], R26 ;  /* 0x0007981a01007387 */ /* 0x0005e80000100a00 */
[----:B------:R3:W-:Y:S04]  /*680b0*/  STL [R1+0x22e4], R193 ;  /* 0x0022e4c101007387 */ /* 0x0007e80000100800 */
[----:B------:R1:W-:Y:S04]  /*680c0*/  STL [R1+0x22e0], R192 ;  /* 0x0022e0c001007387 */ /* 0x0003e80000100800 */
        /* <DEDUP_REMOVED lines=27> */
[----:B----4-:R-:W-:Y:S03]  /*68280*/  HMMA.1688.F32.TF32 R20, R184, R190, R20 ;  /* 0x000000beb814723c */ /* 0x010fe60000081014 */
[----:B------:R-:W4:Y:S04]  /*68290*/  LDL.LU R35, [R1+0x34c] ;  /* 0x00034c0001237983 */ /* 0x000f280000300800 */
[----:B------:R-:W4:Y:S04]  /*682a0*/  LDL.LU R28, [R1+0x330] ;  /* 0x00033000011c7983 */ /* 0x000f280000300800 */
[----:B------:R-:W4:Y:S04]  /*682b0*/  LDL.LU R29, [R1+0x334] ;  /* 0x00033400011d7983 */ /* 0x000f280000300800 */
[----:B------:R-:W4:Y:S04]  /*682c0*/  LDL.LU R30, [R1+0x338] ;  /* 0x00033800011e7983 */ /* 0x000f280000300800 */
[----:B------:R-:W4:Y:S05]  /*682d0*/  LDL.LU R31, [R1+0x33c] ;  /* 0x00033c00011f7983 */ /* 0x000f2a0000300800 */
[----:B------:R-:W-:-:S02]  /*682e0*/  IMAD.MOV.U32 R196, RZ, RZ, R20 ;  /* 0x000000ffffc47224 */ /* 0x000fc400078e0014 */
[----:B------:R-:W-:Y:S01]  /*682f0*/  IMAD.MOV.U32 R197, RZ, RZ, R21 ;  /* 0x000000ffffc57224 */ /* 0x000fe200078e0015 */
[----:B------:R-:W4:Y:S01]  /*68300*/  LDL.LU R20, [R1+0x310] ;  /* 0x0003100001147983 */ /* 0x000f220000300800 */
[----:B------:R-:W-:Y:S01]  /*68310*/  IMAD.MOV.U32 R228, RZ, RZ, R22 ;  /* 0x000000ffffe47224 */ /* 0x000fe200078e0016 */
[----:B------:R-:W-:Y:S02]  /*68320*/  MOV R229, R23 ;  /* 0x0000001700e57202 */ /* 0x000fe40000000f00 */
[----:B------:R-:W4:Y:S04]  /*68330*/  LDL.LU R21, [R1+0x314] ;  /* 0x0003140001157983 */ /* 0x000f280000300800 */
[----:B------:R-:W4:Y:S04]  /*68340*/  LDL.LU R22, [R1+0x318] ;  /* 0x0003180001167983 */ /* 0x000f280000300800 */
[----:B------:R-:W4:Y:S01]  /*68350*/  LDL.LU R23, [R1+0x31c] ;  /* 0x00031c0001177983 */ /* 0x000f220000300800 */
[----:B---3--:R-:W-:Y:S03]  /*68360*/  HMMA.1688.F32.TF32 R48, R184, R10, R108 ;  /* 0x0000000ab830723c */ /* 0x008fe6000008106c */
[----:B------:R-:W-:Y:S04]  /*68370*/  LDS R184, [R252+0x1a180] ;  /* 0x01a18000fcb87984 */ /* 0x000fe80000000800 */
[----:B------:R-:W-:Y:S04]  /*68380*/  LDS R186, [R252+0x1b180] ;  /* 0x01b18000fcba7984 */ /* 0x000fe80000000800 */
[----:B------:R-:W-:Y:S04]  /*68390*/  LDS R185, [R3+0x1a180] ;  /* 0x01a1800003b97984 */ /* 0x000fe80000000800 */
[----:B------:R-:W3:Y:S09]  /*683a0*/  LDS R187, [R3+0x1b180] ;  /* 0x01b1800003bb7984 */ /* 0x000ef20000000800 */
[----:B------:R-:W-:Y:S01]  /*683b0*/  IMAD.MOV.U32 R193, RZ, RZ, R48 ;  /* 0x000000ffffc17224 */ /* 0x000fe200078e0030 */
[----:B------:R-:W-:Y:S01]  /*683c0*/  MOV R188, R51 ;  /* 0x0000003300bc7202 */ /* 0x000fe20000000f00 */
[----:B-1----:R-:W-:-:S02]  /*683d0*/  IMAD.MOV.U32 R192, RZ, RZ, R49 ;  /* 0x000000ffffc07224 */ /* 0x002fc400078e0031 */
[----:B------:R-:W-:Y:S02]  /*683e0*/  IMAD.MOV.U32 R189, RZ, RZ, R50 ;  /* 0x000000ffffbd7224 */ /* 0x000fe400078e0032 */
[C---:B--2---:R-:W-:Y:S08]  /*683f0*/  HMMA.1688.F32.TF32 R48, R16.reuse, R14, R104 ;  /* 0x0000000e1030723c */ /* 0x044ff00000081068 */
[C---:B------:R-:W-:Y:S11]  /*68400*/  HMMA.1688.F32.TF32 R44, R16.reuse, R6, R44 ;  /* 0x00000006102c723c */ /* 0x040ff6000008102c */
[----:B------:R-:W-:Y:S04]  /*68410*/  @!UPT UIADD3 URZ, URZ, URZ, URZ ;  /* 0x0000003f3f3ff290 */ /* 0x000fe8000fffe03f */
[----:B------:R-:W-:Y:S01]  /*68420*/  STL.64 [R1+0x778], R50 ;  /* 0x0007783201007387 */ /* 0x000fe20000100a00 */
[C---:B------:R-:W-:Y:S08]  /*68430*/  HMMA.1688.F32.TF32 R36, R16.reuse, R234, R36 ;  /* 0x000000ea1024723c */ /* 0x040ff00000081024 */
[C---:B----4-:R-:W-:Y:S08]  /*68440*/  HMMA.1688.F32.TF32 R32, R16.reuse, R230, R32 ;  /* 0x000000e61020723c */ /* 0x050ff00000081020 */
[----:B------:R-:W-:Y:S01]  /*68450*/  HMMA.1688.F32.TF32 R28, R16, R226, R28 ;  /* 0x000000e2101c723c */ /* 0x000fe2000008101c */
[----:B------:R-:W-:Y:S06]  /*68460*/  STL.64 [R1+0x768], R46 ;  /* 0x0007682e01007387 */ /* 0x000fec0000100a00 */
[----:B------:R-:W-:Y:S08]  /*68470*/  STL.64 [R1+0x748], R38 ;  /* 0x0007482601007387 */ /* 0x000ff00000100a00 */
[----:B------:R-:W-:Y:S08]  /*68480*/  STL.64 [R1+0x738], R34 ;  /* 0x0007382201007387 */ /* 0x000ff00000100a00 */
[----:B------:R1:W-:Y:S01]  /*68490*/  STL.64 [R1+0x728], R30 ;  /* 0x0007281e01007387 */ /* 0x0003e20000100a00 */
[----:B------:R-:W-:-:S02]  /*684a0*/  IMAD.MOV.U32 R224, RZ, RZ, R28 ;  /* 0x000000ffffe07224 */ /* 0x000fc400078e001c */
[----:B------:R-:W-:Y:S02]  /*684b0*/  IMAD.MOV.U32 R225, RZ, RZ, R29 ;  /* 0x000000ffffe17224 */ /* 0x000fe400078e001d */
[C---:B-1----:R-:W-:Y:S08]  /*684c0*/  HMMA.1688.F32.TF32 R28, R16.reuse, R222, R24 ;  /* 0x000000de101c723c */ /* 0x042ff00000081018 */
[----:B------:R-:W-:Y:S01]  /*684d0*/  HMMA.1688.F32.TF32 R24, R16, R218, R20 ;  /* 0x000000da1018723c */ /* 0x000fe20000081014 */
[----:B------:R-:W2:Y:S11]  /*684e0*/  LDL.LU R20, [R1+0x280] ;  /* 0x0002800001147983 */ /* 0x000eb60000300800 */
[----:B------:R-:W-:Y:S03]  /*684f0*/  @!UPT UIADD3 URZ, URZ, URZ, URZ ;  /* 0x0000003f3f3ff290 */ /* 0x000fe6000fffe03f */
[----:B------:R-:W-:Y:S04]  /*68500*/  STL.64 [R1+0x710], R28 ;  /* 0x0007101c01007387 */ /* 0x000fe80000100a00 */
[----:B------:R-:W-:Y:S04]  /*68510*/  STL.64 [R1+0x718], R30 ;  /* 0x0007181e01007387 */ /* 0x000fe80000100a00 */
[----:B------:R1:W-:Y:S04]  /*68520*/  STL.64 [R1+0x700], R24 ;  /* 0x0007001801007387 */ /* 0x0003e80000100a00 */
[----:B------:R4:W-:Y:S04]  /*68530*/  STL.64 [R1+0x708], R26 ;  /* 0x0007081a01007387 */ /* 0x0009e80000100a00 */
        /* <DEDUP_REMOVED lines=10> */
[----:B------:R-:W4:Y:S01]  /*685e0*/  LDL.LU R243, [R1+0x20c] ;  /* 0x00020c0001f37983 */ /* 0x000f220000300800 */
[----:B------:R-:W-:-:S03]  /*685f0*/  IMAD.MOV.U32 R204, RZ, RZ, R48 ;  /* 0x000000ffffcc7224 */ /* 0x000fc600078e0030 */
[----:B------:R-:W2:Y:S01]  /*68600*/  LDL.LU R108, [R1+0x220] ;  /* 0x00022000016c7983 */ /* 0x000ea20000300800 */
[----:B------:R-:W-:-:S03]  /*68610*/  IMAD.MOV.U32 R205, RZ, RZ, R49 ;  /* 0x000000ffffcd7224 */ /* 0x000fc600078e0031 */
        /* <DEDUP_REMOVED lines=28> */
[----:B------:R-:W3:Y:S01]  /*687e0*/  LDL.LU R28, [R1+0x2a0] ;  /* 0x0002a000011c7983 */ /* 0x000ee20000300800 */
[----:B------:R-:W-:-:S03]  /*687f0*/  IMAD.MOV.U32 R216, RZ, RZ, R36 ;  /* 0x000000ffffd87224 */ /* 0x000fc600078e0024 */
[----:B------:R-:W3:Y:S01]  /*68800*/  LDL.LU R29, [R1+0x2a4] ;  /* 0x0002a400011d7983 */ /* 0x000ee20000300800 */
[----:B------:R-:W-:-:S03]  /*68810*/  IMAD.MOV.U32 R217, RZ, RZ, R37 ;  /* 0x000000ffffd97224 */ /* 0x000fc600078e0025 */
[----:B------:R-:W3:Y:S04]  /*68820*/  LDL.LU R30, [R1+0x2a8] ;  /* 0x0002a800011e7983 */ /* 0x000ee80000300800 */
[----:B------:R-:W3:Y:S01]  /*68830*/  LDL.LU R31, [R1+0x2ac] ;  /* 0x0002ac00011f7983 */ /* 0x000ee20000300800 */
[----:B------:R-:W-:-:S03]  /*68840*/  IMAD.MOV.U32 R208, RZ, RZ, R44 ;  /* 0x000000ffffd07224 */ /* 0x000fc600078e002c */
[----:B------:R-:W3:Y:S01]  /*68850*/  LDL.LU R36, [R1+0x2c0] ;  /* 0x0002c00001247983 */ /* 0x000ee20000300800 */
[----:B------:R-:W-:-:S03]  /*68860*/  MOV R209, R45 ;  /* 0x0000002d00d17202 */ /* 0x000fc60000000f00 */
        /* <DEDUP_REMOVED lines=27> */
[C---:B---3--:R-:W-:Y:S08]  /*68a20*/  HMMA.1688.F32.TF32 R48, R16.reuse, R198, R48 ;  /* 0x000000c61030723c */ /* 0x048ff00000081030 */
[C---:B------:R-:W-:Y:S08]  /*68a30*/  HMMA.1688.F32.TF32 R52, R16.reuse, R202, R52 ;  /* 0x000000ca1034723c */ /* 0x040ff00000081034 */
[C---:B------:R-:W-:Y:S08]  /*68a40*/  HMMA.1688.F32.TF32 R60, R16.reuse, R210, R60 ;  /* 0x000000d2103c723c */ /* 0x040ff0000008103c */
[C---:B------:R-:W-:Y:S08]  /*68a50*/  HMMA.1688.F32.TF32 R64, R16.reuse, R214, R64 ;  /* 0x000000d61040723c */ /* 0x040ff00000081040 */
[C---:B------:R-:W-:Y:S11]  /*68a60*/  HMMA.1688.F32.TF32 R56, R16.reuse, R206, R56 ;  /* 0x000000ce1038723c */ /* 0x040ff60000081038 */
[----:B------:R-:W-:Y:S04]  /*68a70*/  @!UPT UIADD3 URZ, URZ, URZ, URZ ;  /* 0x0000003f3f3ff290 */ /* 0x000fe8000fffe03f */
[----:B------:R-:W-:Y:S04]  /*68a80*/  STL.64 [R1+0x6f0], R64 ;  /* 0x0006f04001007387 */ /* 0x000fe80000100a00 */
[----:B------:R1:W-:Y:S01]  /*68a90*/  STL.64 [R1+0x6f8], R66 ;  /* 0x0006f84201007387 */ /* 0x0003e20000100a00 */
[----:B------:R-:W-:Y:S03]  /*68aa0*/  HMMA.1688.F32.TF32 R104, R16, R190, R104 ;  /* 0x000000be1068723c */ /* 0x000fe60000081068 */
        /* <DEDUP_REMOVED lines=8> */
[----:B------:R-:W3:Y:S04]  /*68b30*/  LDS R19, [R3+0x1b200] ;  /* 0x01b2000003137984 */ /* 0x000ee80000000800 */
        /* <DEDUP_REMOVED lines=22> */
[----:B------:R1:W-:Y:S04]  /*68ca0*/  STL [R1+0x22c4], R240 ;  /* 0x0022c4f001007387 */ /* 0x0003e80000100800 */
[----:B------:R1:W-:Y:S04]  /*68cb0*/  STL [R1+0x22c0], R241 ;  /* 0x0022c0f101007387 */ /* 0x0003e80000100800 */
[----:B------:R1:W-:Y:S04]  /*68cc0*/  STL [R1+0x22bc], R242 ;  /* 0x0022bcf201007387 */ /* 0x0003e80000100800 */
[----:B------:R1:W-:Y:S04]  /*68cd0*/  STL [R1+0x22b8], R243 ;  /* 0x0022b8f301007387 */ /* 0x0003e80000100800 */
[----:B-1----:R-:W2:Y:S04]  /*68ce0*/  LDL.LU R240, [R1+0x2f0] ;  /* 0x0002f00001f07983 */ /* 0x002ea80000300800 */
        /* <DEDUP_REMOVED lines=8> */
[C---:B------:R-:W-:Y:S08]  /*68d70*/  HMMA.1688.F32.TF32 R20, R184.reuse, R218, R20 ;  /* 0x000000dab814723c */ /* 0x040ff00000081014 */
[----:B--2---:R-:W-:Y:S11]  /*68d80*/  HMMA.1688.F32.TF32 R240, R184, R14, R240 ;  /* 0x0000000eb8f0723c */ /* 0x004ff600000810f0 */
[----:B------:R-:W-:Y:S11]  /*68d90*/  @!UPT UIADD3 URZ, URZ, URZ, URZ ;  /* 0x0000003f3f3ff290 */ /* 0x000ff6000fffe03f */
[----:B------:R-:W-:Y:S01]  /*68da0*/  @!UPT UIADD3 URZ, URZ, URZ, URZ ;  /* 0x0000003f3f3ff290 */ /* 0x000fe2000fffe03f */
[----:B------:R1:W-:Y:S01]  /*68db0*/  STL.64 [R1+0x688], R242 ;  /* 0x000688f201007387 */ /* 0x0003e20000100a00 */
[----:B------:R-:W-:Y:S01]  /*68dc0*/  MOV R233, R241 ;  /* 0x000000f100e97202 */ /* 0x000fe20000000f00 */
[----:B------:R-:W-:Y:S02]  /*68dd0*/  IMAD.MOV.U32 R232, RZ, RZ, R240 ;  /* 0x000000ffffe87224 */ /* 0x000fe400078e00f0 */
[----:B------:R-:W-:Y:S01]  /*68de0*/  IMAD.MOV.U32 R241, RZ, RZ, R46 ;  /* 0x000000fffff17224 */ /* 0x000fe200078e002e */
[----:B------:R2:W-:Y:S01]  /*68df0*/  STL [R1+0x670], R44 ;  /* 0x0006702c01007387 */ /* 0x0005e20000100800 */
[----:B------:R-:W-:Y:S02]  /*68e00*/  IMAD.MOV.U32 R240, RZ, RZ, R45 ;  /* 0x000000fffff07224 */ /* 0x000fe400078e002d */
[----:B-1----:R-:W-:Y:S02]  /*68e10*/  IMAD.MOV.U32 R242, RZ, RZ, R47 ;  /* 0x000000fffff27224 */ /* 0x002fe400078e002f */
[----:B------:R-:W3:Y:S01]  /*68e20*/  LDL.LU.64 R46, [R1+0x23a0] ;  /* 0x0023a000012e7983 */ /* 0x000ee20000300a00 */
[----:B------:R-:W-:-:S03]  /*68e30*/  MOV R243, R40 ;  /* 0x0000002800f37202 */ /* 0x000fc60000000f00 */
[----:B--2---:R-:W3:Y:S04]  /*68e40*/  LDL.LU.64 R44, [R1+0x2398] ;  /* 0x00239800012c7983 */ /* 0x004ee80000300a00 */
[----:B------:R-:W-:Y:S04]  /*68e50*/  STL [R1+0x664], R41 ;  /* 0x0006642901007387 */ /* 0x000fe80000100800 */
        /* <DEDUP_REMOVED lines=43> */
[----:B------:R-:W-:Y:S01]  /*69110*/  STL.64 [R1+0x2f0], R20 ;  /* 0x0002f01401007387 */ /* 0x000fe20000100a00 */
[----:B------:R-:W-:Y:S03]  /*69120*/  HMMA.1688.F32.TF32 R32, R16, R14, R104 ;  /* 0x0000000e1020723c */ /* 0x000fe60000081068 */
[----:B------:R-:W-:Y:S04]  /*69130*/  STL.64 [R1+0x2f8], R22 ;  /* 0x0002f81601007387 */ /* 0x000fe80000100a00 */
[----:B------:R-:W-:Y:S04]  /*69140*/  STL.64 [R1+0x2c0], R28 ;  /* 0x0002c01c01007387 */ /* 0x000fe80000100a00 */
[----:B------:R-:W-:Y:S01]  /*69150*/  STL.64 [R1+0x2c8], R30 ;  /* 0x0002c81e01007387 */ /* 0x000fe20000100a00 */
[----:B------:R-:W-:-:S02]  /*69160*/  IMAD.MOV.U32 R248, RZ, RZ, R100 ;  /* 0x000000fffff87224 */ /* 0x000fc400078e0064 */
[----:B------:R-:W-:Y:S01]  /*69170*/  IMAD.MOV.U32 R249, RZ, RZ, R101 ;  /* 0x000000fffff97224 */ /* 0x000fe200078e0065 */
[----:B------:R-:W-:Y:S01]  /*69180*/  MOV R251, R103 ;  /* 0x0000006700fb7202 */ /* 0x000fe20000000f00 */
[----:B------:R-:W-:Y:S04]  /*69190*/  STL.64 [R1+0x2b0], R24 ;  /* 0x0002b01801007387 */ /* 0x000fe80000100a00 */
[----:B------:R1:W-:Y:S01]  /*691a0*/  STL.64 [R1+0x2b8], R26 ;  /* 0x0002b81a01007387 */ /* 0x0003e20000100a00 */
[----:B------:R-:W-:-:S03]  /*691b0*/  IMAD.MOV.U32 R250, RZ, RZ, R102 ;  /* 0x000000fffffa7224 */ /* 0x000fc600078e0066 */
[----:B------:R-:W-:Y:S04]  /*691c0*/  LDS R20, [R252+0x1a280] ;  /* 0x01a28000fc147984 */ /* 0x000fe80000000800 */
[----:B------:R-:W-:Y:S01]  /*691d0*/  LDS R22, [R252+0x1b280] ;  /* 0x01b28000fc167984 */ /* 0x000fe20000000800 */
[C---:B-1----:R-:W-:Y:S03]  /*691e0*/  HMMA.1688.F32.TF32 R24, R16.reuse, R6, R108 ;  /* 0x000000061018723c */ /* 0x042fe6000008106c */
[----:B------:R-:W-:Y:S04]  /*691f0*/  STL.64 [R1+0x640], R32 ;  /* 0x0006402001007387 */ /* 0x000fe80000100a00 */
[----:B------:R1:W-:Y:S01]  /*69200*/  STL.64 [R1+0x648], R34 ;  /* 0x0006482201007387 */ /* 0x0003e20000100a00 */
[C---:B------:R-:W-:Y:S03]  /*69210*/  HMMA.1688.F32.TF32 R28, R16.reuse, R238, R48 ;  /* 0x000000ee101c723c */ /* 0x040fe60000081030 */
[----:B------:R-:W-:Y:S04]  /*69220*/  LDS R21, [R3+0x1a280] ;  /* 0x01a2800003157984 */ /* 0x000fe80000000800 */
[----:B------:R-:W3:Y:S01]  /*69230*/  LDS R23, [R3+0x1b280] ;  /* 0x01b2800003177984 */ /* 0x000ee20000000800 */
        /* <DEDUP_REMOVED lines=8> */
[C---:B----4-:R-:W-:Y:S08]  /*692c0*/  HMMA.1688.F32.TF32 R28, R16.reuse, R226, R60 ;  /* 0x000000e2101c723c */ /* 0x050ff0000008103c */
[----:B------:R-:W-:Y:S01]  /*692d0*/  STL.64 [R1+0x600], R24 ;  /* 0x0006001801007387 */ /* 0x000fe20000100a00 */
[C---:B-1----:R-:W-:Y:S03]  /*692e0*/  HMMA.1688.F32.TF32 R32, R16.reuse, R222, R64 ;  /* 0x000000de1020723c */ /* 0x042fe60000081040 */
        /* <DEDUP_REMOVED lines=20> */
[----:B------:R1:W-:Y:S04]  /*69430*/  STL.64 [R1+0x590], R28 ;  /* 0x0005901c01007387 */ /* 0x0003e80000100a00 */
[----:B------:R3:W-:Y:S04]  /*69440*/  STL.64 [R1+0x598], R30 ;  /* 0x0005981e01007387 */ /* 0x0007e80000100a00 */
[----:B------:R4:W-:Y:S01]  /*69450*/  STL.64 [R1+0x580], R32 ;  /* 0x0005802001007387 */ /* 0x0009e20000100a00 */
[----:B-1----:R-:W-:-:S03]  /*69460*/  IMAD.MOV.U32 R28, RZ, RZ, R176 ;  /* 0x000000ffff1c7224 */ /* 0x002fc600078e00b0 */
[----:B------:R1:W-:Y:S01]  /*69470*/  STL.64 [R1+0x588], R34 ;  /* 0x0005882201007387 */ /* 0x0003e20000100a00 */
[----:B------:R-:W-:-:S03]  /*69480*/  IMAD.MOV.U32 R29, RZ, RZ, R177 ;  /* 0x000000ffff1d7224 */ /* 0x000fc600078e00b1 */
[----:B------:R-:W2:Y:S01]  /*69490*/  LDL.LU R176, [R1+0x2334] ;  /* 0x0023340001b07983 */ /* 0x000ea20000300800 */
[----:B---3--:R-:W-:Y:S01]  /*694a0*/  IMAD.MOV.U32 R30, RZ, RZ, R178 ;  /* 0x000000ffff1e7224 */ /* 0x008fe200078e00b2 */
[----:B------:R-:W-:Y:S02]  /*694b0*/  MOV R31, R179 ;  /* 0x000000b3001f7202 */ /* 0x000fe40000000f00 */
[----:B------:R-:W-:Y:S04]  /*694c0*/  STL.64 [R1+0x570], R24 ;  /* 0x0005701801007387 */ /* 0x000fe80000100a00 */
[----:B------:R-:W-:Y:S04]  /*694d0*/  STL.64 [R1+0x578], R26 ;  /* 0x0005781a01007387 */ /* 0x000fe80000100a00 */
[----:B------:R-:W2:Y:S04]  /*694e0*/  LDL.LU R177, [R1+0x2330] ;  /* 0x0023300001b17983 */ /* 0x000ea80000300800 */
[----:B------:R-:W2:Y:S04]  /*694f0*/  LDL.LU R178, [R1+0x232c] ;  /* 0x00232c0001b27983 */ /* 0x000ea80000300800 */
        /* <DEDUP_REMOVED lines=8> */
[----:B------:R-:W4:Y:S01]  /*69580*/  LDL.LU R103, [R1+0x2318] ;  /* 0x0023180001677983 */ /* 0x000f220000300800 */
[C---:B------:R-:W-:Y:S03]  /*69590*/  HMMA.1688.F32.TF32 R44, R20.reuse, R238, R172 ;  /* 0x000000ee142c723c */ /* 0x040fe600000810ac */
[----:B------:R-:W-:Y:S04]  /*695a0*/  LDS R24, [R252+0x1a300] ;  /* 0x01a30000fc187984 */ /* 0x000fe80000000800 */
[----:B------:R-:W-:Y:S01]  /*695b0*/  LDS R26, [R252+0x1b300] ;  /* 0x01b30000fc1a7984 */ /* 0x000fe20000000800 */
[-C--:B------:R-:W-:Y:S03]  /*695c0*/  HMMA.1688.F32.TF32 R40, R20, R234.reuse, R112 ;  /* 0x000000ea1428723c */ /* 0x080fe60000081070 */
[----:B------:R-:W-:Y:S04]  /*695d0*/  LDS R25, [R3+0x1a300] ;  /* 0x01a3000003197984 */ /* 0x000fe80000000800 */
[----:B------:R-:W1:Y:S02]  /*695e0*/  LDS R27, [R3+0x1b300] ;  /* 0x01b30000031b7984 */ /* 0x000e640000000800 */
[----:B-1----:R-:W-:Y:S08]  /*695f0*/  HMMA.1688.F32.TF32 R28, R24, R234, R28 ;  /* 0x000000ea181c723c */ /* 0x002ff0000008101c */
[C---:B--2---:R-:W-:Y:S08]  /*69600*/  HMMA.1688.F32.TF32 R36, R16.reuse, R190, R176 ;  /* 0x000000be1024723c */ /* 0x044ff000000810b0 */
[----:B------:R-:W-:Y:S11]  /*69610*/  HMMA.1688.F32.TF32 R16, R16, R10, R96 ;  /* 0x0000000a1010723c */ /* 0x000ff60000081060 */
[----:B------:R-:W-:Y:S04]  /*69620*/  @!UPT UIADD3 URZ, URZ, URZ, URZ ;  /* 0x0000003f3f3ff290 */ /* 0x000fe8000fffe03f */
[----:B------:R-:W-:Y:S04]  /*69630*/  STL.64 [R1+0x560], R36 ;  /* 0x0005602401007387 */ /* 0x000fe80000100a00 */
[----:B------:R4:W-:Y:S02]  /*69640*/  STL.64 [R1+0x568], R38 ;  /* 0x0005682601007387 */ /* 0x0009e40000100a00 */
[----:B----4-:R-:W-:Y:S02]  /*69650*/  HMMA.1688.F32.TF32 R36, R20, R14, R100 ;  /* 0x0000000e1424723c */ /* 0x010fe40000081064 */
[----:B------:R-:W-:Y:S04]  /*69660*/  STL.64 [R1+0x380], R16 ;  /* 0x0003801001007387 */ /* 0x000fe80000100a00 */
[----:B------:R-:W-:Y:S02]  /*69670*/  STL.64 [R1+0x388], R18 ;  /* 0x0003881201007387 */ /* 0x000fe40000100a00 */
[----:B---3--:R-:W-:Y:S02]  /*69680*/  HMMA.1688.F32.TF32 R32, R24, R238, R32 ;  /* 0x000000ee1820723c */ /* 0x008fe40000081020 */
[----:B------:R-:W-:Y:S04]  /*69690*/  LDS R16, [R252+0x1a380] ;  /* 0x01a38000fc107984 */ /* 0x000fe80000000800 */
[----:B------:R-:W-:Y:S04]  /*696a0*/  LDS R18, [R252+0x1b380] ;  /* 0x01b38000fc127984 */ /* 0x000fe80000000800 */
[----:B------:R-:W-:Y:S04]  /*696b0*/  LDS R17, [R3+0x1a380] ;  /* 0x01a3800003117984 */ /* 0x000fe80000000800 */
[----:B------:R-:W1:Y:S04]  /*696c0*/  LDS R19, [R3+0x1b380] ;  /* 0x01b3800003137984 */ /* 0x000e680000000800 */
        /* <DEDUP_REMOVED lines=22> */
[----:B------:R-:W-:Y:S05]  /*69830*/  STL.64 [R1+0x9d0], R36 ;  /* 0x0009d02401007387 */ /* 0x000fea0000100a00 */
[C---:B---3--:R-:W-:Y:S01]  /*69840*/  HMMA.1688.F32.TF32 R40, R20.reuse, R210, R136 ;  /* 0x000000d21428723c */ /* 0x048fe20000081088 */
[----:B------:R2:W-:Y:S04]  /*69850*/  STL.64 [R1+0x9d8], R38 ;  /* 0x0009d82601007387 */ /* 0x0005e80000100a00 */
[----:B------:R-:W-:Y:S04]  /*69860*/  LDS R136, [R252+0x1c000] ;  /* 0x01c00000fc887984 */ /* 0x000fe80000000800 */
[----:B------:R-:W-:Y:S01]  /*69870*/  LDS R138, [R252+0x1d000] ;  /* 0x01d00000fc8a7984 */ /* 0x000fe20000000800 */
[C---:B--2---:R-:W-:Y:S05]  /*69880*/  HMMA.1688.F32.TF32 R36, R20.reuse, R206, R140 ;  /* 0x000000ce1424723c */ /* 0x044fea000008108c */
[----:B------:R-:W-:Y:S04]  /*69890*/  STL.64 [R1+0x9c0], R44 ;  /* 0x0009c02c01007387 */ /* 0x000fe80000100a00 */
[----:B------:R2:W-:Y:S04]  /*698a0*/  STL.64 [R1+0x9c8], R46 ;  /* 0x0009c82e01007387 */ /* 0x0005e80000100a00 */
[----:B------:R-:W-:Y:S04]  /*698b0*/  STL.64 [R1+0x9b0], R40 ;  /* 0x0009b02801007387 */ /* 0x000fe80000100a00 */
[----:B------:R3:W-:Y:S01]  /*698c0*/  STL.64 [R1+0x9b8], R42 ;  /* 0x0009b82a01007387 */ /* 0x0007e20000100a00 */
[C---:B--2---:R-:W-:Y:S03]  /*698d0*/  HMMA.1688.F32.TF32 R44, R20.reuse, R202, R144 ;  /* 0x000000ca142c723c */ /* 0x044fe60000081090 */
[----:B------:R-:W-:Y:S04]  /*698e0*/  LDS R137, [R3+0x1c000] ;  /* 0x01c0000003897984 */ /* 0x000fe80000000800 */
[----:B------:R-:W-:Y:S01]  /*698f0*/  LDS R139, [R3+0x1d000] ;  /* 0x01d00000038b7984 */ /* 0x000fe20000000800 */
[C---:B---3--:R-:W-:Y:S03]  /*69900*/  HMMA.1688.F32.TF32 R40, R20.reuse, R198, R148 ;  /* 0x000000c61428723c */ /* 0x048fe60000081094 */
[----:B------:R-:W-:Y:S04]  /*69910*/  STL.64 [R1+0x9a0], R36 ;  /* 0x0009a02401007387 */ /* 0x000fe80000100a00 */
[----:B------:R2:W-:Y:S02]  /*69920*/  STL.64 [R1+0x9a8], R38 ;  /* 0x0009a82601007387 */ /* 0x0005e40000100a00 */
[C---:B--2---:R-:W-:Y:S06]  /*69930*/  HMMA.1688.F32.TF32 R36, R20.reuse, R194, R152 ;  /* 0x000000c21424723c */ /* 0x044fec0000081098 */
[----:B------:R-:W-:Y:S04]  /*69940*/  STL.64 [R1+0x990], R44 ;  /* 0x0009902c01007387 */ /* 0x000fe80000100a00 */
[----:B------:R2:W-:Y:S04]  /*69950*/  STL.64 [R1+0x998], R46 ;  /* 0x0009982e01007387 */ /* 0x0005e80000100a00 */
[----:B------:R-:W-:Y:S04]  /*69960*/  STL.64 [R1+0x980], R40 ;  /* 0x0009802801007387 */ /* 0x000fe80000100a00 */
[----:B------:R3:W-:Y:S01]  /*69970*/  STL.64 [R1+0x988], R42 ;  /* 0x0009882a01007387 */ /* 0x0007e20000100a00 */
[C---:B--2---:R-:W-:Y:S04]  /*69980*/  HMMA.1688.F32.TF32 R44, R20.reuse, R190, R156 ;  /* 0x000000be142c723c */ /* 0x044fe8000008109c */
[----:B------:R-:W-:Y:S04]  /*69990*/  STL.64 [R1+0x970], R36 ;  /* 0x0009702401007387 */ /* 0x000fe80000100a00 */
[----:B---3--:R-:W-:Y:S01]  /*699a0*/  HMMA.1688.F32.TF32 R40, R20, R10, R160 ;  /* 0x0000000a1428723c */ /* 0x008fe200000810a0 */
[----:B------:R2:W-:Y:S07]  /*699b0*/  STL.64 [R1+0x978], R38 ;  /* 0x0009782601007387 */ /* 0x0005ee0000100a00 */
[C---:B------:R-:W-:Y:S08]  /*699c0*/  HMMA.1688.F32.TF32 R20, R24.reuse, R6, R168 ;  /* 0x000000061814723c */ /* 0x040ff000000810a8 */
[C---:B--2---:R-:W-:Y:S01]  /*699d0*/  HMMA.1688.F32.TF32 R36, R24.reuse, R14, R164 ;  /* 0x0000000e1824723c */ /* 0x044fe200000810a4 */
[----:B------:R-:W-:Y:S04]  /*699e0*/  STL.64 [R1+0x960], R44 ;  /* 0x0009602c01007387 */ /* 0x000fe80000100a00 */
[----:B------:R-:W-:Y:S04]  /*699f0*/  STL.64 [R1+0x968], R46 ;  /* 0x0009682e01007387 */ /* 0x000fe80000100a00 */
[----:B------:R-:W-:Y:S04]  /*69a00*/  STL.64 [R1+0x1d0], R40 ;  /* 0x0001d02801007387 */ /* 0x000fe80000100a00 */
[----:B------:R-:W-:Y:S10]  /*69a10*/  STL.64 [R1+0x1d8], R42 ;  /* 0x0001d82a01007387 */ /* 0x000ff40000100a00 */
[----:B------:R-:W-:Y:S04]  /*69a20*/  STL.64 [R1+0x1c0], R36 ;  /* 0x0001c02401007387 */ /* 0x000fe80000100a00 */
[----:B------:R-:W-:Y:S04]  /*69a30*/  STL.64 [R1+0x1c8], R38 ;  /* 0x0001c82601007387 */ /* 0x000fe80000100a00 */
[----:B------:R-:W-:Y:S04]  /*69a40*/  STL.64 [R1+0x1b0], R20 ;  /* 0x0001b01401007387 */ /* 0x000fe80000100a00 */
[----:B------:R2:W-:Y:S02]  /*69a50*/  STL.64 [R1+0x1b8], R22 ;  /* 0x0001b81601007387 */ /* 0x0005e40000100a00 */
[----:B--2---:R-:W-:Y:S02]  /*69a60*/  HMMA.1688.F32.TF32 R20, R24, R230, R248 ;  /* 0x000000e61814723c */ /* 0x004fe400000810f8 */
[----:B------:R2:W-:Y:S04]  /*69a70*/  STL.64 [R1+0x1a0], R32 ;  /* 0x0001a02001007387 */ /* 0x0005e80000100a00 */
[----:B------:R3:W-:Y:S04]  /*69a80*/  STL.64 [R1+0x1a8], R34 ;  /* 0x0001a82201007387 */ /* 0x0007e80000100a00 */
[----:B--2---:R-:W2:Y:S04]  /*69a90*/  LDL.LU R32, [R1+0x3c0] ;  /* 0x0003c00001207983 */ /* 0x004ea80000300800 */
[----:B------:R4:W-:Y:S04]  /*69aa0*/  STL.64 [R1+0x190], R28 ;  /* 0x0001901c01007387 */ /* 0x0009e80000100a00 */
[----:B------:R-:W-:Y:S05]  /*69ab0*/  STL.64 [R1+0x198], R30 ;  /* 0x0001981e01007387 */ /* 0x000fea0000100a00 */
        /* <DEDUP_REMOVED lines=100> */
[----:B----4-:R-:W-:-:S02]  /*6a100*/  IMAD.MOV.U32 R28, RZ, RZ, R5 ;  /* 0x000000ffff1c7224 */ /* 0x010fc400078e0005 */
[----:B------:R-:W-:Y:S01]  /*6a110*/  IMAD.MOV.U32 R29, RZ, RZ, R4 ;  /* 0x000000ffff1d7224 */ /* 0x000fe200078e0004 */
[C---:B--2---:R-:W-:Y:S08]  /*6a120*/  HMMA.1688.F32.TF32 R80, R24.reuse, R194, R80 ;  /* 0x000000c21850723c */ /* 0x044ff00000081050 */
[C---:B---3--:R-:W-:Y:S08]  /*6a130*/  HMMA.1688.F32.TF32 R92, R24.reuse, R206, R92 ;  /* 0x000000ce185c723c */ /* 0x048ff0000008105c */
[C---:B-1----:R-:W-:Y:S08]  /*6a140*/  HMMA.1688.F32.TF32 R20, R24.reuse, R226, R172 ;  /* 0x000000e21814723c */ /* 0x042ff000000810ac */
[C---:B------:R-:W-:Y:S08]  /*6a150*/  HMMA.1688.F32.TF32 R112, R24.reuse, R222, R180 ;  /* 0x000000de1870723c */ /* 0x040ff000000810b4 */
        /* <DEDUP_REMOVED lines=22> */
[----:B------:R-:W-:Y:S02]  /*6a2c0*/  HMMA.1688.F32.TF32 R72, R24, R10, R72 ;  /* 0x0000000a1848723c */ /* 0x000fe40000081048 */
[----:B------:R-:W-:Y:S04]  /*6a2d0*/  STL.64 [R1+0xf0], R80 ;  /* 0x0000f05001007387 */ /* 0x000fe80000100a00 */
[----:B------:R-:W-:Y:S02]  /*6a2e0*/  STL.64 [R1+0xf8], R82 ;  /* 0x0000f85201007387 */ /* 0x000fe40000100a00 */
[C---:B------:R-:W-:Y:S07]  /*6a2f0*/  HMMA.1688.F32.TF32 R24, R16.reuse, R14, R68 ;  /* 0x0000000e1018723c */ /* 0x040fee0000081044 */
[----:B------:R-:W-:Y:S04]  /*6a300*/  STL.64 [R1+0xe0], R20 ;  /* 0x0000e01401007387 */ /* 0x000fe80000100a00 */
[----:B------:R1:W-:Y:S02]  /*6a310*/  STL.64 [R1+0xe8], R22 ;  /* 0x0000e81601007387 */ /* 0x0003e40000100a00 */
[C---:B-1----:R-:W-:Y:S08]  /*6a320*/  HMMA.1688.F32.TF32 R20, R16.reuse, R6, R64 ;  /* 0x000000061014723c */ /* 0x042ff00000081040 */
        /* <DEDUP_REMOVED lines=10> */
[----:B--2---:R-:W-:Y:S01]  /*6a3d0*/  HMMA.1688.F32.TF32 R20, R16, R230, R52 ;  /* 0x000000e61014723c */ /* 0x004fe20000081034 */
[----:B------:R-:W-:-:S02]  /*6a3e0*/  IMAD.MOV.U32 R31, RZ, RZ, R0 ;  /* 0x000000ffff1f7224 */ /* 0x000fc400078e0000 */
[----:B------:R-:W-:Y:S01]  /*6a3f0*/  IMAD.MOV.U32 R251, RZ, RZ, R201 ;  /* 0x000000fffffb7224 */ /* 0x000fe200078e00c9 */
[----:B------:R-:W-:Y:S01]  /*6a400*/  MOV R30, R2 ;  /* 0x00000002001e7202 */ /* 0x000fe20000000f00 */
[----:B------:R-:W-:Y:S03]  /*6a410*/  LDS R230, [R252+0x1d100] ;  /* 0x01d10000fce67984 */ /* 0x000fe60000000800 */
        /* <DEDUP_REMOVED lines=11> */
[----:B------:R-:W-:Y:S05]  /*6a4d0*/  LDS R239, [R3+0x1d180] ;  /* 0x01d1800003ef7984 */ /* 0x000fea0000000800 */
[----:B-1----:R-:W-:Y:S07]  /*6a4e0*/  HMMA.1688.F32.TF32 R4, R16, R214, R184 ;  /* 0x000000d61004723c */ /* 0x002fee00000810b8 */
[----:B------:R-:W-:Y:S04]  /*6a4f0*/  STL.64 [R1+0x60], R24 ;  /* 0x0000601801007387 */ /* 0x000fe80000100a00 */
[----:B------:R-:W-:Y:S11]  /*6a500*/  STL.64 [R1+0x68], R26 ;  /* 0x0000681a01007387 */ /* 0x000ff60000100a00 */
[----:B------:R-:W-:Y:S01]  /*6a510*/  @!UPT UIADD3 URZ, URZ, URZ, URZ ;  /* 0x0000003f3f3ff290 */ /* 0x000fe2000fffe03f */
[----:B------:R-:W-:Y:S01]  /*6a520*/  STL.64 [R1+0x40], R4 ;  /* 0x0000400401007387 */ /* 0x000fe20000100a00 */
[----:B------:R-:W-:-:S03]  /*6a530*/  IMAD.MOV.U32 R0, RZ, RZ, R7 ;  /* 0x000000ffff007224 */ /* 0x000fc600078e0007 */
[----:B------:R-:W-:Y:S04]  /*6a540*/  STL.64 [R1+0x50], R20 ;  /* 0x0000501401007387 */ /* 0x000fe80000100a00 */
[----:B------:R-:W-:Y:S04]  /*6a550*/  STL.64 [R1+0x58], R22 ;  /* 0x0000581601007387 */ /* 0x000fe80000100a00 */
[----:B------:R1:W-:Y:S02]  /*6a560*/  STL [R1+0x48], R6 ;  /* 0x0000480601007387 */ /* 0x0003e40000100800 */
[C---:B-1----:R-:W-:Y:S08]  /*6a570*/  HMMA.1688.F32.TF32 R4, R16.reuse, R210, R44 ;  /* 0x000000d21004723c */ /* 0x042ff0000008102c */
[C---:B------:R-:W-:Y:S08]  /*6a580*/  HMMA.1688.F32.TF32 R24, R16.reuse, R206, R40 ;  /* 0x000000ce1018723c */ /* 0x040ff00000081028 */
[C---:B------:R-:W-:Y:S08]  /*6a590*/  HMMA.1688.F32.TF32 R20, R16.reuse, R202, R36 ;  /* 0x000000ca1014723c */ /* 0x040ff00000081024 */
[----:B------:R-:W-:Y:S01]  /*6a5a0*/  HMMA.1688.F32.TF32 R248, R16, R194, R248 ;  /* 0x000000c210f8723c */ /* 0x000fe200000810f8 */
[----:B------:R-:W-:Y:S04]  /*6a5b0*/  STL.64 [R1+0x30], R4 ;  /* 0x0000300401007387 */ /* 0x000fe80000100a00 */
[----:B------:R1:W-:Y:S01]  /*6a5c0*/  STL.64 [R1+0x38], R6 ;  /* 0x0000380601007387 */ /* 0x0003e20000100a00 */
[----:B------:R-:W-:Y:S01]  /*6a5d0*/  MOV R184, R246 ;  /* 0x000000f600b87202 */ /* 0x000fe20000000f00 */
[----:B------:R-:W-:-:S02]  /*6a5e0*/  IMAD.MOV.U32 R185, RZ, RZ, R245 ;  /* 0x000000ffffb97224 */ /* 0x000fc400078e00f5 */
[----:B------:R-:W-:Y:S01]  /*6a5f0*/  IMAD.MOV.U32 R186, RZ, RZ, R244 ;  /* 0x000000ffffba7224 */ /* 0x000fe200078e00f4 */
[----:B------:R-:W-:Y:S01]  /*6a600*/  MOV R104, R9 ;  /* 0x0000000900687202 */ /* 0x000fe20000000f00 */
[----:B------:R-:W-:Y:S01]  /*6a610*/  IMAD.MOV.U32 R187, RZ, RZ, R8 ;  /* 0x000000ffffbb7224 */ /* 0x000fe200078e0008 */
[----:B------:R-:W-:Y:S01]  /*6a620*/  LDS R202, [R252+0x1d080] ;  /* 0x01d08000fcca7984 */ /* 0x000fe20000000800 */
[----:B------:R-:W-:Y:S02]  /*6a630*/  IMAD.MOV.U32 R105, RZ, RZ, R12 ;  /* 0x000000ffff697224 */ /* 0x000fe400078e000c */
[----:B------:R-:W-:Y:S01]  /*6a640*/  IMAD.MOV.U32 R106, RZ, RZ, R13 ;  /* 0x000000ffff6a7224 */ /* 0x000fe200078e000d */
[----:B------:R-:W-:Y:S01]  /*6a650*/  LDS R203, [R3+0x1d080] ;  /* 0x01d0800003cb7984 */ /* 0x000fe20000000800 */
[----:B-1----:R-:W-:Y:S03]  /*6a660*/  HMMA.1688.F32.TF32 R4, R16, R198, R32 ;  /* 0x000000c61004723c */ /* 0x002fe60000081020 */
[----:B------:R-:W-:Y:S04]  /*6a670*/  STL.64 [R1+0x20], R24 ;  /* 0x0000201801007387 */ /* 0x000fe80000100a00 */
[----:B------:R-:W-:Y:S11]  /*6a680*/  STL.64 [R1+0x28], R26 ;  /* 0x0000281a01007387 */ /* 0x000ff60000100a00 */
[----:B------:R-:W-:Y:S05]  /*6a690*/  @!UPT UIADD3 URZ, URZ, URZ, URZ ;  /* 0x0000003f3f3ff290 */ /* 0x000fea000fffe03f */
[----:B------:R-:W-:Y:S04]  /*6a6a0*/  STL.64 [R1], R4 ;  /* 0x0000000401007387 */ /* 0x000fe80000100a00 */
[----:B------:R-:W-:Y:S04]  /*6a6b0*/  STL.64 [R1+0x10], R20 ;  /* 0x0000101401007387 */ /* 0x000fe80000100a00 */
[----:B------:R-:W-:Y:S04]  /*6a6c0*/  STL.64 [R1+0x18], R22 ;  /* 0x0000181601007387 */ /* 0x000fe80000100a00 */
[----:B------:R1:W-:Y:S04]  /*6a6d0*/  STL [R1+0x8], R6 ;  /* 0x0000080601007387 */ /* 0x0003e80000100800 */
[----:B------:R-:W2:Y:S04]  /*6a6e0*/  LDL.LU R201, [R1+0xa40] ;  /* 0x000a400001c97983 */ /* 0x000ea80000300800 */
[----:B------:R-:W-:Y:S04]  /*6a6f0*/  STL.64 [R1+0x2160], R250 ;  /* 0x002160fa01007387 */ /* 0x000fe80000100a00 */
[----:B------:R-:W-:Y:S04]  /*6a700*/  STL.64 [R1+0x2158], R248 ;  /* 0x002158f801007387 */ /* 0x000fe80000100a00 */
[----:B------:R-:W3:Y:S04]  /*6a710*/  LDL.LU R246, [R1+0x2314] ;  /* 0x0023140001f67983 */ /* 0x000ee80000300800 */
[----:B------:R-:W4:Y:S04]  /*6a720*/  LDL.LU R245, [R1+0x2310] ;  /* 0x0023100001f57983 */ /* 0x000f280000300800 */
[----:B------:R-:W4:Y:S01]  /*6a730*/  LDL.LU R244, [R1+0x230c] ;  /* 0x00230c0001f47983 */ /* 0x000f220000300800 */
[----:B------:R-:W-:-:S03]  /*6a740*/  IMAD.MOV.U32 R107, RZ, RZ, R200 ;  /* 0x000000ffff6b7224 */ /* 0x000fc600078e00c8 */
[----:B------:R-:W4:Y:S04]  /*6a750*/  LDL.LU R8, [R1+0x2308] ;  /* 0x0023080001087983 */ /* 0x000f280000300800 */
[----:B------:R-:W4:Y:S04]  /*6a760*/  LDL.LU R9, [R1+0x2304] ;  /* 0x0023040001097983 */ /* 0x000f280000300800 */
[----:B------:R-:W4:Y:S04]  /*6a770*/  LDL.LU R12, [R1+0x2300] ;  /* 0x00230000010c7983 */ /* 0x000f280000300800 */
[----:B------:R-:W4:Y:S01]  /*6a780*/  LDL.LU R13, [R1+0x22fc] ;  /* 0x0022fc00010d7983 */ /* 0x000f220000300800 */
[----:B------:R-:W-:-:S03]  /*6a790*/  IMAD.MOV.U32 R111, RZ, RZ, R247 ;  /* 0x000000ffff6f7224 */ /* 0x000fc600078e00f7 */
[----:B------:R-:W4:Y:S01]  /*6a7a0*/  LDL.LU R200, [R1+0x22f8] ;  /* 0x0022f80001c87983 */ /* 0x000f220000300800 */
[----:B------:R-:W-:-:S03]  /*6a7b0*/  IMAD.MOV.U32 R2, RZ, RZ, R7 ;  /* 0x000000ffff027224 */ /* 0x000fc600078e0007 */
[----:B--2---:R-:W2:Y:S04]  /*6a7c0*/  LDSM.16.M88.4 R20, [R201+0x64180] ;  /* 0x06418000c914783b */ /* 0x004ea80000000200 */
[----:B------:R-:W1:Y:S04]  /*6a7d0*/  LDSM.16.M88.4 R24, [R201+0x66180] ;  /* 0x06618000c918783b */ /* 0x000e680000000200 */
[----:B------:R-:W-:Y:S01]  /*6a7e0*/  LDSM.16.M88.4 R32, [R201+0x6a180] ;  /* 0x06a18000c920783b */ /* 0x000fe20000000200 */
[----:B---3--:R-:W-:-:S03]  /*6a7f0*/  IMAD.MOV.U32 R110, RZ, RZ, R246 ;  /* 0x000000ffff6e7224 */ /* 0x008fc600078e00f6 */
[----:B------:R-:W-:Y:S01]  /*6a800*/  LDSM.16.M88.4 R36, [R201+0x6c180] ;  /* 0x06c18000c924783b */ /* 0x000fe20000000200 */
[----:B----4-:R-:W-:-:S03]  /*6a810*/  IMAD.MOV.U32 R109, RZ, RZ, R245 ;  /* 0x000000ffff6d7224 */ /* 0x010fc600078e00f5 */
[----:B------:R-:W-:Y:S01]  /*6a820*/  LDSM.16.M88.4 R40, [R201+0x6e180] ;  /* 0x06e18000c928783b */ /* 0x000fe20000000200 */
[----:B------:R-:W-:-:S03]  /*6a830*/  MOV R108, R244 ;  /* 0x000000f4006c7202 */ /* 0x000fc60000000f00 */
[----:B------:R-:W-:Y:S04]  /*6a840*/  LDSM.16.M88.4 R44, [R201+0x70180] ;  /* 0x07018000c92c783b */ /* 0x000fe80000000200 */
[----:B------:R-:W3:Y:S04]  /*6a850*/  LDL.LU R244, [R1+0x22f4] ;  /* 0x0022f40001f47983 */ /* 0x000ee80000300800 */
[----:B------:R-:W3:Y:S04]  /*6a860*/  LDL.LU R245, [R1+0x22f0] ;  /* 0x0022f00001f57983 */ /* 0x000ee80000300800 */
[----:B------:R-:W3:Y:S04]  /*6a870*/  LDL.LU R246, [R1+0x22ec] ;  /* 0x0022ec0001f67983 */ /* 0x000ee80000300800 */
[----:B------:R-:W3:Y:S04]  /*6a880*/  LDL.LU R247, [R1+0x22e8] ;  /* 0x0022e80001f77983 */ /* 0x000ee80000300800 */
[----:B------:R-:W4:Y:S04]  /*6a890*/  LDL.LU R76, [R1+0x950] ;  /* 0x00095000014c7983 */ /* 0x000f280000300800 */
[----:B------:R-:W4:Y:S04]  /*6a8a0*/  LDL.LU R77, [R1+0x954] ;  /* 0x00095400014d7983 */ /* 0x000f280000300800 */
[----:B------:R-:W4:Y:S01]  /*6a8b0*/  LDL.LU R78, [R1+0x958] ;  /* 0x00095800014e7983 */ /* 0x000f220000300800 */
[----:B------:R-:W-:Y:S01]  /*6a8c0*/  IMAD.MOV.U32 R80, RZ, RZ, R13 ;  /* 0x000000ffff507224 */ /* 0x000fe200078e000d */
[----:B------:R-:W-:Y:S01]  /*6a8d0*/  MOV R83, R8 ;  /* 0x0000000800537202 */ /* 0x000fe20000000f00 */
[----:B------:R-:W-:Y:S01]  /*6a8e0*/  IMAD.MOV.U32 R81, RZ, RZ, R12 ;  /* 0x000000ffff517224 */ /* 0x000fe200078e000c */
[----:B-1----:R-:W-:Y:S01]  /*6a8f0*/  HMMA.1688.F32.TF32 R4, R16, R190, R28 ;  /* 0x000000be1004723c */ /* 0x002fe2000008101c */
[----:B------:R-:W-:Y:S01]  /*6a900*/  IMAD.MOV.U32 R82, RZ, RZ, R9 ;  /* 0x000000ffff527224 */ /* 0x000fe200078e0009 */
[----:B------:R-:W4:Y:S01]  /*6a910*/  LDSM.16.M88.4 R12, [R201+0x60180] ;  /* 0x06018000c90c783b */ /* 0x000f220000000200 */
[----:B------:R-:W-:-:S03]  /*6a920*/  MOV R79, R200 ;  /* 0x000000c8004f7202 */ /* 0x000fc60000000f00 */
[----:B------:R-:W-:Y:S02]  /*6a930*/  LDSM.16.M88.4 R28, [R201+0x68180] ;  /* 0x06818000c91c783b */ /* 0x000fe40000000200 */
[C---:B--2---:R-:W-:Y:S02]  /*6a940*/  HMMA.1688.F32.TF32 R84, R136.reuse, R20, R108 ;  /* 0x000000148854723c */ /* 0x044fe4000008106c */
[----:B------:R-:W-:Y:S04]  /*6a950*/  LDSM.16.M88.4 R48, [R201+0x72180] ;  /* 0x07218000c930783b */ /* 0x000fe80000000200 */
[----:B------:R-:W-:Y:S02]  /*6a960*/  LDSM.16.M88.4 R52, [R201+0x74180] ;  /* 0x07418000c934783b */ /* 0x000fe40000000200 */
[----:B------:R-:W-:Y:S02]  /*6a970*/  HMMA.1688.F32.TF32 R88, R136, R24, R104 ;  /* 0x000000188858723c */ /* 0x000fe40000081068 */
[----:B------:R-:W-:Y:S04]  /*6a980*/  LDSM.16.M88.4 R56, [R201+0x76180] ;  /* 0x07618000c938783b */ /* 0x000fe80000000200 */
[----:B------:R-:W-:Y:S04]  /*6a990*/  LDSM.16.M88.4 R60, [R201+0x78180] ;  /* 0x07818000c93c783b */ /* 0x000fe80000000200 */
[----:B------:R-:W-:Y:S04]  /*6a9a0*/  STL.64 [R1+0x2170], R6 ;  /* 0x0021700601007387 */ /* 0x000fe80000100a00 */
[----:B------:R-:W-:Y:S04]  /*6a9b0*/  STL.64 [R1+0x2168], R4 ;  /* 0x0021680401007387 */ /* 0x000fe80000100a00 */
[----:B------:R-:W-:Y:S04]  /*6a9c0*/  LDSM.16.M88.4 R64, [R201+0x7a180] ;  /* 0x07a18000c940783b */ /* 0x000fe80000000200 */
[----:B------:R-:W-:Y:S01]  /*6a9d0*/  LDSM.16.M88.4 R68, [R201+0x7c180] ;  /* 0x07c18000c944783b */ /* 0x000fe20000000200 */
[----:B------:R-:W-:-:S02]  /*6a9e0*/  IMAD.MOV.U32 R248, RZ, RZ, R193 ;  /* 0x000000fffff87224 */ /* 0x000fc400078e00c1 */
[----:B------:R-:W-:Y:S01]  /*6a9f0*/  IMAD.MOV.U32 R249, RZ, RZ, R192 ;  /* 0x000000fffff97224 */ /* 0x000fe200078e00c0 */
[----:B------:R-:W-:Y:S01]  /*6aa00*/  MOV R251, R188 ;  /* 0x000000bc00fb7202 */ /* 0x000fe20000000f00 */
[----:B------:R-:W-:Y:S01]  /*6aa10*/  IMAD.MOV.U32 R250, RZ, RZ, R189 ;  /* 0x000000fffffa7224 */ /* 0x000fe200078e00bd */
[----:B------:R-:W-:Y:S01]  /*6aa20*/  LDSM.16.M88.4 R72, [R201+0x7e180] ;  /* 0x07e18000c948783b */ /* 0x000fe20000000200 */
[----:B------:R-:W-:Y:S02]  /*6aa30*/  IMAD.MOV.U32 R198, RZ, RZ, R228 ;  /* 0x000000ffffc67224 */ /* 0x000fe400078e00e4 */
[----:B------:R-:W-:Y:S01]  /*6aa40*/  IMAD.MOV.U32 R199, RZ, RZ, R229 ;  /* 0x000000ffffc77224 */ /* 0x000fe200078e00e5 */
[----:B------:R-:W-:Y:S01]  /*6aa50*/  LDS R200, [R252+0x1c080] ;  /* 0x01c08000fcc87984 */ /* 0x000fe20000000800 */
[----:B---3--:R-:W-:Y:S03]  /*6aa60*/  HMMA.1688.F32.TF32 R8, R16, R10, R244 ;  /* 0x0000000a1008723c */ /* 0x008fe600000810f4 */
[----:B------:R-:W1:Y:S04]  /*6aa70*/  LDSM.16.M88.4 R16, [R201+0x62180] ;  /* 0x06218000c910783b */ /* 0x000e680000000200 */
[----:B------:R-:W2:Y:S01]  /*6aa80*/  LDS R201, [R3+0x1c080] ;  /* 0x01c0800003c97984 */ /* 0x000ea20000000800 */
[C---:B----4-:R-:W-:Y:S08]  /*6aa90*/  HMMA.1688.F32.TF32 R76, R136.reuse, R12, R76 ;  /* 0x0000000c884c723c */ /* 0x050ff0000008104c */
[C---:B-1----:R-:W-:Y:S07]  /*6aaa0*/  HMMA.1688.F32.TF32 R80, R136.reuse, R16, R80 ;  /* 0x000000108850723c */ /* 0x042fee0000081050 */
        /* <DEDUP_REMOVED lines=54> */
[----:B------:R-:W2:Y:S08]  /*6ae10*/  LDL.LU R187, [R1+0x61c] ;  /* 0x00061c0001bb7983 */ /* 0x000eb00000300800 */
[----:B------:R-:W-:Y:S04]  /*6ae20*/  STL.64 [R1+0x21d0], R94 ;  /* 0x0021d05e01007387 */ /* 0x000fe80000100a00 */
[----:B------:R-:W-:Y:S01]  /*6ae30*/  STL.64 [R1+0x21c8], R92 ;  /* 0x0021c85c01007387 */ /* 0x000fe20000100a00 */
[C---:B---3--:R-:W-:Y:S08]  /*6ae40*/  HMMA.1688.F32.TF32 R132, R136.reuse, R68, R176 ;  /* 0x000000448884723c */ /* 0x048ff000000810b0 */
[C---:B----4-:R-:W-:Y:S08]  /*6ae50*/  HMMA.1688.F32.TF32 R116, R136.reuse, R52, R116 ;  /* 0x000000348874723c */ /* 0x050ff00000081074 */
[C---:B--2---:R-:W-:Y:S08]  /*6ae60*/  HMMA.1688.F32.TF32 R100, R136.reuse, R36, R100 ;  /* 0x000000248864723c */ /* 0x044ff00000081064 */
        /* <DEDUP_REMOVED lines=29> */
[----:B------:R-:W3:Y:S04]  /*6b040*/  LDL.LU R189, [R1+0x22dc] ;  /* 0x0022dc0001bd7983 */ /* 0x000ee80000300800 */
[----:B------:R-:W3:Y:S04]  /*6b050*/  LDL.LU R188, [R1+0x22d8] ;  /* 0x0022d80001bc7983 */ /* 0x000ee80000300800 */
[----:B------:R-:W4:Y:S04]  /*6b060*/  LDL.LU R228, [R1+0x22d4] ;  /* 0x0022d40001e47983 */ /* 0x000f280000300800 */
[----:B------:R-:W2:Y:S01]  /*6b070*/  LDL.LU R229, [R1+0x22d0] ;  /* 0x0022d00001e57983 */ /* 0x000ea20000300800 */
[----:B------:R-:W-:Y:S03]  /*6b080*/  HMMA.1688.F32.TF32 R136, R136, R72, R184 ;  /* 0x000000488888723c */ /* 0x000fe600000810b8 */
[----:B------:R-:W3:Y:S04]  /*6b090*/  LDL.LU R194, [R1+0x798] ;  /* 0x0007980001c27983 */ /* 0x000ee80000300800 */
[----:B------:R-:W3:Y:S01]  /*6b0a0*/  LDL.LU R195, [R1+0x79c] ;  /* 0x00079c0001c37983 */ /* 0x000ee20000300800 */
[----:B----4-:R-:W-:-:S03]  /*6b0b0*/  IMAD.MOV.U32 R190, RZ, RZ, R228 ;  /* 0x000000ffffbe7224 */ /* 0x010fc600078e00e4 */
[----:B------:R-:W4:Y:S01]  /*6b0c0*/  LDL.LU R228, [R1+0x22cc] ;  /* 0x0022cc0001e47983 */ /* 0x000f220000300800 */
[----:B--2---:R-:W-:-:S03]  /*6b0d0*/  MOV R191, R229 ;  /* 0x000000e500bf7202 */ /* 0x004fc60000000f00 */
        /* <DEDUP_REMOVED lines=48> */
[----:B------:R-:W-:Y:S01]  /*6b3e0*/  STL.64 [R1+0x2278], R136 ;  /* 0x0022788801007387 */ /* 0x000fe20000100a00 */
[----:B--2---:R-:W-:Y:S11]  /*6b3f0*/  HMMA.1688.F32.TF32 R140, R200, R12, R140 ;  /* 0x0000000cc88c723c */ /* 0x004ff6000008108c */
[----:B------:R-:W-:Y:S11]  /*6b400*/  @!UPT UIADD3 URZ, URZ, URZ, URZ ;  /* 0x0000003f3f3ff290 */ /* 0x000ff6000fffe03f */
[----:B------:R-:W-:Y:S01]  /*6b410*/  @!UPT UIADD3 URZ, URZ, URZ, URZ ;  /* 0x0000003f3f3ff290 */ /* 0x000fe2000fffe03f */
[----:B------:R-:W-:Y:S04]  /*6b420*/  STL.64 [R1+0x2290], R142 ;  /* 0x0022908e01007387 */ /* 0x000fe80000100a00 */
[----:B------:R-:W-:Y:S04]  /*6b430*/  STL.64 [R1+0x2288], R140 ;  /* 0x0022888c01007387 */ /* 0x000fe80000100a00 */
[----:B------:R-:W2:Y:S04]  /*6b440*/  LDL.LU R206, [R1+0x778] ;  /* 0x0007780001ce7983 */ /* 0x000ea80000300800 */
[----:B------:R-:W2:Y:S01]  /*6b450*/  LDL.LU R207, [R1+0x77c] ;  /* 0x00077c0001cf7983 */ /* 0x000ea20000300800 */
[----:B------:R-:W-:-:S02]  /*6b460*/  IMAD.MOV.U32 R182, RZ, RZ, R229 ;  /* 0x000000ffffb67224 */ /* 0x000fc400078e00e5 */
[----:B----4-:R-:W-:Y:S01]  /*6b470*/  IMAD.MOV.U32 R183, RZ, RZ, R228 ;  /* 0x000000ffffb77224 */ /* 0x010fe200078e00e4 */
[----:B------:R-:W-:Y:S04]  /*6b480*/  LDS R229, [R3+0x1c100] ;  /* 0x01c1000003e57984 */ /* 0x000fe80000000800 */
[----:B------:R-:W2:Y:S01]  /*6b490*/  LDS R228, [R252+0x1c100] ;  /* 0x01c10000fce47984 */ /* 0x000ea20000000800 */
[C---:B------:R-:W-:Y:S08]  /*6b4a0*/  HMMA.1688.F32.TF32 R144, R200.reuse, R16, R144 ;  /* 0x00000010c890723c */ /* 0x040ff00000081090 */
[C---:B---3--:R-:W-:Y:S11]  /*6b4b0*/  HMMA.1688.F32.TF32 R148, R200.reuse, R20, R148 ;  /* 0x00000014c894723c */ /* 0x048ff60000081094 */
[----:B------:R-:W-:Y:S04]  /*6b4c0*/  @!UPT UIADD3 URZ, URZ, URZ, URZ ;  /* 0x0000003f3f3ff290 */ /* 0x000fe8000fffe03f */
[----:B------:R-:W-:Y:S04]  /*6b4d0*/  STL.64 [R1+0x22a0], R146 ;  /* 0x0022a09201007387 */ /* 0x000fe80000100a00 */
[----:B------:R-:W-:Y:S04]  /*6b4e0*/  STL.64 [R1+0x2298], R144 ;  /* 0x0022989001007387 */ /* 0x000fe80000100a00 */
[----:B------:R-:W3:Y:S04]  /*6b4f0*/  LDL.LU R210, [R1+0x768] ;  /* 0x0007680001d27983 */ /* 0x000ee80000300800 */
[----:B------:R-:W3:Y:S04]  /*6b500*/  LDL.LU R211, [R1+0x76c] ;  /* 0x00076c0001d37983 */ /* 0x000ee80000300800 */
[----:B------:R-:W-:Y:S04]  /*6b510*/  STL.64 [R1+0x22b0], R150 ;  /* 0x0022b09601007387 */ /* 0x000fe80000100a00 */
[----:B------:R-:W-:Y:S04]  /*6b520*/  STL.64 [R1+0x22a8], R148 ;  /* 0x0022a89401007387 */ /* 0x000fe80000100a00 */
        /* <DEDUP_REMOVED lines=36> */
[C---:B---3--:R-:W-:Y:S01]  /*6b770*/  HMMA.1688.F32.TF32 R208, R228.reuse, R16, R208 ;  /* 0x00000010e4d0723c */ /* 0x048fe200000810d0 */
[----:B------:R-:W-:Y:S04]  /*6b780*/  LDS R236, [R252+0x1c180] ;  /* 0x01c18000fcec7984 */ /* 0x000fe80000000800 */
[----:B------:R-:W1:Y:S03]  /*6b790*/  LDS R237, [R3+0x1c180] ;  /* 0x01c1800003ed7984 */ /* 0x000e660000000800 */
[C---:B------:R-:W-:Y:S11]  /*6b7a0*/  HMMA.1688.F32.TF32 R212, R228.reuse, R20, R212 ;  /* 0x00000014e4d4723c */ /* 0x040ff600000810d4 */
[----:B------:R-:W-:Y:S04]  /*6b7b0*/  @!UPT UIADD3 URZ, URZ, URZ, URZ ;  /* 0x0000003f3f3ff290 */ /* 0x000fe8000fffe03f */
[----:B------:R-:W-:Y:S04]  /*6b7c0*/  STL [R1+0x2014], R208 ;  /* 0x002014d001007387 */ /* 0x000fe80000100800 */
[----:B------:R-:W-:Y:S04]  /*6b7d0*/  STL [R1+0x2000], R209 ;  /* 0x002000d101007387 */ /* 0x000fe80000100800 */
[----:B------:R-:W-:Y:S04]  /*6b7e0*/  STL [R1+0x1ffc], R210 ;  /* 0x001ffcd201007387 */ /* 0x000fe80000100800 */
[----:B------:R-:W-:Y:S04]  /*6b7f0*/  STL [R1+0x1ff8], R211 ;  /* 0x001ff8d301007387 */ /* 0x000fe80000100800 */
[----:B------:R3:W-:Y:S01]  /*6b800*/  STL [R1+0x2024], R212 ;  /* 0x002024d401007387 */ /* 0x0007e20000100800 */
[C---:B----4-:R-:W-:Y:S03]  /*6b810*/  HMMA.1688.F32.TF32 R216, R228.reuse, R24, R216 ;  /* 0x00000018e4d8723c */ /* 0x050fe600000810d8 */
[----:B------:R-:W-:Y:S04]  /*6b820*/  STL [R1+0x2020], R213 ;  /* 0x002020d501007387 */ /* 0x000fe80000100800 */
[----:B------:R-:W-:Y:S04]  /*6b830*/  STL [R1+0x201c], R214 ;  /* 0x00201cd601007387 */ /* 0x000fe80000100800 */
[----:B------:R4:W-:Y:S04]  /*6b840*/  STL [R1+0x2018], R215 ;  /* 0x002018d701007387 */ /* 0x0009e80000100800 */
[----:B------:R-:W3:Y:S04]  /*6b850*/  LDL.LU R244, [R1+0x6f0] ;  /* 0x0006f00001f47983 */ /* 0x000ee80000300800 */
[----:B------:R-:W3:Y:S04]  /*6b860*/  LDL.LU R245, [R1+0x6f4] ;  /* 0x0006f40001f57983 */ /* 0x000ee80000300800 */
[----:B------:R-:W3:Y:S04]  /*6b870*/  LDL.LU R246, [R1+0x6f8] ;  /* 0x0006f80001f67983 */ /* 0x000ee80000300800 */
[----:B------:R-:W3:Y:S04]  /*6b880*/  LDL.LU R247, [R1+0x6fc] ;  /* 0x0006fc0001f77983 */ /* 0x000ee80000300800 */
[----:B------:R1:W-:Y:S04]  /*6b890*/  STL [R1+0x2034], R216 ;  /* 0x002034d801007387 */ /* 0x0003e80000100800 */
[----:B------:R1:W-:Y:S04]  /*6b8a0*/  STL [R1+0x2030], R217 ;  /* 0x002030d901007387 */ /* 0x0003e80000100800 */
[----:B------:R1:W-:Y:S04]  /*6b8b0*/  STL [R1+0x202c], R218 ;  /* 0x00202cda01007387 */ /* 0x0003e80000100800 */
[----:B------:R1:W-:Y:S01]  /*6b8c0*/  STL [R1+0x2028], R219 ;  /* 0x002028db01007387 */ /* 0x0003e20000100800 */
        /* <DEDUP_REMOVED lines=10> */
[----:B------:R-:W2:Y:S01]  /*6b970*/  LDL.LU R7, [R1+0x6ec] ;  /* 0x0006ec0001077983 */ /* 0x000ea20000300800 */
[C---:B------:R-:W-:Y:S08]  /*6b980*/  HMMA.1688.F32.TF32 R224, R228.reuse, R32, R224 ;  /* 0x00000020e4e0723c */ /* 0x040ff000000810e0 */
[C---:B------:R-:W-:Y:S08]  /*6b990*/  HMMA.1688.F32.TF32 R76, R228.reuse, R36, R8 ;  /* 0x00000024e44c723c */ /* 0x040ff00000081008 */
[----:B------:R-:W-:Y:S07]  /*6b9a0*/  HMMA.1688.F32.TF32 R8, R228, R40, R248 ;  /* 0x00000028e408723c */ /* 0x000fee00000810f8 */
[----:B------:R-:W-:Y:S04]  /*6b9b0*/  STL [R1+0x2054], R224 ;  /* 0x002054e001007387 */ /* 0x000fe80000100800 */
[----:B------:R-:W-:Y:S04]  /*6b9c0*/  STL [R1+0x2050], R225 ;  /* 0x002050e101007387 */ /* 0x000fe80000100800 */
[----:B------:R-:W-:Y:S04]  /*6b9d0*/  STL [R1+0x204c], R226 ;  /* 0x00204ce201007387 */ /* 0x000fe80000100800 */
[----:B------:R-:W-:Y:S04]  /*6b9e0*/  STL [R1+0x2048], R227 ;  /* 0x002048e301007387 */ /* 0x000fe80000100800 */
[----:B------:R-:W-:Y:S04]  /*6b9f0*/  STL.64 [R1+0x270], R76 ;  /* 0x0002704c01007387 */ /* 0x000fe80000100a00 */
[----:B------:R1:W-:Y:S04]  /*6ba00*/  STL.64 [R1+0x278], R78 ;  /* 0x0002784e01007387 */ /* 0x0003e80000100a00 */
[----:B------:R-:W2:Y:S04]  /*6ba10*/  LDL.LU R248, [R1+0x6d0] ;  /* 0x0006d00001f87983 */ /* 0x000ea80000300800 */
[----:B------:R-:W2:Y:S04]  /*6ba20*/  LDL.LU R249, [R1+0x6d4] ;  /* 0x0006d40001f97983 */ /* 0x000ea80000300800 */
[----:B------:R-:W2:Y:S04]  /*6ba30*/  LDL.LU R250, [R1+0x6d8] ;  /* 0x0006d80001fa7983 */ /* 0x000ea80000300800 */
[----:B------:R-:W2:Y:S01]  /*6ba40*/  LDL.LU R251, [R1+0x6dc] ;  /* 0x0006dc0001fb7983 */ /* 0x000ea20000300800 */
[----:B---3--:R-:W-:Y:S01]  /*6ba50*/  IMAD.MOV.U32 R212, RZ, RZ, R8 ;  /* 0x000000ffffd47224 */ /* 0x008fe200078e0008 */
[----:B----4-:R-:W-:Y:S01]  /*6ba60*/  MOV R215, R11 ;  /* 0x0000000b00d77202 */ /* 0x010fe20000000f00 */
[----:B------:R-:W-:-:S02]  /*6ba70*/  IMAD.MOV.U32 R213, RZ, RZ, R9 ;  /* 0x000000ffffd57224 */ /* 0x000fc400078e0009 */
[----:B------:R-:W-:Y:S02]  /*6ba80*/  IMAD.MOV.U32 R214, RZ, RZ, R10 ;  /* 0x000000ffffd67224 */ /* 0x000fe400078e000a */
[----:B------:R-:W-:Y:S01]  /*6ba90*/  HMMA.1688.F32.TF32 R8, R228, R44, R244 ;  /* 0x0000002ce408723c */ /* 0x000fe200000810f4 */
[----:B------:R-:W-:Y:S04]  /*6baa0*/  STL [R1+0x2064], R215 ;  /* 0x002064d701007387 */ /* 0x000fe80000100800 */
[----:B------:R-:W-:Y:S04]  /*6bab0*/  STL [R1+0x2060], R214 ;  /* 0x002060d601007387 */ /* 0x000fe80000100800 */
[----:B------:R-:W-:Y:S04]  /*6bac0*/  STL [R1+0x205c], R213 ;  /* 0x00205cd501007387 */ /* 0x000fe80000100800 */
[----:B------:R3:W-:Y:S11]  /*6bad0*/  STL [R1+0x2058], R212 ;  /* 0x002058d401007387 */ /* 0x0007f60000100800 */
        /* <DEDUP_REMOVED lines=8> */
[----:B------:R-:W-:Y:S04]  /*6bb60*/  STL [R1+0x2074], R206 ;  /* 0x002074ce01007387 */ /* 0x000fe80000100800 */
[----:B------:R-:W-:Y:S04]  /*6bb70*/  STL [R1+0x2070], R205 ;  /* 0x002070cd01007387 */ /* 0x000fe80000100800 */
[----:B------:R-:W-:Y:S04]  /*6bb80*/  STL [R1+0x206c], R204 ;  /* 0x00206ccc01007387 */ /* 0x000fe80000100800 */
[----:B------:R1:W-:Y:S04]  /*6bb90*/  STL [R1+0x2068], R208 ;  /* 0x002068d001007387 */ /* 0x0003e80000100800 */
[----:B------:R-:W3:Y:S04]  /*6bba0*/  LDL.LU R244, [R1+0x6b0] ;  /* 0x0006b00001f47983 */ /* 0x000ee80000300800 */
[----:B------:R-:W3:Y:S04]  /*6bbb0*/  LDL.LU R245, [R1+0x6b4] ;  /* 0x0006b40001f57983 */ /* 0x000ee80000300800 */
[----:B------:R-:W3:Y:S04]  /*6bbc0*/  LDL.LU R246, [R1+0x6b8] ;  /* 0x0006b80001f67983 */ /* 0x000ee80000300800 */
[----:B------:R-:W3:Y:S01]  /*6bbd0*/  LDL.LU R247, [R1+0x6bc] ;  /* 0x0006bc0001f77983 */ /* 0x000ee20000300800 */
[C---:B--2---:R-:W-:Y:S11]  /*6bbe0*/  HMMA.1688.F32.TF32 R4, R228.reuse, R48, R4 ;  /* 0x00000030e404723c */ /* 0x044ff60000081004 */
[----:B------:R-:W-:Y:S11]  /*6bbf0*/  @!UPT UIADD3 URZ, URZ, URZ, URZ ;  /* 0x0000003f3f3ff290 */ /* 0x000ff6000fffe03f */
[----:B------:R-:W-:Y:S02]  /*6bc00*/  @!UPT UIADD3 URZ, URZ, URZ, URZ ;  /* 0x0000003f3f3ff290 */ /* 0x000fe4000fffe03f */
[----:B-1----:R-:W-:Y:S02]  /*6bc10*/  IMAD.MOV.U32 R216, RZ, RZ, R4 ;  /* 0x000000ffffd87224 */ /* 0x002fe400078e0004 */
[----:B------:R-:W-:Y:S01]  /*6bc20*/  IMAD.MOV.U32 R217, RZ, RZ, R5 ;  /* 0x000000ffffd97224 */ /* 0x000fe200078e0005 */
[----:B------:R-:W2:Y:S01]  /*6bc30*/  LDL.LU R4, [R1+0x6a0] ;  /* 0x0006a00001047983 */ /* 0x000ea20000300800 */
[----:B------:R-:W-:Y:S01]  /*6bc40*/  IMAD.MOV.U32 R218, RZ, RZ, R6 ;  /* 0x000000ffffda7224 */ /* 0x000fe200078e0006 */
[----:B------:R-:W-:Y:S02]  /*6bc50*/  MOV R219, R7 ;  /* 0x0000000700db7202 */ /* 0x000fe40000000f00 */
[----:B------:R-:W2:Y:S04]  /*6bc60*/  LDL.LU R5, [R1+0x6a4] ;  /* 0x0006a40001057983 */ /* 0x000ea80000300800 */
[----:B------:R-:W2:Y:S04]  /*6bc70*/  LDL.LU R6, [R1+0x6a8] ;  /* 0x0006a80001067983 */ /* 0x000ea80000300800 */
[----:B------:R-:W2:Y:S04]  /*6bc80*/  LDL.LU R7, [R1+0x6ac] ;  /* 0x0006ac0001077983 */ /* 0x000ea80000300800 */
[----:B------:R-:W-:Y:S04]  /*6bc90*/  STL [R1+0x2084], R219 ;  /* 0x002084db01007387 */ /* 0x000fe80000100800 */
[----:B------:R-:W-:Y:S04]  /*6bca0*/  STL [R1+0x2080], R218 ;  /* 0x002080da01007387 */ /* 0x000fe80000100800 */
[----:B------:R-:W-:Y:S04]  /*6bcb0*/  STL [R1+0x207c], R217 ;  /* 0x00207cd901007387 */ /* 0x000fe80000100800 */
[----:B------:R1:W-:Y:S01]  /*6bcc0*/  STL [R1+0x2078], R216 ;  /* 0x002078d801007387 */ /* 0x0003e20000100800 */
[C---:B------:R-:W-:Y:S03]  /*6bcd0*/  HMMA.1688.F32.TF32 R76, R228.reuse, R52, R248 ;  /* 0x00000034e44c723c */ /* 0x040fe600000810f8 */
[----:B------:R-:W2:Y:S04]  /*6bce0*/  LDL.LU R248, [R1+0x690] ;  /* 0x0006900001f87983 */ /* 0x000ea80000300800 */
[----:B------:R-:W2:Y:S04]  /*6bcf0*/  LDL.LU R249, [R1+0x694] ;  /* 0x0006940001f97983 */ /* 0x000ea80000300800 */
[----:B------:R-:W2:Y:S04]  /*6bd00*/  LDL.LU R250, [R1+0x698] ;  /* 0x0006980001fa7983 */ /* 0x000ea80000300800 */
[----:B------:R-:W2:Y:S01]  /*6bd10*/  LDL.LU R251, [R1+0x69c] ;  /* 0x00069c0001fb7983 */ /* 0x000ea20000300800 */
[----:B----4-:R-:W-:Y:S08]  /*6bd20*/  HMMA.1688.F32.TF32 R8, R228, R56, R8 ;  /* 0x00000038e408723c */ /* 0x010ff00000081008 */
[----:B------:R-:W-:Y:S01]  /*6bd30*/  MOV R223, R79 ;  /* 0x0000004f00df7202 */ /* 0x000fe20000000f00 */
[----:B------:R-:W-:-:S02]  /*6bd40*/  IMAD.MOV.U32 R222, RZ, RZ, R78 ;  /* 0x000000ffffde7224 */ /* 0x000fc400078e004e */
[----:B------:R-:W-:Y:S11]  /*6bd50*/  IMAD.MOV.U32 R221, RZ, RZ, R77 ;  /* 0x000000ffffdd7224 */ /* 0x000ff600078e004d */
[----:B------:R-:W-:Y:S02]  /*6bd60*/  @!UPT UIADD3 URZ, URZ, URZ, URZ ;  /* 0x0000003f3f3ff290 */ /* 0x000fe4000fffe03f */
[----:B------:R-:W-:Y:S01]  /*6bd70*/  IMAD.MOV.U32 R224, RZ, RZ, R8 ;  /* 0x000000ffffe07224 */ /* 0x000fe200078e0008 */
[----:B------:R-:W-:Y:S01]  /*6bd80*/  MOV R227, R11 ;  /* 0x0000000b00e37202 */ /* 0x000fe20000000f00 */
[----:B------:R-:W-:Y:S02]  /*6bd90*/  IMAD.MOV.U32 R225, RZ, RZ, R9 ;  /* 0x000000ffffe17224 */ /* 0x000fe400078e0009 */
[----:B------:R-:W-:Y:S02]  /*6bda0*/  IMAD.MOV.U32 R226, RZ, RZ, R10 ;  /* 0x000000ffffe27224 */ /* 0x000fe400078e000a */
[----:B---3--:R-:W-:Y:S01]  /*6bdb0*/  HMMA.1688.F32.TF32 R8, R228, R60, R244 ;  /* 0x0000003ce408723c */ /* 0x008fe200000810f4 */
[----:B------:R-:W-:Y:S01]  /*6bdc0*/  IMAD.MOV.U32 R220, RZ, RZ, R76 ;  /* 0x000000ffffdc7224 */ /* 0x000fe200078e004c */
[----:B------:R3:W-:Y:S04]  /*6bdd0*/  STL [R1+0x2094], R223 ;  /* 0x002094df01007387 */ /* 0x0007e80000100800 */
[----:B------:R-:W-:Y:S04]  /*6bde0*/  STL [R1+0x2090], R222 ;  /* 0x002090de01007387 */ /* 0x000fe80000100800 */
[----:B------:R-:W-:Y:S04]  /*6bdf0*/  STL [R1+0x208c], R221 ;  /* 0x00208cdd01007387 */ /* 0x000fe80000100800 */
[----:B------:R4:W-:Y:S04]  /*6be00*/  STL [R1+0x2088], R220 ;  /* 0x002088dc01007387 */ /* 0x0009e80000100800 */
[----:B------:R-:W-:Y:S04]  /*6be10*/  STL [R1+0x20a4], R227 ;  /* 0x0020a4e301007387 */ /* 0x000fe80000100800 */
[----:B------:R-:W-:Y:S02]  /*6be20*/  STL [R1+0x20a0], R226 ;  /* 0x0020a0e201007387 */ /* 0x000fe40000100800 */
[----:B------:R-:W-:Y:S01]  /*6be30*/  MOV R211, R11 ;  /* 0x0000000b00d37202 */ /* 0x000fe20000000f00 */
[----:B------:R-:W-:Y:S01]  /*6be40*/  IMAD.MOV.U32 R210, RZ, RZ, R10 ;  /* 0x000000ffffd27224 */ /* 0x000fe200078e000a */
[----:B------:R-:W-:Y:S01]  /*6be50*/  STL [R1+0x209c], R225 ;  /* 0x00209ce101007387 */ /* 0x000fe20000100800 */
[----:B------:R-:W-:-:S02]  /*6be60*/  IMAD.MOV.U32 R209, RZ, RZ, R9 ;  /* 0x000000ffffd17224 */ /* 0x000fc400078e0009 */
[----:B------:R-:W-:Y:S01]  /*6be70*/  IMAD.MOV.U32 R207, RZ, RZ, R8 ;  /* 0x000000ffffcf7224 */ /* 0x000fe200078e0008 */
[----:B------:R1:W-:Y:S04]  /*6be80*/  STL [R1+0x2098], R224 ;  /* 0x002098e001007387 */ /* 0x0003e80000100800 */
[----:B------:R1:W-:Y:S04]  /*6be90*/  STL [R1+0x20b4], R211 ;  /* 0x0020b4d301007387 */ /* 0x0003e80000100800 */
[----:B------:R-:W-:Y:S04]  /*6bea0*/  STL [R1+0x20b0], R210 ;  /* 0x0020b0d201007387 */ /* 0x000fe80000100800 */
[----:B------:R-:W-:Y:S04]  /*6beb0*/  STL [R1+0x20ac], R209 ;  /* 0x0020acd101007387 */ /* 0x000fe80000100800 */
[----:B------:R1:W-:Y:S04]  /*6bec0*/  STL [R1+0x20a8], R207 ;  /* 0x0020a8cf01007387 */ /* 0x0003e80000100800 */
[----:B------:R-:W3:Y:S04]  /*6bed0*/  LDL.LU R234, [R1+0x688] ;  /* 0x0006880001ea7983 */ /* 0x000ee80000300800 */
[----:B------:R-:W3:Y:S01]  /*6bee0*/  LDL.LU R235, [R1+0x68c] ;  /* 0x00068c0001eb7983 */ /* 0x000ee20000300800 */
[----:B------:R-:W-:-:S02]  /*6bef0*/  IMAD.MOV.U32 R9, RZ, RZ, R240 ;  /* 0x000000ffff097224 */ /* 0x000fc400078e00f0 */
[----:B------:R-:W-:Y:S02]  /*6bf00*/  IMAD.MOV.U32 R10, RZ, RZ, R241 ;  /* 0x000000ffff0a7224 */ /* 0x000fe400078e00f1 */
[----:B------:R-:W-:Y:S01]  /*6bf10*/  IMAD.MOV.U32 R11, RZ, RZ, R242 ;  /* 0x000000ffff0b7224 */ /* 0x000fe200078e00f2 */
[C---:B--2---:R-:W-:Y:S11]  /*6bf20*/  HMMA.1688.F32.TF32 R4, R228.reuse, R64, R4 ;  /* 0x00000040e404723c */ /* 0x044ff60000081004 */
[----:B------:R-:W-:Y:S11]  /*6bf30*/  @!UPT UIADD3 URZ, URZ, URZ, URZ ;  /* 0x0000003f3f3ff290 */ /* 0x000ff6000fffe03f */
[----:B------:R-:W-:Y:S02]  /*6bf40*/  @!UPT UIADD3 URZ, URZ, URZ, URZ ;  /* 0x0000003f3f3ff290 */ /* 0x000fe4000fffe03f */
[----:B------:R-:W-:Y:S01]  /*6bf50*/  MOV R212, R7 ;  /* 0x0000000700d47202 */ /* 0x000fe20000000f00 */
[----:B------:R-:W-:Y:S02]  /*6bf60*/  IMAD.MOV.U32 R213, RZ, RZ, R6 ;  /* 0x000000ffffd57224 */ /* 0x000fe400078e0006 */
[----:B------:R-:W-:Y:S02]  /*6bf70*/  IMAD.MOV.U32 R214, RZ, RZ, R5 ;  /* 0x000000ffffd67224 */ /* 0x000fe400078e0005 */
[----:B------:R-:W-:Y:S01]  /*6bf80*/  IMAD.MOV.U32 R215, RZ, RZ, R4 ;  /* 0x000000ffffd77224 */ /* 0x000fe200078e0004 */
[----:B------:R2:W-:Y:S04]  /*6bf90*/  STL [R1+0x20c4], R212 ;  /* 0x0020c4d401007387 */ /* 0x0005e80000100800 */
[----:B------:R1:W-:Y:S04]  /*6bfa0*/  STL [R1+0x20c0], R213 ;  /* 0x0020c0d501007387 */ /* 0x0003e80000100800 */
[----:B------:R1:W-:Y:S01]  /*6bfb0*/  STL [R1+0x20bc], R214 ;  /* 0x0020bcd601007387 */ /* 0x0003e20000100800 */
[----:B------:R-:W-:Y:S03]  /*6bfc0*/  HMMA.1688.F32.TF32 R4, R228, R68, R248 ;  /* 0x00000044e404723c */ /* 0x000fe600000810f8 */
[----:B------:R1:W-:Y:S04]  /*6bfd0*/  STL [R1+0x20b8], R215 ;  /* 0x0020b8d701007387 */ /* 0x0003e80000100800 */
[----:B------:R-:W2:Y:S01]  /*6bfe0*/  LDL.LU R8, [R1+0x670] ;  /* 0x0006700001087983 */ /* 0x000ea20000300800 */
[----:B------:R-:W-:-:S03]  /*6bff0*/  MOV R248, R243 ;  /* 0x000000f300f87202 */ /* 0x000fc60000000f00 */
[----:B------:R-:W2:Y:S04]  /*6c000*/  LDL.LU R240, [R1+0x22c4] ;  /* 0x0022c40001f07983 */ /* 0x000ea80000300800 */
[----:B------:R-:W2:Y:S04]  /*6c010*/  LDL.LU R241, [R1+0x22c0] ;  /* 0x0022c00001f17983 */ /* 0x000ea80000300800 */
[----:B------:R-:W2:Y:S04]  /*6c020*/  LDL.LU R242, [R1+0x22bc] ;  /* 0x0022bc0001f27983 */ /* 0x000ea80000300800 */
[----:B------:R-:W2:Y:S04]  /*6c030*/  LDL.LU R243, [R1+0x22b8] ;  /* 0x0022b80001f37983 */ /* 0x000ea80000300800 */
[----:B------:R-:W4:Y:S04]  /*6c040*/  LDL.LU R249, [R1+0x664] ;  /* 0x0006640001f97983 */ /* 0x000f280000300800 */
[----:B------:R-:W4:Y:S04]  /*6c050*/  LDL.LU R250, [R1+0x668] ;  /* 0x0006680001fa7983 */ /* 0x000f280000300800 */
[----:B------:R-:W4:Y:S01]  /*6c060*/  LDL.LU R251, [R1+0x66c] ;  /* 0x00066c0001fb7983 */ /* 0x000f220000300800 */
[----:B------:R-:W-:Y:S01]  /*6c070*/  MOV R208, R7 ;  /* 0x0000000700d07202 */ /* 0x000fe20000000f00 */
[----:B------:R-:W-:-:S02]  /*6c080*/  IMAD.MOV.U32 R204, RZ, RZ, R6 ;  /* 0x000000ffffcc7224 */ /* 0x000fc400078e0006 */
[----:B------:R-:W-:Y:S02]  /*6c090*/  IMAD.MOV.U32 R205, RZ, RZ, R5 ;  /* 0x000000ffffcd7224 */ /* 0x000fe400078e0005 */
[----:B------:R-:W-:Y:S01]  /*6c0a0*/  IMAD.MOV.U32 R206, RZ, RZ, R4 ;  /* 0x000000ffffce7224 */ /* 0x000fe200078e0004 */
[----:B------:R-:W-:Y:S04]  /*6c0b0*/  STL [R1+0x20d4], R208 ;  /* 0x0020d4d001007387 */ /* 0x000fe80000100800 */
[----:B------:R-:W-:Y:S04]  /*6c0c0*/  STL [R1+0x20d0], R204 ;  /* 0x0020d0cc01007387 */ /* 0x000fe80000100800 */
[----:B------:R-:W-:Y:S04]  /*6c0d0*/  STL [R1+0x20cc], R205 ;  /* 0x0020cccd01007387 */ /* 0x000fe80000100800 */
[----:B------:R-:W-:Y:S01]  /*6c0e0*/  STL [R1+0x20c8], R206 ;  /* 0x0020c8ce01007387 */ /* 0x000fe20000100800 */
[----:B---3--:R-:W-:Y:S08]  /*6c0f0*/  HMMA.1688.F32.TF32 R232, R236, R12, R232 ;  /* 0x0000000cece8723c */ /* 0x008ff000000810e8 */
[----:B--2---:R-:W-:Y:S01]  /*6c100*/  HMMA.1688.F32.TF32 R228, R228, R72, R240 ;  /* 0x00000048e4e4723c */ /* 0x004fe200000810f0 */
[----:B------:R-:W-:Y:S04]  /*6c110*/  LDS R240, [R252+0x1c200] ;  /* 0x01c20000fcf07984 */ /* 0x000fe80000000800 */
[----:B------:R-:W-:Y:S03]  /*6c120*/  LDS R242, [R252+0x1d200] ;  /* 0x01d20000fcf27984 */ /* 0x000fe60000000800 */
[----:B------:R-:W-:Y:S01]  /*6c130*/  HMMA.1688.F32.TF32 R8, R236, R16, R8 ;  /* 0x00000010ec08723c */ /* 0x000fe20000081008 */
[----:B------:R-:W-:Y:S04]  /*6c140*/  LDS R241, [R3+0x1c200] ;  /* 0x01c2000003f17984 */ /* 0x000fe80000000800 */
[----:B------:R-:W2:Y:S10]  /*6c150*/  LDS R243, [R3+0x1d200] ;  /* 0x01d2000003f37984 */ /* 0x000eb40000000800 */
[----:B------:R-:W-:Y:S04]  /*6c160*/  STL [R1+0x20e4], R228 ;  /* 0x0020e4e401007387 */ /* 0x000fe80000100800 */
[----:B------:R-:W-:Y:S04]  /*6c170*/  STL [R1+0x20e0], R229 ;  /* 0x0020e0e501007387 */ /* 0x000fe80000100800 */
[----:B------:R-:W-:Y:S04]  /*6c180*/  STL [R1+0x20dc], R230 ;  /* 0x0020dce601007387 */ /* 0x000fe80000100800 */
[----:B------:R-:W-:Y:S04]  /*6c190*/  STL [R1+0x20d8], R231 ;  /* 0x0020d8e701007387 */ /* 0x000fe80000100800 */
        /* <DEDUP_REMOVED lines=8> */
[----:B-1----:R-:W-:Y:S01]  /*6c220*/  MOV R216, R11 ;  /* 0x0000000b00d87202 */ /* 0x002fe20000000f00 */
[----:B------:R-:W-:-:S02]  /*6c230*/  IMAD.MOV.U32 R217, RZ, RZ, R10 ;  /* 0x000000ffffd97224 */ /* 0x000fc400078e000a */
[----:B------:R1:W-:Y:S01]  /*6c240*/  STL [R1+0x20f4], R232 ;  /* 0x0020f4e801007387 */ /* 0x0003e20000100800 */
[----:B------:R-:W-:Y:S02]  /*6c250*/  IMAD.MOV.U32 R218, RZ, RZ, R9 ;  /* 0x000000ffffda7224 */ /* 0x000fe400078e0009 */
[----:B------:R-:W-:Y:S01]  /*6c260*/  IMAD.MOV.U32 R219, RZ, RZ, R8 ;  /* 0x000000ffffdb7224 */ /* 0x000fe200078e0008 */
[----:B------:R-:W-:Y:S04]  /*6c270*/  STL [R1+0x20f0], R233 ;  /* 0x0020f0e901007387 */ /* 0x000fe80000100800 */
[----:B------:R-:W-:Y:S04]  /*6c280*/  STL [R1+0x20ec], R234 ;  /* 0x0020ecea01007387 */ /* 0x000fe80000100800 */
[----:B------:R1:W-:Y:S01]  /*6c290*/  STL [R1+0x20e8], R235 ;  /* 0x0020e8eb01007387 */ /* 0x0003e20000100800 */
[----:B----4-:R-:W-:Y:S03]  /*6c2a0*/  HMMA.1688.F32.TF32 R8, R236, R20, R248 ;  /* 0x00000014ec08723c */ /* 0x010fe600000810f8 */
[----:B------:R-:W-:Y:S04]  /*6c2b0*/  STL [R1+0x2104], R216 ;  /* 0x002104d801007387 */ /* 0x000fe80000100800 */
[----:B------:R-:W-:Y:S04]  /*6c2c0*/  STL [R1+0x2100], R217 ;  /* 0x002100d901007387 */ /* 0x000fe80000100800 */
[----:B------:R-:W-:Y:S04]  /*6c2d0*/  STL [R1+0x20fc], R218 ;  /* 0x0020fcda01007387 */ /* 0x000fe80000100800 */
[----:B------:R-:W-:Y:S04]  /*6c2e0*/  STL [R1+0x20f8], R219 ;  /* 0x0020f8db01007387 */ /* 0x000fe80000100800 */
        /* <DEDUP_REMOVED lines=8> */
[----:B------:R1:W-:Y:S04]  /*6c370*/  STL [R1+0x2114], R220 ;  /* 0x002114dc01007387 */ /* 0x0003e80000100800 */
[----:B------:R-:W-:Y:S04]  /*6c380*/  STL [R1+0x2110], R221 ;  /* 0x002110dd01007387 */ /* 0x000fe80000100800 */
[----:B------:R-:W-:Y:S04]  /*6c390*/  STL [R1+0x210c], R222 ;  /* 0x00210cde01007387 */ /* 0x000fe80000100800 */
[----:B------:R1:W-:Y:S01]  /*6c3a0*/  STL [R1+0x2108], R223 ;  /* 0x002108df01007387 */ /* 0x0003e20000100800 */
[C---:B---3--:R-:W-:Y:S08]  /*6c3b0*/  HMMA.1688.F32.TF32 R8, R236.reuse, R24, R244 ;  /* 0x00000018ec08723c */ /* 0x048ff000000810f4 */
[----:B--2---:R-:W-:Y:S11]  /*6c3c0*/  HMMA.1688.F32.TF32 R4, R236, R28, R4 ;  /* 0x0000001cec04723c */ /* 0x004ff60000081004 */
[----:B------:R-:W-:Y:S05]  /*6c3d0*/  @!UPT UIADD3 URZ, URZ, URZ, URZ ;  /* 0x0000003f3f3ff290 */ /* 0x000fea000fffe03f */
[----:B------:R-:W-:Y:S01]  /*6c3e0*/  MOV R224, R11 ;  /* 0x0000000b00e07202 */ /* 0x000fe20000000f00 */
[----:B------:R-:W-:Y:S02]  /*6c3f0*/  IMAD.MOV.U32 R225, RZ, RZ, R10 ;  /* 0x000000ffffe17224 */ /* 0x000fe400078e000a */
[----:B------:R-:W-:Y:S02]  /*6c400*/  IMAD.MOV.U32 R226, RZ, RZ, R9 ;  /* 0x000000ffffe27224 */ /* 0x000fe400078e0009 */
[----:B------:R-:W-:Y:S01]  /*6c410*/  IMAD.MOV.U32 R227, RZ, RZ, R8 ;  /* 0x000000ffffe37224 */ /* 0x000fe200078e0008 */
[----:B------:R2:W-:Y:S04]  /*6c420*/  STL [R1+0x2124], R224 ;  /* 0x002124e001007387 */ /* 0x0005e80000100800 */
[----:B------:R3:W-:Y:S01]  /*6c430*/  STL [R1+0x2120], R225 ;  /* 0x002120e101007387 */ /* 0x0007e20000100800 */
[----:B------:R-:W-:Y:S01]  /*6c440*/  IMAD.MOV.U32 R211, RZ, RZ, R4 ;  /* 0x000000ffffd37224 */ /* 0x000fe200078e0004 */
[----:B------:R-:W-:Y:S01]  /*6c450*/  MOV R207, R7 ;  /* 0x0000000700cf7202 */ /* 0x000fe20000000f00 */
[----:B------:R-:W-:-:S02]  /*6c460*/  IMAD.MOV.U32 R210, RZ, RZ, R5 ;  /* 0x000000ffffd27224 */ /* 0x000fc400078e0005 */
[----:B------:R-:W-:Y:S01]  /*6c470*/  IMAD.MOV.U32 R209, RZ, RZ, R6 ;  /* 0x000000ffffd17224 */ /* 0x000fe200078e0006 */
[----:B------:R1:W-:Y:S04]  /*6c480*/  STL [R1+0x211c], R226 ;  /* 0x00211ce201007387 */ /* 0x0003e80000100800 */
[----:B------:R1:W-:Y:S04]  /*6c490*/  STL [R1+0x2118], R227 ;  /* 0x002118e301007387 */ /* 0x0003e80000100800 */
[----:B------:R-:W2:Y:S04]  /*6c4a0*/  LDL.LU R80, [R1+0x360] ;  /* 0x0003600001507983 */ /* 0x000ea80000300800 */
[----:B------:R-:W2:Y:S04]  /*6c4b0*/  LDL.LU R81, [R1+0x364] ;  /* 0x0003640001517983 */ /* 0x000ea80000300800 */
[----:B------:R-:W2:Y:S01]  /*6c4c0*/  LDL.LU R82, [R1+0x368] ;  /* 0x0003680001527983 */ /* 0x000ea20000300800 */
[----:B----4-:R-:W-:Y:S03]  /*6c4d0*/  HMMA.1688.F32.TF32 R4, R236, R32, R248 ;  /* 0x00000020ec04723c */ /* 0x010fe600000810f8 */
[----:B------:R-:W2:Y:S04]  /*6c4e0*/  LDL.LU R83, [R1+0x36c] ;  /* 0x00036c0001537983 */ /* 0x000ea80000300800 */
[----:B------:R-:W4:Y:S04]  /*6c4f0*/  LDL.LU R76, [R1+0x350] ;  /* 0x00035000014c7983 */ /* 0x000f280000300800 */
[----:B------:R-:W4:Y:S04]  /*6c500*/  LDL.LU R77, [R1+0x354] ;  /* 0x00035400014d7983 */ /* 0x000f280000300800 */
[----:B------:R-:W4:Y:S04]  /*6c510*/  LDL.LU R78, [R1+0x358] ;  /* 0x00035800014e7983 */ /* 0x000f280000300800 */
[----:B------:R-:W4:Y:S04]  /*6c520*/  LDL.LU R79, [R1+0x35c] ;  /* 0x00035c00014f7983 */ /* 0x000f280000300800 */
[----:B------:R-:W-:Y:S04]  /*6c530*/  STL [R1+0x2134], R207 ;  /* 0x002134cf01007387 */ /* 0x000fe80000100800 */
[----:B------:R-:W-:Y:S04]  /*6c540*/  STL [R1+0x2130], R209 ;  /* 0x002130d101007387 */ /* 0x000fe80000100800 */
[----:B------:R-:W-:Y:S04]  /*6c550*/  STL [R1+0x212c], R210 ;  /* 0x00212cd201007387 */ /* 0x000fe80000100800 */
[----:B------:R-:W-:Y:S04]  /*6c560*/  STL [R1+0x2128], R211 ;  /* 0x002128d301007387 */ /* 0x000fe80000100800 */
        /* <DEDUP_REMOVED lines=24> */
[C---:B--2---:R-:W-:Y:S08]  /*6c6f0*/  HMMA.1688.F32.TF32 R80, R236.reuse, R36, R80 ;  /* 0x00000024ec50723c */ /* 0x044ff00000081050 */
[C---:B---3--:R-:W-:Y:S08]  /*6c700*/  HMMA.1688.F32.TF32 R8, R236.reuse, R44, R8 ;  /* 0x0000002cec08723c */ /* 0x048ff00000081008 */
[C---:B----4-:R-:W-:Y:S11]  /*6c710*/  HMMA.1688.F32.TF32 R4, R236.reuse, R52, R4 ;  /* 0x00000034ec04723c */ /* 0x050ff60000081004 */
[----:B------:R-:W-:Y:S05]  /*6c720*/  @!UPT UIADD3 URZ, URZ, URZ, URZ ;  /* 0x0000003f3f3ff290 */ /* 0x000fea000fffe03f */
[----:B-1----:R-:W-:Y:S01]  /*6c730*/  IMAD.MOV.U32 R232, RZ, RZ, R8 ;  /* 0x000000ffffe87224 */ /* 0x002fe200078e0008 */
        /* <DEDUP_REMOVED lines=8> */
[----:B------:R-:W-:Y:S01]  /*6c7c0*/  HMMA.1688.F32.TF32 R4, R236, R56, R248 ;  /* 0x00000038ec04723c */ /* 0x000fe200000810f8 */
[----:B------:R-:W-:Y:S01]  /*6c7d0*/  MOV R206, R83 ;  /* 0x0000005300ce7202 */ /* 0x000fe20000000f00 */
[----:B------:R-:W-:Y:S02]  /*6c7e0*/  IMAD.MOV.U32 R205, RZ, RZ, R82 ;  /* 0x000000ffffcd7224 */ /* 0x000fe400078e0052 */
[----:B------:R-:W-:Y:S02]  /*6c7f0*/  IMAD.MOV.U32 R204, RZ, RZ, R81 ;  /* 0x000000ffffcc7224 */ /* 0x000fe400078e0051 */
[----:B------:R-:W-:Y:S01]  /*6c800*/  IMAD.MOV.U32 R208, RZ, RZ, R80 ;  /* 0x000000ffffd07224 */ /* 0x000fe200078e0050 */
[----:B------:R-:W-:Y:S04]  /*6c810*/  STL [R1+0x2154], R206 ;  /* 0x002154ce01007387 */ /* 0x000fe80000100800 */
[----:B------:R-:W-:Y:S04]  /*6c820*/  STL [R1+0x2150], R205 ;  /* 0x002150cd01007387 */ /* 0x000fe80000100800 */
[----:B------:R-:W-:Y:S04]  /*6c830*/  STL [R1+0x214c], R204 ;  /* 0x00214ccc01007387 */ /* 0x000fe80000100800 */
[----:B------:R-:W-:Y:S05]  /*6c840*/  STL [R1+0x2148], R208 ;  /* 0x002148d001007387 */ /* 0x000fea0000100800 */
[----:B------:R-:W-:-:S02]  /*6c850*/  IMAD.MOV.U32 R224, RZ, RZ, R4 ;  /* 0x000000ffffe07224 */ /* 0x000fc400078e0004 */
[----:B------:R-:W-:Y:S01]  /*6c860*/  IMAD.MOV.U32 R225, RZ, RZ, R5 ;  /* 0x000000ffffe17224 */ /* 0x000fe200078e0005 */
[----:B------:R-:W2:Y:S01]  /*6c870*/  LDL.LU R4, [R1+0x5b0] ;  /* 0x0005b00001047983 */ /* 0x000ea20000300800 */
[----:B------:R-:W-:Y:S01]  /*6c880*/  IMAD.MOV.U32 R226, RZ, RZ, R6 ;  /* 0x000000ffffe27224 */ /* 0x000fe200078e0006 */
[----:B------:R-:W-:Y:S02]  /*6c890*/  MOV R227, R7 ;  /* 0x0000000700e37202 */ /* 0x000fe40000000f00 */
[----:B------:R-:W2:Y:S04]  /*6c8a0*/  LDL.LU R5, [R1+0x5b4] ;  /* 0x0005b40001057983 */ /* 0x000ea80000300800 */
[----:B------:R-:W2:Y:S04]  /*6c8b0*/  LDL.LU R6, [R1+0x5b8] ;  /* 0x0005b80001067983 */ /* 0x000ea80000300800 */
[----:B------:R-:W2:Y:S01]  /*6c8c0*/  LDL.LU R7, [R1+0x5bc] ;  /* 0x0005bc0001077983 */ /* 0x000ea20000300800 */
        /* <DEDUP_REMOVED lines=53> */
[----:B------:R-:W-:-:S02]  /*6cc20*/  IMAD.MOV.U32 R228, RZ, RZ, R76 ;  /* 0x000000ffffe47224 */ /* 0x000fc400078e004c */
[----:B------:R-:W-:Y:S01]  /*6cc30*/  IMAD.MOV.U32 R229, RZ, RZ, R77 ;  /* 0x000000ffffe57224 */ /* 0x000fe200078e004d */
[----:B------:R-:W3:Y:S01]  /*6cc40*/  LDL.LU R76, [R1+0x5e0] ;  /* 0x0005e000014c7983 */ /* 0x000ee20000300800 */
[----:B------:R-:W-:Y:S01]  /*6cc50*/  IMAD.MOV.U32 R230, RZ, RZ, R78 ;  /* 0x000000ffffe67224 */ /* 0x000fe200078e004e */
[----:B------:R-:W-:Y:S02]  /*6cc60*/  MOV R231, R79 ;  /* 0x0000004f00e77202 */ /* 0x000fe40000000f00 */
        /* <DEDUP_REMOVED lines=11> */
[----:B------:R-:W-:Y:S08]  /*6cd20*/  HMMA.1688.F32.TF32 R96, R240, R16, R96 ;  /* 0x00000010f060723c */ /* 0x000ff00000081060 */
[----:B------:R-:W-:Y:S08]  /*6cd30*/  HMMA.1688.F32.TF32 R104, R236, R72, R104 ;  /* 0x00000048ec68723c */ /* 0x000ff00000081068 */
[C---:B------:R-:W-:Y:S08]  /*6cd40*/  HMMA.1688.F32.TF32 R100, R240.reuse, R12, R100 ;  /* 0x0000000cf064723c */ /* 0x040ff00000081064 */
[C---:B------:R-:W-:Y:S07]  /*6cd50*/  HMMA.1688.F32.TF32 R92, R240.reuse, R20, R92 ;  /* 0x00000014f05c723c */ /* 0x040fee000008105c */
        /* <DEDUP_REMOVED lines=31> */
[----:B------:R-:W2:Y:S01]  /*6cf50*/  LDL.LU R7, [R1+0x1cc] ;  /* 0x0001cc0001077983 */ /* 0x000ea20000300800 */
[C---:B------:R-:W-:Y:S03]  /*6cf60*/  HMMA.1688.F32.TF32 R108, R236.reuse, R68, R108 ;  /* 0x00000044ec6c723c */ /* 0x040fe6000008106c */
[----:B-1----:R-:W4:Y:S04]  /*6cf70*/  LDL.LU R8, [R1+0x1d0] ;  /* 0x0001d00001087983 */ /* 0x002f280000300800 */
[----:B------:R-:W4:Y:S04]  /*6cf80*/  LDL.LU R9, [R1+0x1d4] ;  /* 0x0001d40001097983 */ /* 0x000f280000300800 */
[----:B---3--:R-:W4:Y:S04]  /*6cf90*/  LDL.LU R10, [R1+0x1d8] ;  /* 0x0001d800010a7983 */ /* 0x008f280000300800 */
[----:B------:R-:W4:Y:S01]  /*6cfa0*/  LDL.LU R11, [R1+0x1dc] ;  /* 0x0001dc00010b7983 */ /* 0x000f220000300800 */
[----:B------:R-:W-:Y:S03]  /*6cfb0*/  HMMA.1688.F32.TF32 R116, R236, R60, R116 ;  /* 0x0000003cec74723c */ /* 0x000fe60000081074 */
        /* <DEDUP_REMOVED lines=77> */
[----:B------:R-:W-:Y:S04]  /*6d490*/  LDS R236, [R252+0x1c280] ;  /* 0x01c28000fcec7984 */ /* 0x000fe80000000800 */
[----:B------:R-:W-:Y:S04]  /*6d4a0*/  LDS R238, [R252+0x1d280] ;  /* 0x01d28000fcee7984 */ /* 0x000fe80000000800 */
[----:B------:R-:W-:Y:S04]  /*6d4b0*/  LDS R237, [R3+0x1c280] ;  /* 0x01c2800003ed7984 */ /* 0x000fe80000000800 */
[----:B------:R-:W1:Y:S05]  /*6d4c0*/  LDS R239, [R3+0x1d280] ;  /* 0x01d2800003ef7984 */ /* 0x000e6a0000000800 */
        /* <DEDUP_REMOVED lines=24> */
[----:B------:R-:W-:Y:S07]  /*6d650*/  HMMA.1688.F32.TF32 R240, R240, R72, R132 ;  /* 0x00000048f0f0723c */ /* 0x000fee0000081084 */
[----:B------:R-:W-:Y:S04]  /*6d660*/  STL.64 [R1+0x390], R148 ;  /* 0x0003909401007387 */ /* 0x000fe80000100a00 */
[----:B------:R2:W-:Y:S01]  /*6d670*/  STL.64 [R1+0x398], R150 ;  /* 0x0003989601007387 */ /* 0x0005e20000100a00 */
[C---:B-1----:R-:W-:Y:S03]  /*6d680*/  HMMA.1688.F32.TF32 R244, R236.reuse, R12, R244 ;  /* 0x0000000cecf4723c */ /* 0x042fe600000810f4 */
[----:B--2---:R-:W2:Y:S04]  /*6d690*/  LDL.LU.64 R150, [R1+0x22b0] ;  /* 0x0022b00001967983 */ /* 0x004ea80000300a00 */
        /* <DEDUP_REMOVED lines=14> */
[----:B------:R-:W2:Y:S04]  /*6d780*/  LDL.LU.64 R134, [R1+0x2270] ;  /* 0x0022700001867983 */ /* 0x000ea80000300a00 */
[----:B------:R-:W2:Y:S04]  /*6d790*/  LDL.LU.64 R132, [R1+0x2268] ;  /* 0x0022680001847983 */ /* 0x000ea80000300a00 */
[----:B------:R-:W-:Y:S04]  /*6d7a0*/  STL.64 [R1+0x380], R240 ;  /* 0x000380f001007387 */ /* 0x000fe80000100a00 */
[----:B------:R-:W-:Y:S04]  /*6d7b0*/  STL.64 [R1+0x388], R242 ;  /* 0x000388f201007387 */ /* 0x000fe80000100a00 */
[----:B------:R-:W-:Y:S04]  /*6d7c0*/  LDS R240, [R252+0x1c300] ;  /* 0x01c30000fcf07984 */ /* 0x000fe80000000800 */
[----:B------:R-:W-:Y:S04]  /*6d7d0*/  LDS R242, [R252+0x1d300] ;  /* 0x01d30000fcf27984 */ /* 0x000fe80000000800 */
[----:B------:R-:W-:Y:S04]  /*6d7e0*/  LDS R241, [R3+0x1c300] ;  /* 0x01c3000003f17984 */ /* 0x000fe80000000800 */
[----:B------:R-:W1:Y:S04]  /*6d7f0*/  LDS R243, [R3+0x1d300] ;  /* 0x01d3000003f37984 */ /* 0x000e680000000800 */
        /* <DEDUP_REMOVED lines=143> */
[----:B------:R-:W-:Y:S01]  /*6e0f0*/  STL.64 [R1+0x420], R124 ;  /* 0x0004207c01007387 */ /* 0x000fe20000100a00 */
[C---:B------:R-:W-:Y:S03]  /*6e100*/  HMMA.1688.F32.TF32 R108, R240.reuse, R44, R108 ;  /* 0x0000002cf06c723c */ /* 0x040fe6000008106c */
[----:B------:R1:W-:Y:S04]  /*6e110*/  STL.64 [R1+0x428], R126 ;  /* 0x0004287e01007387 */ /* 0x0003e80000100a00 */
[----:B-1----:R-:W3:Y:S04]  /*6e120*/  LDL.LU.64 R126, [R1+0x2250] ;  /* 0x00225000017e7983 */ /* 0x002ee80000300a00 */
[----:B------:R-:W3:Y:S04]  /*6e130*/  LDL.LU.64 R124, [R1+0x2248] ;  /* 0x00224800017c7983 */ /* 0x000ee80000300a00 */
[----:B------:R-:W-:Y:S04]  /*6e140*/  STL.64 [R1+0x410], R120 ;  /* 0x0004107801007387 */ /* 0x000fe80000100a00 */
[----:B------:R1:W-:Y:S01]  /*6e150*/  STL.64 [R1+0x418], R122 ;  /* 0x0004187a01007387 */ /* 0x0003e20000100a00 */
[C---:B------:R-:W-:Y:S03]  /*6e160*/  HMMA.1688.F32.TF32 R92, R240.reuse, R60, R92 ;  /* 0x0000003cf05c723c */ /* 0x040fe6000008105c */
[----:B-1----:R-:W4:Y:S04]  /*6e170*/  LDL.LU.64 R122, [R1+0x2240] ;  /* 0x00224000017a7983 */ /* 0x002f280000300a00 */
[----:B------:R-:W4:Y:S04]  /*6e180*/  LDL.LU.64 R120, [R1+0x2238] ;  /* 0x0022380001787983 */ /* 0x000f280000300a00 */
[----:B------:R-:W-:Y:S04]  /*6e190*/  STL.64 [R1+0x1d0], R116 ;  /* 0x0001d07401007387 */ /* 0x000fe80000100a00 */
[----:B------:R1:W-:Y:S04]  /*6e1a0*/  STL.64 [R1+0x1d8], R118 ;  /* 0x0001d87601007387 */ /* 0x0003e80000100a00 */
[----:B-1----:R-:W2:Y:S04]  /*6e1b0*/  LDL.LU.64 R118, [R1+0x2230] ;  /* 0x0022300001767983 */ /* 0x002ea80000300a00 */
[----:B------:R-:W2:Y:S04]  /*6e1c0*/  LDL.LU.64 R116, [R1+0x2228] ;  /* 0x0022280001747983 */ /* 0x000ea80000300a00 */
[----:B------:R1:W-:Y:S04]  /*6e1d0*/  STL.64 [R1+0x1c0], R4 ;  /* 0x0001c00401007387 */ /* 0x0003e80000100a00 */
[----:B------:R1:W-:Y:S04]  /*6e1e0*/  STL.64 [R1+0x1c8], R6 ;  /* 0x0001c80601007387 */ /* 0x0003e80000100a00 */
[----:B-1----:R-:W2:Y:S04]  /*6e1f0*/  LDL.LU R4, [R1+0x70] ;  /* 0x0000700001047983 */ /* 0x002ea80000300800 */
[----:B------:R-:W2:Y:S04]  /*6e200*/  LDL.LU R5, [R1+0x74] ;  /* 0x0000740001057983 */ /* 0x000ea80000300800 */
[----:B------:R-:W2:Y:S04]  /*6e210*/  LDL.LU R6, [R1+0x78] ;  /* 0x0000780001067983 */ /* 0x000ea80000300800 */
[----:B------:R-:W2:Y:S04]  /*6e220*/  LDL.LU R7, [R1+0x7c] ;  /* 0x00007c0001077983 */ /* 0x000ea80000300800 */
        /* <DEDUP_REMOVED lines=36> */
[----:B------:R-:W3:Y:S04]  /*6e470*/  LDL.LU.64 R86, [R1+0x21b0] ;  /* 0x0021b00001567983 */ /* 0x000ee80000300a00 */
[----:B------:R-:W3:Y:S04]  /*6e480*/  LDL.LU.64 R84, [R1+0x21a8] ;  /* 0x0021a80001547983 */ /* 0x000ee80000300a00 */
[----:B------:R1:W-:Y:S04]  /*6e490*/  STL.64 [R1+0x130], R240 ;  /* 0x000130f001007387 */ /* 0x0003e80000100a00 */
[----:B------:R1:W-:Y:S04]  /*6e4a0*/  STL.64 [R1+0x138], R242 ;  /* 0x000138f201007387 */ /* 0x0003e80000100a00 */
[----:B-1----:R-:W3:Y:S04]  /*6e4b0*/  LDL.LU R240, [R1+0xc0] ;  /* 0x0000c00001f07983 */ /* 0x002ee80000300800 */
[----:B------:R-:W3:Y:S04]  /*6e4c0*/  LDL.LU R241, [R1+0xc4] ;  /* 0x0000c40001f17983 */ /* 0x000ee80000300800 */
[----:B------:R-:W3:Y:S04]  /*6e4d0*/  LDL.LU R242, [R1+0xc8] ;  /* 0x0000c80001f27983 */ /* 0x000ee80000300800 */
[----:B------:R-:W3:Y:S01]  /*6e4e0*/  LDL.LU R243, [R1+0xcc] ;  /* 0x0000cc0001f37983 */ /* 0x000ee20000300800 */
[C---:B------:R-:W-:Y:S08]  /*6e4f0*/  HMMA.1688.F32.TF32 R8, R244.reuse, R28, R8 ;  /* 0x0000001cf408723c */ /* 0x040ff00000081008 */
[C---:B--2---:R-:W-:Y:S08]  /*6e500*/  HMMA.1688.F32.TF32 R4, R244.reuse, R32, R4 ;  /* 0x00000020f404723c */ /* 0x044ff00000081004 */
[C---:B---3--:R-:W-:Y:S11]  /*6e510*/  HMMA.1688.F32.TF32 R240, R244.reuse, R12, R240 ;  /* 0x0000000cf4f0723c */ /* 0x048ff600000810f0 */
[----:B------:R-:W-:Y:S11]  /*6e520*/  @!UPT UIADD3 URZ, URZ, URZ, URZ ;  /* 0x0000003f3f3ff290 */ /* 0x000ff6000fffe03f */
[----:B------:R-:W-:Y:S01]  /*6e530*/  @!UPT UIADD3 URZ, URZ, URZ, URZ ;  /* 0x0000003f3f3ff290 */ /* 0x000fe2000fffe03f */
[----:B------:R-:W-:Y:S04]  /*6e540*/  STL.64 [R1+0x120], R240 ;  /* 0x000120f001007387 */ /* 0x000fe80000100a00 */
[----:B------:R1:W-:Y:S02]  /*6e550*/  STL.64 [R1+0x128], R242 ;  /* 0x000128f201007387 */ /* 0x0003e40000100a00 */
[C---:B-1----:R-:W-:Y:S08]  /*6e560*/  HMMA.1688.F32.TF32 R240, R244.reuse, R16, R236 ;  /* 0x00000010f4f0723c */ /* 0x042ff000000810ec */
[C---:B------:R-:W-:Y:S01]  /*6e570*/  HMMA.1688.F32.TF32 R236, R244.reuse, R20, R80 ;  /* 0x00000014f4ec723c */ /* 0x040fe20000081050 */
[----:B------:R-:W2:Y:S11]  /*6e580*/  LDL.LU R80, [R1+0x50] ;  /* 0x0000500001507983 */ /* 0x000eb60000300800 */
[----:B------:R-:W-:Y:S03]  /*6e590*/  @!UPT UIADD3 URZ, URZ, URZ, URZ ;  /* 0x0000003f3f3ff290 */ /* 0x000fe6000fffe03f */
[----:B------:R-:W-:Y:S04]  /*6e5a0*/  STL.64 [R1+0x110], R240 ;  /* 0x000110f001007387 */ /* 0x000fe80000100a00 */
[----:B------:R-:W-:Y:S04]  /*6e5b0*/  STL.64 [R1+0x118], R242 ;  /* 0x000118f201007387 */ /* 0x000fe80000100a00 */
[----:B------:R-:W-:Y:S04]  /*6e5c0*/  STL.64 [R1+0x100], R236 ;  /* 0x000100ec01007387 */ /* 0x000fe80000100a00 */
[----:B------:R1:W-:Y:S04]  /*6e5d0*/  STL.64 [R1+0x108], R238 ;  /* 0x000108ee01007387 */ /* 0x0003e80000100a00 */
[----:B------:R-:W2:Y:S04]  /*6e5e0*/  LDL.LU R81, [R1+0x54] ;  /* 0x0000540001517983 */ /* 0x000ea80000300800 */
[----:B------:R-:W2:Y:S01]  /*6e5f0*/  LDL.LU R82, [R1+0x58] ;  /* 0x0000580001527983 */ /* 0x000ea20000300800 */
[C---:B-1----:R-:W-:Y:S03]  /*6e600*/  HMMA.1688.F32.TF32 R236, R244.reuse, R24, R76 ;  /* 0x00000018f4ec723c */ /* 0x042fe6000008104c */
[----:B------:R-:W2:Y:S04]  /*6e610*/  LDL.LU R83, [R1+0x5c] ;  /* 0x00005c0001537983 */ /* 0x000ea80000300800 */
[----:B------:R-:W3:Y:S01]  /*6e620*/  LDL.LU R76, [R1+0x40] ;  /* 0x00004000014c7983 */ /* 0x000ee20000300800 */
[----:B------:R-:W-:Y:S01]  /*6e630*/  HMMA.1688.F32.TF32 R240, R244, R36, R248 ;  /* 0x00000024f4f0723c */ /* 0x000fe200000810f8 */
[----:B------:R-:W-:Y:S11]  /*6e640*/  IMAD.MOV.U32 R79, RZ, RZ, R0 ;  /* 0x000000ffff4f7224 */ /* 0x000ff600078e0000 */
[----:B------:R-:W-:Y:S03]  /*6e650*/  @!UPT UIADD3 URZ, URZ, URZ, URZ ;  /* 0x0000003f3f3ff290 */ /* 0x000fe6000fffe03f */
[----:B------:R-:W-:Y:S04]  /*6e660*/  STL.64 [R1+0xf0], R236 ;  /* 0x0000f0ec01007387 */ /* 0x000fe80000100a00 */
[----:B------:R-:W-:Y:S04]  /*6e670*/  STL.64 [R1+0xf8], R238 ;  /* 0x0000f8ee01007387 */ /* 0x000fe80000100a00 */
[----:B------:R1:W-:Y:S04]  /*6e680*/  STL.64 [R1+0xe0], R8 ;  /* 0x0000e00801007387 */ /* 0x0003e80000100a00 */
[----:B------:R1:W-:Y:S04]  /*6e690*/  STL.64 [R1+0xe8], R10 ;  /* 0x0000e80a01007387 */ /* 0x0003e80000100a00 */
[----:B------:R-:W3:Y:S04]  /*6e6a0*/  LDL.LU R77, [R1+0x44] ;  /* 0x00004400014d7983 */ /* 0x000ee80000300800 */
[----:B------:R-:W3:Y:S04]  /*6e6b0*/  LDL.LU R78, [R1+0x48] ;  /* 0x00004800014e7983 */ /* 0x000ee80000300800 */
[----:B------:R4:W-:Y:S04]  /*6e6c0*/  STL.64 [R1+0xd0], R4 ;  /* 0x0000d00401007387 */ /* 0x0009e80000100a00 */
[----:B------:R4:W-:Y:S04]  /*6e6d0*/  STL [R1+0xd8], R6 ;  /* 0x0000d80601007387 */ /* 0x0009e80000100800 */
[----:B-1----:R-:W3:Y:S04]  /*6e6e0*/  LDL.LU R8, [R1+0x30] ;  /* 0x0000300001087983 */ /* 0x002ee80000300800 */
[----:B------:R-:W3:Y:S04]  /*6e6f0*/  LDL.LU R9, [R1+0x34] ;  /* 0x0000340001097983 */ /* 0x000ee80000300800 */
[----:B------:R-:W3:Y:S01]  /*6e700*/  LDL.LU R10, [R1+0x38] ;  /* 0x00003800010a7983 */ /* 0x000ee20000300800 */
[----:B------:R-:W-:-:S03]  /*6e710*/  IMAD.MOV.U32 R0, RZ, RZ, R7 ;  /* 0x000000ffff007224 */ /* 0x000fc600078e0007 */
[----:B------:R-:W3:Y:S04]  /*6e720*/  LDL.LU R11, [R1+0x3c] ;  /* 0x00003c00010b7983 */ /* 0x000ee80000300800 */
[----:B----4-:R-:W4:Y:S04]  /*6e730*/  LDL.LU R4, [R1+0x20] ;  /* 0x0000200001047983 */ /* 0x010f280000300800 */
[----:B------:R-:W4:Y:S04]  /*6e740*/  LDL.LU R5, [R1+0x24] ;  /* 0x0000240001057983 */ /* 0x000f280000300800 */
[----:B------:R-:W4:Y:S04]  /*6e750*/  LDL.LU R6, [R1+0x28] ;  /* 0x0000280001067983 */ /* 0x000f280000300800 */
[----:B------:R-:W4:Y:S04]  /*6e760*/  LDL.LU R7, [R1+0x2c] ;  /* 0x00002c0001077983 */ /* 0x000f280000300800 */
[----:B------:R-:W-:Y:S04]  /*6e770*/  STL [R1+0x1fdc], R0 ;  /* 0x001fdc0001007387 */ /* 0x000fe80000100800 */
[----:B------:R-:W4:Y:S04]  /*6e780*/  LDL.LU R248, [R1+0x10] ;  /* 0x0000100001f87983 */ /* 0x000f280000300800 */
[----:B------:R1:W-:Y:S04]  /*6e790*/  STL.64 [R1+0xc0], R240 ;  /* 0x0000c0f001007387 */ /* 0x0003e80000100a00 */
[----:B------:R1:W-:Y:S04]  /*6e7a0*/  STL.64 [R1+0xc8], R242 ;  /* 0x0000c8f201007387 */ /* 0x0003e80000100a00 */
[----:B------:R-:W4:Y:S04]  /*6e7b0*/  LDL.LU R249, [R1+0x14] ;  /* 0x0000140001f97983 */ /* 0x000f280000300800 */
[----:B------:R-:W4:Y:S04]  /*6e7c0*/  LDL.LU R250, [R1+0x18] ;  /* 0x0000180001fa7983 */ /* 0x000f280000300800 */
[----:B------:R-:W4:Y:S04]  /*6e7d0*/  LDL.LU R251, [R1+0x1c] ;  /* 0x00001c0001fb7983 */ /* 0x000f280000300800 */
[----:B-1----:R-:W4:Y:S04]  /*6e7e0*/  LDL.LU R240, [R1] ;  /* 0x0000000001f07983 */ /* 0x002f280000300800 */
[----:B------:R-:W4:Y:S04]  /*6e7f0*/  LDL.LU R241, [R1+0x4] ;  /* 0x0000040001f17983 */ /* 0x000f280000300800 */
[----:B------:R-:W4:Y:S01]  /*6e800*/  LDL.LU R242, [R1+0x8] ;  /* 0x0000080001f27983 */ /* 0x000f220000300800 */
[----:B------:R-:W-:-:S03]  /*6e810*/  IMAD.MOV.U32 R243, RZ, RZ, R2 ;  /* 0x000000fffff37224 */ /* 0x000fc600078e0002 */
        /* <DEDUP_REMOVED lines=8> */
[C---:B---3--:R-:W-:Y:S01]  /*6e8a0*/  HMMA.1688.F32.TF32 R76, R244.reuse, R44, R76 ;  /* 0x0000002cf44c723c */ /* 0x048fe2000008104c */
[----:B------:R-:W-:Y:S01]  /*6e8b0*/  IMAD.MOV.U32 R40, RZ, RZ, R82 ;  /* 0x000000ffff287224 */ /* 0x000fe200078e0052 */
[----:B------:R-:W-:Y:S01]  /*6e8c0*/  MOV R36, R80 ;  /* 0x0000005000247202 */ /* 0x000fe20000000f00 */
[----:B------:R-:W-:Y:S01]  /*6e8d0*/  IMAD.MOV.U32 R37, RZ, RZ, R81 ;  /* 0x000000ffff257224 */ /* 0x000fe200078e0051 */
[----:B------:R-:W2:Y:S04]  /*6e8e0*/  LDL.LU.64 R82, [R1+0x21a0] ;  /* 0x0021a00001527983 */ /* 0x000ea80000300a00 */
[----:B------:R-:W2:Y:S01]  /*6e8f0*/  LDL.LU.64 R80, [R1+0x2198] ;  /* 0x0021980001507983 */ /* 0x000ea20000300a00 */
[C---:B------:R-:W-:Y:S03]  /*6e900*/  HMMA.1688.F32.TF32 R8, R244.reuse, R48, R8 ;  /* 0x00000030f408723c */ /* 0x040fe60000081008 */
[----:B------:R-:W-:Y:S05]  /*6e910*/  STL [R1+0x1fec], R33 ;  /* 0x001fec2101007387 */ /* 0x000fea0000100800 */
[----:B----4-:R-:W-:Y:S01]  /*6e920*/  HMMA.1688.F32.TF32 R4, R244, R52, R4 ;  /* 0x00000034f404723c */ /* 0x010fe20000081004 */
[----:B------:R-:W-:Y:S06]  /*6e930*/  STL [R1+0x1fe8], R40 ;  /* 0x001fe82801007387 */ /* 0x000fec0000100800 */
[----:B------:R-:W-:Y:S01]  /*6e940*/  IMAD.MOV.U32 R29, RZ, RZ, R77 ;  /* 0x000000ffff1d7224 */ /* 0x000fe200078e004d */
[----:B------:R-:W-:Y:S01]  /*6e950*/  MOV R28, R76 ;  /* 0x0000004c001c7202 */ /* 0x000fe20000000f00 */
[----:B------:R-:W-:Y:S01]  /*6e960*/  IMAD.MOV.U32 R44, RZ, RZ, R78 ;  /* 0x000000ffff2c7224 */ /* 0x000fe200078e004e */
[----:B------:R-:W-:Y:S01]  /*6e970*/  STL [R1+0x1fe4], R37 ;  /* 0x001fe42501007387 */ /* 0x000fe20000100800 */
[----:B------:R-:W-:-:S03]  /*6e980*/  IMAD.MOV.U32 R41, RZ, RZ, R79 ;  /* 0x000000ffff297224 */ /* 0x000fc600078e004f */
[----:B------:R-:W-:Y:S02]  /*6e990*/  STL [R1+0x1fe0], R36 ;  /* 0x001fe02401007387 */ /* 0x000fe40000100800 */
[----:B------:R-:W-:Y:S02]  /*6e9a0*/  IMAD.MOV.U32 R2, RZ, RZ, R10 ;  /* 0x000000ffff027224 */ /* 0x000fe400078e000a */
[----:B------:R-:W1:Y:S01]  /*6e9b0*/  LDL.LU.64 R78, [R1+0x2190] ;  /* 0x00219000014e7983 */ /* 0x000e620000300a00 */
[----:B------:R-:W-:-:S03]  /*6e9c0*/  IMAD.MOV.U32 R49, RZ, RZ, R11 ;  /* 0x000000ffff317224 */ /* 0x000fc600078e000b */
[----:B------:R-:W1:Y:S01]  /*6e9d0*/  LDL.LU.64 R76, [R1+0x2188] ;  /* 0x00218800014c7983 */ /* 0x000e620000300a00 */
[----:B------:R-:W-:Y:S01]  /*6e9e0*/  MOV R20, R8 ;  /* 0x0000000800147202 */ /* 0x000fe20000000f00 */
[----:B------:R-:W-:Y:S02]  /*6e9f0*/  IMAD.MOV.U32 R21, RZ, RZ, R9 ;  /* 0x000000ffff157224 */ /* 0x000fe400078e0009 */
[----:B------:R3:W-:Y:S04]  /*6ea00*/  STL [R1+0x1ff4], R29 ;  /* 0x001ff41d01007387 */ /* 0x0007e80000100800 */
[----:B------:R4:W-:Y:S01]  /*6ea10*/  STL [R1+0x1ff0], R28 ;  /* 0x001ff01c01007387 */ /* 0x0009e20000100800 */
[----:B------:R-:W-:Y:S01]  /*6ea20*/  IMAD.MOV.U32 R48, RZ, RZ, R6 ;  /* 0x000000ffff307224 */ /* 0x000fe200078e0006 */
[----:B------:R-:W-:Y:S02]  /*6ea30*/  HMMA.1688.F32.TF32 R248, R244, R56, R248 ;  /* 0x00000038f4f8723c */ /* 0x000fe400000810f8 */
[----:B------:R-:W2:Y:S01]  /*6ea40*/  LDL.LU.64 R10, [R1+0x2180] ;  /* 0x00218000010a7983 */ /* 0x000ea20000300a00 */
[----:B------:R-:W-:Y:S01]  /*6ea50*/  IMAD.MOV.U32 R45, RZ, RZ, R7 ;  /* 0x000000ffff2d7224 */ /* 0x000fe200078e0007 */
[----:B------:R-:W-:Y:S01]  /*6ea60*/  MOV R24, R4 ;  /* 0x0000000400187202 */ /* 0x000fe20000000f00 */
[----:B------:R-:W-:Y:S01]  /*6ea70*/  IMAD.MOV.U32 R25, RZ, RZ, R5 ;  /* 0x000000ffff197224 */ /* 0x000fe200078e0005 */
[----:B------:R-:W2:Y:S04]  /*6ea80*/  LDL.LU.64 R8, [R1+0x2178] ;  /* 0x0021780001087983 */ /* 0x000ea80000300a00 */
[----:B------:R-:W2:Y:S04]  /*6ea90*/  LDL.LU.64 R6, [R1+0x2170] ;  /* 0x0021700001067983 */ /* 0x000ea80000300a00 */
[----:B------:R-:W2:Y:S10]  /*6eaa0*/  LDL.LU.64 R4, [R1+0x2168] ;  /* 0x0021680001047983 */ /* 0x000eb40000300a00 */
[----:B------:R-:W-:Y:S01]  /*6eab0*/  IMAD.MOV.U32 R13, RZ, RZ, R250 ;  /* 0x000000ffff0d7224 */ /* 0x000fe200078e00fa */
[----:B------:R-:W-:Y:S01]  /*6eac0*/  MOV R17, R248 ;  /* 0x000000f800117202 */ /* 0x000fe20000000f00 */
[----:B------:R-:W-:-:S02]  /*6ead0*/  IMAD.MOV.U32 R12, RZ, RZ, R251 ;  /* 0x000000ffff0c7224 */ /* 0x000fc400078e00fb */
[----:B------:R-:W-:Y:S01]  /*6eae0*/  IMAD.MOV.U32 R16, RZ, RZ, R249 ;  /* 0x000000ffff107224 */ /* 0x000fe200078e00f9 */
[----:B------:R-:W2:Y:S04]  /*6eaf0*/  LDL.LU.64 R250, [R1+0x2160] ;  /* 0x0021600001fa7983 */ /* 0x000ea80000300a00 */
[----:B------:R-:W2:Y:S01]  /*6eb00*/  LDL.LU.64 R248, [R1+0x2158] ;  /* 0x0021580001f87983 */ /* 0x000ea20000300a00 */
[----:B------:R-:W-:Y:S11]  /*6eb10*/  HMMA.1688.F32.TF32 R240, R244, R60, R240 ;  /* 0x0000003cf4f0723c */ /* 0x000ff600000810f0 */
[----:B------:R-:W-:Y:S11]  /*6eb20*/  @!UPT UIADD3 URZ, URZ, URZ, URZ ;  /* 0x0000003f3f3ff290 */ /* 0x000ff6000fffe03f */
[----:B------:R-:W-:Y:S02]  /*6eb30*/  @!UPT UIADD3 URZ, URZ, URZ, URZ ;  /* 0x0000003f3f3ff290 */ /* 0x000fe4000fffe03f */
[----:B---3--:R-:W-:Y:S01]  /*6eb40*/  MOV R29, R240 ;  /* 0x000000f0001d7202 */ /* 0x008fe20000000f00 */
[----:B----4-:R-:W-:Y:S02]  /*6eb50*/  IMAD.MOV.U32 R28, RZ, RZ, R241 ;  /* 0x000000ffff1c7224 */ /* 0x010fe400078e00f1 */
[----:B------:R-:W-:Y:S02]  /*6eb60*/  IMAD.MOV.U32 R33, RZ, RZ, R242 ;  /* 0x000000ffff217224 */ /* 0x000fe400078e00f2 */
[----:B------:R-:W-:Y:S01]  /*6eb70*/  IMAD.MOV.U32 R40, RZ, RZ, R243 ;  /* 0x000000ffff287224 */ /* 0x000fe200078e00f3 */
[----:B-1----:R-:W-:Y:S08]  /*6eb80*/  HMMA.1688.F32.TF32 R76, R236, R14, R76 ;  /* 0x0000000eec4c723c */ /* 0x002ff0000008104c */
[C---:B--2---:R-:W-:Y:S11]  /*6eb90*/  HMMA.1688.F32.TF32 R4, R244.reuse, R68, R4 ;  /* 0x00000044f404723c */ /* 0x044ff60000081004 */
[----:B------:R-:W-:Y:S04]  /*6eba0*/  @!UPT UIADD3 URZ, URZ, URZ, URZ ;  /* 0x0000003f3f3ff290 */ /* 0x000fe8000fffe03f */
[----:B------:R-:W-:Y:S04]  /*6ebb0*/  STL.64 [R1+0x20], R76 ;  /* 0x0000204c01007387 */ /* 0x000fe80000100a00 */
[----:B------:R1:W-:Y:S01]  /*6ebc0*/  STL.64 [R1+0x28], R78 ;  /* 0x0000284e01007387 */ /* 0x0003e20000100a00 */
[----:B------:R-:W-:Y:S04]  /*6ebd0*/  HMMA.1688.F32.TF32 R240, R244, R64, R248 ;  /* 0x00000040f4f0723c */ /* 0x000fe800000810f8 */
[----:B------:R-:W-:Y:S02]  /*6ebe0*/  IMAD.MOV.U32 R61, RZ, RZ, R5 ;  /* 0x000000ffff3d7224 */ /* 0x000fe400078e0005 */
[----:B------:R-:W-:Y:S01]  /*6ebf0*/  IMAD.MOV.U32 R60, RZ, RZ, R6 ;  /* 0x000000ffff3c7224 */ /* 0x000fe200078e0006 */
[----:B------:R-:W-:Y:S01]  /*6ec00*/  MOV R64, R4 ;  /* 0x0000000400407202 */ /* 0x000fe20000000f00 */
[----:B------:R-:W-:-:S02]  /*6ec10*/  IMAD.MOV.U32 R57, RZ, RZ, R7 ;  /* 0x000000ffff397224 */ /* 0x000fc400078e0007 */
[----:B------:R-:W-:Y:S08]  /*6ec20*/  HMMA.1688.F32.TF32 R4, R244, R72, R8 ;  /* 0x00000048f404723c */ /* 0x000ff00000081008 */
[C---:B------:R-:W-:Y:S08]  /*6ec30*/  HMMA.1688.F32.TF32 R8, R236.reuse, R18, R80 ;  /* 0x00000012ec08723c */ /* 0x040ff00000081050 */
[C---:B------:R-:W-:Y:S08]  /*6ec40*/  HMMA.1688.F32.TF32 R80, R236.reuse, R22, R84 ;  /* 0x00000016ec50723c */ /* 0x040ff00000081054 */
        /* <DEDUP_REMOVED lines=27> */
[----:B------:R-:W-:Y:S01]  /*6ee00*/  MOV R56, R4 ;  /* 0x0000000400387202 */ /* 0x000fe20000000f00 */
[----:B------:R-:W-:Y:S01]  /*6ee10*/  IMAD.MOV.U32 R53, RZ, RZ, R5 ;  /* 0x000000ffff357224 */ /* 0x000fe200078e0005 */
[----:B------:R-:W-:Y:S01]  /*6ee20*/  LDS R4, [R252+0x1e080] ;  /* 0x01e08000fc047984 */ /* 0x000fe20000000800 */
[----:B------:R-:W-:-:S02]  /*6ee30*/  IMAD.MOV.U32 R52, RZ, RZ, R6 ;  /* 0x000000ffff347224 */ /* 0x000fc400078e0006 */
[----:B------:R-:W-:Y:S01]  /*6ee40*/  IMAD.MOV.U32 R32, RZ, RZ, R7 ;  /* 0x000000ffff207224 */ /* 0x000fe200078e0007 */
        /* <DEDUP_REMOVED lines=11> */
[C---:B---3--:R-:W-:Y:S08]  /*6ef00*/  HMMA.1688.F32.TF32 R80, R236.reuse, R70, R132 ;  /* 0x00000046ec50723c */ /* 0x048ff00000081084 */
[----:B--2---:R-:W-:Y:S01]  /*6ef10*/  HMMA.1688.F32.TF32 R76, R236, R74, R136 ;  /* 0x0000004aec4c723c */ /* 0x004fe20000081088 */
[----:B------:R-:W-:Y:S01]  /*6ef20*/  MOV R37, R240 ;  /* 0x000000f000257202 */ /* 0x000fe20000000f00 */
[----:B------:R-:W-:-:S02]  /*6ef30*/  IMAD.MOV.U32 R36, RZ, RZ, R241 ;  /* 0x000000ffff247224 */ /* 0x000fc400078e00f1 */
[----:B------:R-:W-:-:S03]  /*6ef40*/  IMAD.MOV.U32 R0, RZ, RZ, R242 ;  /* 0x000000ffff007224 */ /* 0x000fc600078e00f2 */
[----:B------:R-:W-:Y:S01]  /*6ef50*/  STL.64 [R1+0x8b0], R8 ;  /* 0x0008b00801007387 */ /* 0x000fe20000100a00 */
[----:B------:R-:W-:Y:S01]  /*6ef60*/  IMAD.MOV.U32 R65, RZ, RZ, R243 ;  /* 0x000000ffff417224 */ /* 0x000fe200078e00f3 */
[C---:B-1----:R-:W-:Y:S02]  /*6ef70*/  HMMA.1688.F32.TF32 R244, R4.reuse, R14, R140 ;  /* 0x0000000e04f4723c */ /* 0x042fe4000008108c */
[----:B------:R-:W-:Y:S04]  /*6ef80*/  STL.64 [R1+0x8b8], R10 ;  /* 0x0008b80a01007387 */ /* 0x000fe80000100a00 */
[----:B------:R-:W-:Y:S02]  /*6ef90*/  STL.64 [R1+0x8a0], R80 ;  /* 0x0008a05001007387 */ /* 0x000fe40000100a00 */
[----:B------:R-:W-:Y:S02]  /*6efa0*/  HMMA.1688.F32.TF32 R240, R4, R18, R144 ;  /* 0x0000001204f0723c */ /* 0x000fe40000081090 */
[----:B------:R-:W-:Y:S01]  /*6efb0*/  STL.64 [R1+0x8a8], R82 ;  /* 0x0008a85201007387 */ /* 0x000fe20000100a00 */
[----:B------:R-:W-:Y:S01]  /*6efc0*/  MOV R96, R206 ;  /* 0x000000ce00607202 */ /* 0x000fe20000000f00 */
[----:B------:R-:W-:-:S02]  /*6efd0*/  IMAD.MOV.U32 R97, RZ, RZ, R205 ;  /* 0x000000ffff617224 */ /* 0x000fc400078e00cd */
[----:B------:R-:W-:Y:S01]  /*6efe0*/  IMAD.MOV.U32 R98, RZ, RZ, R204 ;  /* 0x000000ffff627224 */ /* 0x000fe200078e00cc */
[----:B------:R-:W-:Y:S01]  /*6eff0*/  STL.64 [R1+0x890], R76 ;  /* 0x0008904c01007387 */ /* 0x000fe20000100a00 */
[C---:B------:R-:W-:Y:S03]  /*6f000*/  HMMA.1688.F32.TF32 R248, R4.reuse, R26, R152 ;  /* 0x0000001a04f8723c */ /* 0x040fe60000081098 */
[----:B------:R1:W-:Y:S01]  /*6f010*/  STL.64 [R1+0x898], R78 ;  /* 0x0008984e01007387 */ /* 0x0003e20000100a00 */
[----:B------:R-:W-:Y:S01]  /*6f020*/  IMAD.MOV.U32 R99, RZ, RZ, R208 ;  /* 0x000000ffff637224 */ /* 0x000fe200078e00d0 */
[----:B------:R-:W-:Y:S01]  /*6f030*/  MOV R100, R215 ;  /* 0x000000d700647202 */ /* 0x000fe20000000f00 */
[----:B------:R-:W-:Y:S02]  /*6f040*/  IMAD.MOV.U32 R101, RZ, RZ, R214 ;  /* 0x000000ffff657224 */ /* 0x000fe400078e00d6 */
[----:B------:R-:W-:Y:S01]  /*6f050*/  IMAD.MOV.U32 R102, RZ, RZ, R213 ;  /* 0x000000ffff667224 */ /* 0x000fe200078e00d5 */
[----:B------:R-:W-:Y:S01]  /*6f060*/  HMMA.1688.F32.TF32 R84, R4, R38, R164 ;  /* 0x000000260454723c */ /* 0x000fe200000810a4 */
[----:B------:R-:W-:Y:S01]  /*6f070*/  IMAD.MOV.U32 R103, RZ, RZ, R212 ;  /* 0x000000ffff677224 */ /* 0x000fe200078e00d4 */
[----:B------:R-:W-:Y:S01]  /*6f080*/  MOV R104, R207 ;  /* 0x000000cf00687202 */ /* 0x000fe20000000f00 */
[----:B------:R-:W-:-:S02]  /*6f090*/  IMAD.MOV.U32 R105, RZ, RZ, R209 ;  /* 0x000000ffff697224 */ /* 0x000fc400078e00d1 */
[----:B------:R-:W-:Y:S01]  /*6f0a0*/  IMAD.MOV.U32 R106, RZ, RZ, R210 ;  /* 0x000000ffff6a7224 */ /* 0x000fe200078e00d2 */
[----:B------:R-:W-:Y:S01]  /*6f0b0*/  MOV R108, R224 ;  /* 0x000000e0006c7202 */ /* 0x000fe20000000f00 */
[----:B------:R-:W-:Y:S01]  /*6f0c0*/  IMAD.MOV.U32 R107, RZ, RZ, R211 ;  /* 0x000000ffff6b7224 */ /* 0x000fe200078e00d3 */
[C---:B-1----:R-:W-:Y:S01]  /*6f0d0*/  HMMA.1688.F32.TF32 R76, R4.reuse, R22, R148 ;  /* 0x00000016044c723c */ /* 0x042fe20000081094 */
[----:B------:R-:W-:Y:S04]  /*6f0e0*/  STL.64 [R1+0x1f58], R246 ;  /* 0x001f58f601007387 */ /* 0x000fe80000100a00 */
[----:B------:R-:W-:Y:S04]  /*6f0f0*/  STL.64 [R1+0x1f50], R244 ;  /* 0x001f50f401007387 */ /* 0x000fe80000100a00 */
[----:B------:R-:W-:Y:S01]  /*6f100*/  STL.64 [R1+0x1f70], R242 ;  /* 0x001f70f201007387 */ /* 0x000fe20000100a00 */
[----:B------:R-:W-:Y:S03]  /*6f110*/  HMMA.1688.F32.TF32 R80, R4, R30, R156 ;  /* 0x0000001e0450723c */ /* 0x000fe6000008109c */
[----:B------:R-:W-:Y:S04]  /*6f120*/  STL.64 [R1+0x1f68], R240 ;  /* 0x001f68f001007387 */ /* 0x000fe80000100a00 */
[----:B------:R-:W-:Y:S01]  /*6f130*/  STL.64 [R1+0x1f80], R250 ;  /* 0x001f80fa01007387 */ /* 0x000fe20000100a00 */
[----:B------:R-:W-:-:S02]  /*6f140*/  IMAD.MOV.U32 R109, RZ, RZ, R225 ;  /* 0x000000ffff6d7224 */ /* 0x000fc400078e00e1 */
[----:B------:R-:W-:Y:S01]  /*6f150*/  IMAD.MOV.U32 R110, RZ, RZ, R226 ;  /* 0x000000ffff6e7224 */ /* 0x000fe200078e00e2 */
[----:B------:R-:W-:Y:S01]  /*6f160*/  MOV R112, R220 ;  /* 0x000000dc00707202 */ /* 0x000fe20000000f00 */
[----:B------:R-:W-:Y:S01]  /*6f170*/  IMAD.MOV.U32 R111, RZ, RZ, R227 ;  /* 0x000000ffff6f7224 */ /* 0x000fe200078e00e3 */
[----:B------:R-:W-:Y:S04]  /*6f180*/  STL.64 [R1], R76 ;  /* 0x0000004c01007387 */ /* 0x000fe80000100a00 */
[----:B------:R1:W-:Y:S01]  /*6f190*/  STL.64 [R1+0x8], R78 ;  /* 0x0000084e01007387 */ /* 0x0003e20000100a00 */
        /* <DEDUP_REMOVED lines=8> */
[----:B-1----:R-:W-:Y:S01]  /*6f220*/  HMMA.1688.F32.TF32 R76, R4, R34, R160 ;  /* 0x00000022044c723c */ /* 0x002fe200000810a0 */
[----:B------:R-:W-:Y:S04]  /*6f230*/  STL.64 [R1+0x1f78], R248 ;  /* 0x001f78f801007387 */ /* 0x000fe80000100a00 */
[----:B------:R-:W-:Y:S04]  /*6f240*/  STL.64 [R1+0x550], R80 ;  /* 0x0005505001007387 */ /* 0x000fe80000100a00 */
[----:B------:R1:W-:Y:S01]  /*6f250*/  STL.64 [R1+0x558], R82 ;  /* 0x0005585201007387 */ /* 0x0003e20000100a00 */
        /* <DEDUP_REMOVED lines=10> */
[----:B------:R1:W-:Y:S01]  /*6f300*/  STL.64 [R1+0x598], R78 ;  /* 0x0005984e01007387 */ /* 0x0003e20000100a00 */
[----:B------:R-:W-:-:S03]  /*6f310*/  IMAD.MOV.U32 R127, RZ, RZ, R231 ;  /* 0x000000ffff7f7224 */ /* 0x000fc600078e00e7 */
[----:B------:R-:W-:Y:S04]  /*6f320*/  LDS R9, [R3+0x1e100] ;  /* 0x01e1000003097984 */ /* 0x000fe80000000800 */
[----:B------:R-:W2:Y:S01]  /*6f330*/  LDS R11, [R3+0x1f100] ;  /* 0x01f10000030b7984 */ /* 0x000ea20000000800 */
[C---:B-1----:R-:W-:Y:S03]  /*6f340*/  HMMA.1688.F32.TF32 R76, R4.reuse, R46, R172 ;  /* 0x0000002e044c723c */ /* 0x042fe600000810ac */
[----:B------:R-:W-:Y:S04]  /*6f350*/  STL.64 [R1+0x880], R84 ;  /* 0x0008805401007387 */ /* 0x000fe80000100a00 */
[----:B------:R1:W-:Y:S04]  /*6f360*/  STL.64 [R1+0x888], R86 ;  /* 0x0008885601007387 */ /* 0x0003e80000100a00 */
[----:B------:R-:W-:Y:S04]  /*6f370*/  STL.64 [R1+0x870], R80 ;  /* 0x0008705001007387 */ /* 0x000fe80000100a00 */
[----:B------:R3:W-:Y:S01]  /*6f380*/  STL.64 [R1+0x878], R82 ;  /* 0x0008785201007387 */ /* 0x0007e20000100a00 */
[C---:B-1----:R-:W-:Y:S07]  /*6f390*/  HMMA.1688.F32.TF32 R84, R4.reuse, R50, R176 ;  /* 0x000000320454723c */ /* 0x042fee00000810b0 */
[----:B------:R-:W-:Y:S01]  /*6f3a0*/  STL.64 [R1+0x860], R76 ;  /* 0x0008604c01007387 */ /* 0x000fe20000100a00 */
[C---:B---3--:R-:W-:Y:S03]  /*6f3b0*/  HMMA.1688.F32.TF32 R80, R4.reuse, R54, R180 ;  /* 0x000000360450723c */ /* 0x048fe600000810b4 */
[----:B------:R1:W-:Y:S05]  /*6f3c0*/  STL.64 [R1+0x868], R78 ;  /* 0x0008684e01007387 */ /* 0x0003ea0000100a00 */
        /* <DEDUP_REMOVED lines=9> */
[C---:B-1----:R-:W-:Y:S08]  /*6f460*/  HMMA.1688.F32.TF32 R76, R4.reuse, R70, R196 ;  /* 0x00000046044c723c */ /* 0x042ff000000810c4 */
[----:B------:R-:W-:Y:S01]  /*6f470*/  HMMA.1688.F32.TF32 R4, R4, R74, R200 ;  /* 0x0000004a0404723c */ /* 0x000fe200000810c8 */
[----:B------:R-:W-:Y:S04]  /*6f480*/  STL.64 [R1+0x820], R84 ;  /* 0x0008205401007387 */ /* 0x000fe80000100a00 */
[----:B------:R-:W-:Y:S04]  /*6f490*/  STL.64 [R1+0x828], R86 ;  /* 0x0008285601007387 */ /* 0x000fe80000100a00 */
[----:B------:R-:W-:Y:S04]  /*6f4a0*/  STL.64 [R1+0x810], R80 ;  /* 0x0008105001007387 */ /* 0x000fe80000100a00 */
[----:B------:R1:W-:Y:S04]  /*6f4b0*/  STL.64 [R1+0x818], R82 ;  /* 0x0008185201007387 */ /* 0x0003e80000100a00 */
[----:B------:R-:W-:Y:S04]  /*6f4c0*/  STL.64 [R1+0x800], R76 ;  /* 0x0008004c01007387 */ /* 0x000fe80000100a00 */
[----:B------:R3:W-:Y:S04]  /*6f4d0*/  STL.64 [R1+0x808], R78 ;  /* 0x0008084e01007387 */ /* 0x0007e80000100a00 */
[----:B------:R-:W4:Y:S04]  /*6f4e0*/  LDL.LU R206, [R1+0x2154] ;  /* 0x0021540001ce7983 */ /* 0x000f280000300800 */
[----:B------:R-:W-:Y:S04]  /*6f4f0*/  STL.64 [R1+0x7f0], R4 ;  /* 0x0007f00401007387 */ /* 0x000fe80000100a00 */
[----:B------:R-:W-:Y:S04]  /*6f500*/  STL.64 [R1+0x7f8], R6 ;  /* 0x0007f80601007387 */ /* 0x000fe80000100a00 */
        /* <DEDUP_REMOVED lines=34> */
[----:B------:R-:W1:Y:S04]  /*6f730*/  LDS R87, [R3+0x1f180] ;  /* 0x01f1800003577984 */ /* 0x000e680000000800 */
[----:B------:R-:W-:Y:S04]  /*6f740*/  LDS R4, [R252+0x1e200] ;  /* 0x01e20000fc047984 */ /* 0x000fe80000000800 */
[----:B------:R-:W-:Y:S04]  /*6f750*/  LDS R6, [R252+0x1f200] ;  /* 0x01f20000fc067984 */ /* 0x000fe80000000800 */
[----:B------:R-:W-:Y:S04]  /*6f760*/  LDS R5, [R3+0x1e200] ;  /* 0x01e2000003057984 */ /* 0x000fe80000000800 */
[----:B------:R-:W1:Y:S01]  /*6f770*/  LDS R7, [R3+0x1f200] ;  /* 0x01f2000003077984 */ /* 0x000e620000000800 */
[----:B----4-:R-:W-:-:S02]  /*6f780*/  IMAD.MOV.U32 R131, RZ, RZ, R206 ;  /* 0x000000ffff837224 */ /* 0x010fc400078e00ce */
[----:B--2---:R-:W-:Y:S02]  /*6f790*/  IMAD.MOV.U32 R130, RZ, RZ, R205 ;  /* 0x000000ffff827224 */ /* 0x004fe400078e00cd */
[----:B---3--:R-:W-:Y:S01]  /*6f7a0*/  IMAD.MOV.U32 R129, RZ, RZ, R204 ;  /* 0x000000ffff817224 */ /* 0x008fe200078e00cc */
[----:B------:R-:W-:Y:S02]  /*6f7b0*/  MOV R128, R208 ;  /* 0x000000d000807202 */ /* 0x000fe40000000f00 */
[----:B------:R-:W2:Y:S04]  /*6f7c0*/  LDL.LU R208, [R1+0x20d4] ;  /* 0x0020d40001d07983 */ /* 0x000ea80000300800 */
[----:B------:R-:W3:Y:S04]  /*6f7d0*/  LDL.LU R204, [R1+0x20d0] ;  /* 0x0020d00001cc7983 */ /* 0x000ee80000300800 */
[----:B------:R-:W4:Y:S01]  /*6f7e0*/  LDL.LU R205, [R1+0x20cc] ;  /* 0x0020cc0001cd7983 */ /* 0x000f220000300800 */
[----:B------:R-:W-:-:S02]  /*6f7f0*/  IMAD.MOV.U32 R94, RZ, RZ, R214 ;  /* 0x000000ffff5e7224 */ /* 0x000fc400078e00d6 */
[----:B------:R-:W-:Y:S01]  /*6f800*/  IMAD.MOV.U32 R93, RZ, RZ, R213 ;  /* 0x000000ffff5d7224 */ /* 0x000fe200078e00d5 */
[----:B------:R-:W4:Y:S01]  /*6f810*/  LDL.LU R206, [R1+0x20c8] ;  /* 0x0020c80001ce7983 */ /* 0x000f220000300800 */
[----:B------:R-:W-:-:S03]  /*6f820*/  MOV R92, R212 ;  /* 0x000000d4005c7202 */ /* 0x000fc60000000f00 */
[----:B------:R-:W4:Y:S01]  /*6f830*/  LDL.LU R212, [R1+0x20c4] ;  /* 0x0020c40001d47983 */ /* 0x000f220000300800 */
[----:B------:R-:W-:-:S03]  /*6f840*/  IMAD.MOV.U32 R95, RZ, RZ, R215 ;  /* 0x000000ffff5f7224 */ /* 0x000fc600078e00d7 */
        /* <DEDUP_REMOVED lines=9> */
[----:B------:R-:W4:Y:S01]  /*6f8e0*/  LDL.LU R209, [R1+0x20ac] ;  /* 0x0020ac0001d17983 */ /* 0x000f220000300800 */
[----:B-1----:R-:W-:Y:S02]  /*6f8f0*/  IMAD.MOV.U32 R82, RZ, RZ, R225 ;  /* 0x000000ffff527224 */ /* 0x002fe400078e00e1 */
[----:B------:R-:W-:Y:S01]  /*6f900*/  IMAD.MOV.U32 R81, RZ, RZ, R226 ;  /* 0x000000ffff517224 */ /* 0x000fe200078e00e2 */
[----:B------:R-:W4:Y:S01]  /*6f910*/  LDL.LU R207, [R1+0x20a8] ;  /* 0x0020a80001cf7983 */ /* 0x000f220000300800 */
[----:B------:R-:W-:-:S03]  /*6f920*/  MOV R80, R227 ;  /* 0x000000e300507202 */ /* 0x000fc60000000f00 */
[----:B------:R-:W4:Y:S01]  /*6f930*/  LDL.LU R227, [R1+0x20a4] ;  /* 0x0020a40001e37983 */ /* 0x000f220000300800 */
[----:B------:R-:W-:-:S03]  /*6f940*/  IMAD.MOV.U32 R83, RZ, RZ, R224 ;  /* 0x000000ffff537224 */ /* 0x000fc600078e00e0 */
[----:B------:R-:W4:Y:S04]  /*6f950*/  LDL.LU R226, [R1+0x20a0] ;  /* 0x0020a00001e27983 */ /* 0x000f280000300800 */
[----:B------:R-:W4:Y:S01]  /*6f960*/  LDL.LU R225, [R1+0x209c] ;  /* 0x00209c0001e17983 */ /* 0x000f220000300800 */
[----:B------:R-:W-:Y:S02]  /*6f970*/  IMAD.MOV.U32 R78, RZ, RZ, R221 ;  /* 0x000000ffff4e7224 */ /* 0x000fe400078e00dd */
        /* <DEDUP_REMOVED lines=16> */
[----:B--2---:R-:W-:Y:S02]  /*6fa80*/  IMAD.MOV.U32 R139, RZ, RZ, R208 ;  /* 0x000000ffff8b7224 */ /* 0x004fe400078e00d0 */
[----:B---3--:R-:W-:-:S02]  /*6fa90*/  IMAD.MOV.U32 R138, RZ, RZ, R204 ;  /* 0x000000ffff8a7224 */ /* 0x008fc400078e00cc */
[----:B----4-:R-:W-:Y:S01]  /*6faa0*/  IMAD.MOV.U32 R137, RZ, RZ, R205 ;  /* 0x000000ffff897224 */ /* 0x010fe200078e00cd */
        /* <DEDUP_REMOVED lines=13> */
[----:B------:R-:W-:Y:S02]  /*6fb80*/  IMAD.MOV.U32 R247, RZ, RZ, R227 ;  /* 0x000000fffff77224 */ /* 0x000fe400078e00e3 */
[----:B------:R-:W-:-:S02]  /*6fb90*/  IMAD.MOV.U32 R246, RZ, RZ, R226 ;  /* 0x000000fffff67224 */ /* 0x000fc400078e00e2 */
[----:B------:R-:W-:Y:S01]  /*6fba0*/  IMAD.MOV.U32 R245, RZ, RZ, R225 ;  /* 0x000000fffff57224 */ /* 0x000fe200078e00e1 */
[----:B------:R-:W-:Y:S02]  /*6fbb0*/  MOV R244, R224 ;  /* 0x000000e000f47202 */ /* 0x000fe40000000f00 */
[----:B------:R-:W4:Y:S04]  /*6fbc0*/  LDL.LU R224, [R1+0x2054] ;  /* 0x0020540001e07983 */ /* 0x000f280000300800 */
[----:B------:R-:W4:Y:S04]  /*6fbd0*/  LDL.LU R225, [R1+0x2050] ;  /* 0x0020500001e17983 */ /* 0x000f280000300800 */
        /* <DEDUP_REMOVED lines=14> */
[----:B------:R-:W-:-:S03]  /*6fcc0*/  MOV R243, R219 ;  /* 0x000000db00f37202 */ /* 0x000fc60000000f00 */
[----:B------:R-:W4:Y:S04]  /*6fcd0*/  LDL.LU R217, [R1+0x2030] ;  /* 0x0020300001d97983 */ /* 0x000f280000300800 */
[----:B------:R-:W4:Y:S04]  /*6fce0*/  LDL.LU R218, [R1+0x202c] ;  /* 0x00202c0001da7983 */ /* 0x000f280000300800 */
[----:B------:R-:W4:Y:S01]  /*6fcf0*/  LDL.LU R219, [R1+0x2028] ;  /* 0x0020280001db7983 */ /* 0x000f220000300800 */
[----:B------:R-:W-:Y:S01]  /*6fd00*/  MOV R140, R207 ;  /* 0x000000cf008c7202 */ /* 0x000fe20000000f00 */
[----:B------:R-:W-:Y:S01]  /*6fd10*/  IMAD.MOV.U32 R141, RZ, RZ, R209 ;  /* 0x000000ffff8d7224 */ /* 0x000fe200078e00d1 */
[----:B------:R-:W-:Y:S01]  /*6fd20*/  MOV R143, R211 ;  /* 0x000000d3008f7202 */ /* 0x000fe20000000f00 */
[----:B------:R-:W-:-:S02]  /*6fd30*/  IMAD.MOV.U32 R142, RZ, RZ, R210 ;  /* 0x000000ffff8e7224 */ /* 0x000fc400078e00d2 */
[----:B--2---:R-:W-:Y:S02]  /*6fd40*/  IMAD.MOV.U32 R151, RZ, RZ, R206 ;  /* 0x000000ffff977224 */ /* 0x004fe400078e00ce */
[----:B---3--:R-:W-:Y:S01]  /*6fd50*/  IMAD.MOV.U32 R150, RZ, RZ, R205 ;  /* 0x000000ffff967224 */ /* 0x008fe200078e00cd */
[----:B----4-:R-:W-:Y:S01]  /*6fd60*/  MOV R149, R204 ;  /* 0x000000cc00957202 */ /* 0x010fe20000000f00 */
[----:B------:R-:W-:Y:S01]  /*6fd70*/  IMAD.MOV.U32 R155, RZ, RZ, R215 ;  /* 0x000000ffff9b7224 */ /* 0x000fe200078e00d7 */
[----:B------:R-:W-:Y:S01]  /*6fd80*/  MOV R154, R214 ;  /* 0x000000d6009a7202 */ /* 0x000fe20000000f00 */
[----:B------:R-:W-:Y:S02]  /*6fd90*/  IMAD.MOV.U32 R153, RZ, RZ, R213 ;  /* 0x000000ffff997224 */ /* 0x000fe400078e00d5 */
[----:B------:R-:W-:Y:S02]  /*6fda0*/  IMAD.MOV.U32 R152, RZ, RZ, R212 ;  /* 0x000000ffff987224 */ /* 0x000fe400078e00d4 */
[----:B------:R-:W2:Y:S04]  /*6fdb0*/  LDL.LU R212, [R1+0x2024] ;  /* 0x0020240001d47983 */ /* 0x000ea80000300800 */
[----:B------:R-:W2:Y:S04]  /*6fdc0*/  LDL.LU R213, [R1+0x2020] ;  /* 0x0020200001d57983 */ /* 0x000ea80000300800 */
[----:B------:R-:W2:Y:S04]  /*6fdd0*/  LDL.LU R214, [R1+0x201c] ;  /* 0x00201c0001d67983 */ /* 0x000ea80000300800 */
[----:B------:R-:W2:Y:S01]  /*6fde0*/  LDL.LU R215, [R1+0x2018] ;  /* 0x0020180001d77983 */ /* 0x000ea20000300800 */
[----:B------:R-:W-:-:S03]  /*6fdf0*/  IMAD.MOV.U32 R148, RZ, RZ, R208 ;  /* 0x000000ffff947224 */ /* 0x000fc600078e00d0 */
        /* <DEDUP_REMOVED lines=24> */
[----:B------:R-:W-:Y:S08]  /*6ff80*/  HMMA.1688.F32.TF32 R196, R84, R70, R96 ;  /* 0x0000004654c4723c */ /* 0x000ff00000081060 */
[C---:B--2---:R-:W-:Y:S08]  /*6ff90*/  HMMA.1688.F32.TF32 R212, R8.reuse, R22, R212 ;  /* 0x0000001608d4723c */ /* 0x044ff000000810d4 */
[C---:B---3--:R-:W-:Y:S08]  /*6ffa0*/  HMMA.1688.F32.TF32 R156, R8.reuse, R38, R248 ;  /* 0x00000026089c723c */ /* 0x048ff000000810f8 */
[C---:B----4-:R-:W-:Y:S08]  /*6ffb0*/  HMMA.1688.F32.TF32 R204, R8.reuse, R14, R204 ;  /* 0x0000000e08cc723c */ /* 0x050ff000000810cc */
[C---:B------:R-:W-:Y:S11]  /*6ffc0*/  HMMA.1688.F32.TF32 R208, R8.reuse, R18, R208 ;  /* 0x0000001208d0723c */ /* 0x040ff600000810d0 */
        /* <DEDUP_REMOVED lines=45> */
[----:B------:R1:W-:Y:S04]  /*702a0*/  STL.64 [R1+0x6e0], R116 ;  /* 0x0006e07401007387 */ /* 0x0003e80000100a00 */
[----:B------:R2:W-:Y:S04]  /*702b0*/  STL.64 [R1+0x6e8], R118 ;  /* 0x0006e87601007387 */ /* 0x0005e80000100a00 */
[----:B------:R3:W-:Y:S04]  /*702c0*/  STL.64 [R1+0x6d0], R112 ;  /* 0x0006d07001007387 */ /* 0x0007e80000100a00 */
[----:B------:R4:W-:Y:S09]  /*702d0*/  STL.64 [R1+0x6d8], R114 ;  /* 0x0006d87201007387 */ /* 0x0009f20000100a00 */
        /* <DEDUP_REMOVED lines=75> */
[----:B---3--:R-:W3:Y:S04]  /*70790*/  LDL.LU R112, [R1+0x3f0] ;  /* 0x0003f00001707983 */ /* 0x008ee80000300800 */
[----:B------:R-:W3:Y:S04]  /*707a0*/  LDL.LU R113, [R1+0x3f4] ;  /* 0x0003f40001717983 */ /* 0x000ee80000300800 */
[----:B----4-:R-:W3:Y:S04]  /*707b0*/  LDL.LU R114, [R1+0x3f8] ;  /* 0x0003f80001727983 */ /* 0x010ee80000300800 */
[----:B------:R-:W3:Y:S01]  /*707c0*/  LDL.LU R115, [R1+0x3fc] ;  /* 0x0003fc0001737983 */ /* 0x000ee20000300800 */
[C---:B------:R-:W-:Y:S08]  /*707d0*/  HMMA.1688.F32.TF32 R232, R84.reuse, R14, R232 ;  /* 0x0000000e54e8723c */ /* 0x040ff000000810e8 */
[C---:B------:R-:W-:Y:S08]  /*707e0*/  HMMA.1688.F32.TF32 R76, R84.reuse, R22, R76 ;  /* 0x00000016544c723c */ /* 0x040ff0000008104c */
[C---:B------:R-:W-:Y:S08]  /*707f0*/  HMMA.1688.F32.TF32 R80, R84.reuse, R26, R80 ;  /* 0x0000001a5450723c */ /* 0x040ff00000081050 */
[C---:B------:R-:W-:Y:S08]  /*70800*/  HMMA.1688.F32.TF32 R88, R84.reuse, R30, R88 ;  /* 0x0000001e5458723c */ /* 0x040ff00000081058 */
[----:B------:R-:W-:Y:S08]  /*70810*/  HMMA.1688.F32.TF32 R92, R84, R34, R92 ;  /* 0x00000022545c723c */ /* 0x000ff0000008105c */
[----:B------:R-:W-:Y:S08]  /*70820*/  HMMA.1688.F32.TF32 R128, R4, R70, R128 ;  /* 0x000000460480723c */ /* 0x000ff00000081080 */
[----:B------:R-:W-:Y:S08]  /*70830*/  HMMA.1688.F32.TF32 R8, R84, R74, R248 ;  /* 0x0000004a5408723c */ /* 0x000ff000000810f8 */
[C---:B------:R-:W-:Y:S08]  /*70840*/  HMMA.1688.F32.TF32 R84, R4.reuse, R42, R144 ;  /* 0x0000002a0454723c */ /* 0x040ff00000081090 */
[C---:B------:R-:W-:Y:S08]  /*70850*/  HMMA.1688.F32.TF32 R160, R4.reuse, R18, R148 ;  /* 0x0000001204a0723c */ /* 0x040ff00000081094 */
[C---:B------:R-:W-:Y:S01]  /*70860*/  HMMA.1688.F32.TF32 R148, R4.reuse, R38, R240 ;  /* 0x000000260494723c */ /* 0x040fe200000810f0 */
[----:B------:R-:W-:Y:S04]  /*70870*/  STL.64 [R1+0x6b0], R8 ;  /* 0x0006b00801007387 */ /* 0x000fe80000100a00 */
[----:B------:R-:W-:Y:S03]  /*70880*/  STL.64 [R1+0x6b8], R10 ;  /* 0x0006b80a01007387 */ /* 0x000fe60000100a00 */
[C---:B------:R-:W-:Y:S01]  /*70890*/  HMMA.1688.F32.TF32 R168, R4.reuse, R14, R152 ;  /* 0x0000000e04a8723c */ /* 0x040fe20000081098 */
[----:B------:R-:W-:Y:S04]  /*708a0*/  LDS R8, [R252+0x1e280] ;  /* 0x01e28000fc087984 */ /* 0x000fe80000000800 */
[----:B------:R-:W-:Y:S03]  /*708b0*/  LDS R10, [R252+0x1f280] ;  /* 0x01f28000fc0a7984 */ /* 0x000fe60000000800 */
[C---:B------:R-:W-:Y:S01]  /*708c0*/  HMMA.1688.F32.TF32 R96, R4.reuse, R22, R96 ;  /* 0x000000160460723c */ /* 0x040fe20000081060 */
[----:B------:R-:W-:Y:S04]  /*708d0*/  LDS R9, [R3+0x1e280] ;  /* 0x01e2800003097984 */ /* 0x000fe80000000800 */
[----:B------:R-:W2:Y:S04]  /*708e0*/  LDS R11, [R3+0x1f280] ;  /* 0x01f28000030b7984 */ /* 0x000ea80000000800 */
[----:B------:R-:W-:Y:S04]  /*708f0*/  STL.64 [R1+0x690], R148 ;  /* 0x0006909401007387 */ /* 0x000fe80000100a00 */
[----:B------:R-:W-:Y:S04]  /*70900*/  STL.64 [R1+0x698], R150 ;  /* 0x0006989601007387 */ /* 0x000fe80000100a00 */
[----:B------:R-:W-:Y:S04]  /*70910*/  STL.64 [R1+0x680], R84 ;  /* 0x0006805401007387 */ /* 0x000fe80000100a00 */
[----:B------:R1:W-:Y:S02]  /*70920*/  STL.64 [R1+0x688], R86 ;  /* 0x0006885601007387 */ /* 0x0003e40000100a00 */
[C---:B-1----:R-:W-:Y:S08]  /*70930*/  HMMA.1688.F32.TF32 R84, R4.reuse, R46, R244 ;  /* 0x0000002e0454723c */ /* 0x042ff000000810f4 */
[C---:B------:R-:W-:Y:S08]  /*70940*/  HMMA.1688.F32.TF32 R144, R4.reuse, R50, R140 ;  /* 0x000000320490723c */ /* 0x040ff0000008108c */
[C---:B------:R-:W-:Y:S07]  /*70950*/  HMMA.1688.F32.TF32 R140, R4.reuse, R54, R236 ;  /* 0x00000036048c723c */ /* 0x040fee00000810ec */
[----:B------:R-:W-:Y:S04]  /*70960*/  STL.64 [R1+0x650], R84 ;  /* 0x0006505401007387 */ /* 0x000fe80000100a00 */
[----:B------:R1:W-:Y:S02]  /*70970*/  STL.64 [R1+0x658], R86 ;  /* 0x0006585601007387 */ /* 0x0003e40000100a00 */
[C---:B-1----:R-:W-:Y:S02]  /*70980*/  HMMA.1688.F32.TF32 R84, R4.reuse, R58, R124 ;  /* 0x0000003a0454723c */ /* 0x042fe4000008107c */
[----:B------:R-:W-:Y:S04]  /*70990*/  STL.64 [R1+0x640], R144 ;  /* 0x0006409001007387 */ /* 0x000fe80000100a00 */
[----:B------:R-:W-:Y:S04]  /*709a0*/  STL.64 [R1+0x648], R146 ;  /* 0x0006489201007387 */ /* 0x000fe80000100a00 */
[----:B------:R-:W-:Y:S01]  /*709b0*/  STL.64 [R1+0x630], R140 ;  /* 0x0006308c01007387 */ /* 0x000fe20000100a00 */
[C---:B------:R-:W-:Y:S03]  /*709c0*/  HMMA.1688.F32.TF32 R136, R4.reuse, R62, R136 ;  /* 0x0000003e0488723c */ /* 0x040fe60000081088 */
[----:B------:R-:W-:Y:S04]  /*709d0*/  STL.64 [R1+0x638], R142 ;  /* 0x0006388e01007387 */ /* 0x000fe80000100a00 */
[----:B------:R-:W-:Y:S01]  /*709e0*/  LDS R124, [R252+0x1e300] ;  /* 0x01e30000fc7c7984 */ /* 0x000fe20000000800 */
[C---:B------:R-:W-:Y:S03]  /*709f0*/  HMMA.1688.F32.TF32 R100, R4.reuse, R26, R100 ;  /* 0x0000001a0464723c */ /* 0x040fe60000081064 */
[----:B------:R-:W-:Y:S04]  /*70a00*/  LDS R126, [R252+0x1f300] ;  /* 0x01f30000fc7e7984 */ /* 0x000fe80000000800 */
[----:B------:R-:W-:Y:S04]  /*70a10*/  STL.64 [R1+0x5f0], R84 ;  /* 0x0005f05401007387 */ /* 0x000fe80000100a00 */
[----:B------:R1:W-:Y:S01]  /*70a20*/  STL.64 [R1+0x5f8], R86 ;  /* 0x0005f85601007387 */ /* 0x0003e20000100a00 */
[C---:B------:R-:W-:Y:S03]  /*70a30*/  HMMA.1688.F32.TF32 R104, R4.reuse, R30, R104 ;  /* 0x0000001e0468723c */ /* 0x040fe60000081068 */
[----:B------:R-:W-:Y:S04]  /*70a40*/  LDS R125, [R3+0x1e300] ;  /* 0x01e30000037d7984 */ /* 0x000fe80000000800 */
[----:B------:R-:W4:Y:S01]  /*70a50*/  LDS R127, [R3+0x1f300] ;  /* 0x01f30000037f7984 */ /* 0x000f220000000800 */
[C---:B------:R-:W-:Y:S08]  /*70a60*/  HMMA.1688.F32.TF32 R108, R4.reuse, R34, R108 ;  /* 0x00000022046c723c */ /* 0x040ff0000008106c */
[C---:B-1----:R-:W-:Y:S08]  /*70a70*/  HMMA.1688.F32.TF32 R84, R4.reuse, R66, R132 ;  /* 0x000000420454723c */ /* 0x042ff00000081084 */
[----:B------:R-:W-:Y:S01]  /*70a80*/  HMMA.1688.F32.TF32 R4, R4, R74, R120 ;  /* 0x0000004a0404723c */ /* 0x000fe20000081078 */
[----:B------:R1:W-:Y:S04]  /*70a90*/  STL.64 [R1+0x5e0], R136 ;  /* 0x0005e08801007387 */ /* 0x0003e80000100a00 */
[----:B------:R1:W-:Y:S10]  /*70aa0*/  STL.64 [R1+0x5e8], R138 ;  /* 0x0005e88a01007387 */ /* 0x0003f40000100a00 */
[----:B------:R-:W-:Y:S04]  /*70ab0*/  STL.64 [R1+0x5d0], R84 ;  /* 0x0005d05401007387 */ /* 0x000fe80000100a00 */
[----:B------:R-:W-:Y:S04]  /*70ac0*/  STL.64 [R1+0x5d8], R86 ;  /* 0x0005d85601007387 */ /* 0x000fe80000100a00 */
[----:B------:R1:W-:Y:S04]  /*70ad0*/  STL.64 [R1+0x5c0], R128 ;  /* 0x0005c08001007387 */ /* 0x0003e80000100a00 */
[----:B------:R1:W-:Y:S04]  /*70ae0*/  STL.64 [R1+0x5c8], R130 ;  /* 0x0005c88201007387 */ /* 0x0003e80000100a00 */
        /* <DEDUP_REMOVED lines=52> */
[----:B------:R-:W2:Y:S04]  /*70e30*/  LDL.LU R129, [R1+0x494] ;  /* 0x0004940001817983 */ /* 0x000ea80000300800 */
[----:B------:R-:W2:Y:S04]  /*70e40*/  LDL.LU R130, [R1+0x498] ;  /* 0x0004980001827983 */ /* 0x000ea80000300800 */
[----:B------:R-:W2:Y:S01]  /*70e50*/  LDL.LU R131, [R1+0x49c] ;  /* 0x00049c0001837983 */ /* 0x000ea20000300800 */
[----:B---3--:R-:W-:Y:S03]  /*70e60*/  HMMA.1688.F32.TF32 R152, R8, R18, R112 ;  /* 0x000000120898723c */ /* 0x008fe60000081070 */
        /* <DEDUP_REMOVED lines=48> */
[C---:B----4-:R-:W-:Y:S03]  /*71170*/  HMMA.1688.F32.TF32 R4, R8.reuse, R38, R244 ;  /* 0x000000260804723c */ /* 0x050fe600000810f4 */
[----:B------:R-:W4:Y:S11]  /*71180*/  LDL.LU R244, [R1+0x190] ;  /* 0x0001900001f47983 */ /* 0x000f360000300800 */
[----:B------:R-:W-:Y:S09]  /*71190*/  @!UPT UIADD3 URZ, URZ, URZ, URZ ;  /* 0x0000003f3f3ff290 */ /* 0x000ff2000fffe03f */
[----:B------:R-:W-:Y:S04]  /*711a0*/  STL.64 [R1+0x580], R4 ;  /* 0x0005800401007387 */ /* 0x000fe80000100a00 */
[----:B------:R2:W-:Y:S04]  /*711b0*/  STL.64 [R1+0x588], R6 ;  /* 0x0005880601007387 */ /* 0x0005e80000100a00 */
[----:B------:R-:W4:Y:S04]  /*711c0*/  LDL.LU R245, [R1+0x194] ;  /* 0x0001940001f57983 */ /* 0x000f280000300800 */
[----:B------:R-:W4:Y:S04]  /*711d0*/  LDL.LU R246, [R1+0x198] ;  /* 0x0001980001f67983 */ /* 0x000f280000300800 */
[----:B------:R-:W4:Y:S01]  /*711e0*/  LDL.LU R247, [R1+0x19c] ;  /* 0x00019c0001f77983 */ /* 0x000f220000300800 */
[C---:B--2---:R-:W-:Y:S03]  /*711f0*/  HMMA.1688.F32.TF32 R4, R8.reuse, R42, R236 ;  /* 0x0000002a0804723c */ /* 0x044fe600000810ec */
[----:B------:R-:W2:Y:S11]  /*71200*/  LDL.LU R236, [R1+0x180] ;  /* 0x0001800001ec7983 */ /* 0x000eb60000300800 */
[----:B------:R-:W-:Y:S09]  /*71210*/  @!UPT UIADD3 URZ, URZ, URZ, URZ ;  /* 0x0000003f3f3ff290 */ /* 0x000ff2000fffe03f */
[----:B------:R-:W-:Y:S04]  /*71220*/  STL.64 [R1+0x570], R4 ;  /* 0x0005700401007387 */ /* 0x000fe80000100a00 */
[----:B------:R3:W-:Y:S04]  /*71230*/  STL.64 [R1+0x578], R6 ;  /* 0x0005780601007387 */ /* 0x0007e80000100a00 */
[----:B------:R-:W2:Y:S04]  /*71240*/  LDL.LU R237, [R1+0x184] ;  /* 0x0001840001ed7983 */ /* 0x000ea80000300800 */
[----:B------:R-:W2:Y:S04]  /*71250*/  LDL.LU R238, [R1+0x188] ;  /* 0x0001880001ee7983 */ /* 0x000ea80000300800 */
[----:B------:R-:W2:Y:S01]  /*71260*/  LDL.LU R239, [R1+0x18c] ;  /* 0x00018c0001ef7983 */ /* 0x000ea20000300800 */
[C---:B---3--:R-:W-:Y:S08]  /*71270*/  HMMA.1688.F32.TF32 R4, R8.reuse, R46, R220 ;  /* 0x0000002e0804723c */ /* 0x048ff000000810dc */
[C---:B------:R-:W-:Y:S08]  /*71280*/  HMMA.1688.F32.TF32 R216, R8.reuse, R50, R216 ;  /* 0x0000003208d8723c */ /* 0x040ff000000810d8 */
[C---:B------:R-:W-:Y:S07]  /*71290*/  HMMA.1688.F32.TF32 R212, R8.reuse, R54, R212 ;  /* 0x0000003608d4723c */ /* 0x040fee00000810d4 */
        /* <DEDUP_REMOVED lines=18> */
[----:B------:R-:W-:Y:S01]  /*713c0*/  STL.64 [R1+0x4c0], R4 ;  /* 0x0004c00401007387 */ /* 0x000fe20000100a00 */
[C---:B------:R-:W-:Y:S03]  /*713d0*/  HMMA.1688.F32.TF32 R120, R8.reuse, R30, R120 ;  /* 0x0000001e0878723c */ /* 0x040fe60000081078 */
[----:B------:R3:W-:Y:S05]  /*713e0*/  STL.64 [R1+0x4c8], R6 ;  /* 0x0004c80601007387 */ /* 0x0007ea0000100a00 */
[C---:B------:R-:W-:Y:S08]  /*713f0*/  HMMA.1688.F32.TF32 R128, R8.reuse, R34, R128 ;  /* 0x000000220880723c */ /* 0x040ff00000081080 */
[----:B------:R-:W-:Y:S08]  /*71400*/  HMMA.1688.F32.TF32 R180, R8, R74, R180 ;  /* 0x0000004a08b4723c */ /* 0x000ff000000810b4 */
[C---:B------:R-:W-:Y:S08]  /*71410*/  HMMA.1688.F32.TF32 R8, R124.reuse, R14, R176 ;  /* 0x0000000e7c08723c */ /* 0x040ff000000810b0 */
[C---:B------:R-:W-:Y:S08]  /*71420*/  HMMA.1688.F32.TF32 R176, R124.reuse, R38, R248 ;  /* 0x000000267cb0723c */ /* 0x040ff000000810f8 */
[C---:B---3--:R-:W-:Y:S08]  /*71430*/  HMMA.1688.F32.TF32 R4, R124.reuse, R18, R164 ;  /* 0x000000127c04723c */ /* 0x048ff000000810a4 */
        /* <DEDUP_REMOVED lines=8> */
[----:B------:R-:W3:Y:S04]  /*714c0*/  LDL.LU R29, [R1+0x1ff4] ;  /* 0x001ff400011d7983 */ /* 0x000ee80000300800 */
[----:B------:R-:W-:Y:S04]  /*714d0*/  STL.64 [R1+0x4a0], R148 ;  /* 0x0004a09401007387 */ /* 0x000fe80000100a00 */
[----:B------:R4:W-:Y:S01]  /*714e0*/  STL.64 [R1+0x4a8], R150 ;  /* 0x0004a89601007387 */ /* 0x0009e20000100a00 */
        /* <DEDUP_REMOVED lines=8> */
[----:B------:R-:W3:Y:S01]  /*71570*/  LDL.LU R0, [R1+0x1fdc] ;  /* 0x001fdc0001007983 */ /* 0x000ee20000300800 */
[C---:B----4-:R-:W-:Y:S11]  /*71580*/  HMMA.1688.F32.TF32 R148, R124.reuse, R50, R244 ;  /* 0x000000327c94723c */ /* 0x050ff600000810f4 */
[----:B------:R-:W-:Y:S11]  /*71590*/  @!UPT UIADD3 URZ, URZ, URZ, URZ ;  /* 0x0000003f3f3ff290 */ /* 0x000ff6000fffe03f */
[----:B------:R-:W-:Y:S01]  /*715a0*/  @!UPT UIADD3 URZ, URZ, URZ, URZ ;  /* 0x0000003f3f3ff290 */ /* 0x000fe2000fffe03f */
[----:B------:R4:W-:Y:S04]  /*715b0*/  STL.64 [R1+0x480], R148 ;  /* 0x0004809401007387 */ /* 0x0009e80000100a00 */
[----:B------:R1:W-:Y:S04]  /*715c0*/  STL.64 [R1+0x488], R150 ;  /* 0x0004889601007387 */ /* 0x0003e80000100a00 */
[----:B----4-:R-:W4:Y:S01]  /*715d0*/  LDL.LU R148, [R1+0x100] ;  /* 0x0001000001947983 */ /* 0x010f220000300800 */
[C---:B--2---:R-:W-:Y:S11]  /*715e0*/  HMMA.1688.F32.TF32 R176, R124.reuse, R54, R236 ;  /* 0x000000367cb0723c */ /* 0x044ff600000810ec */
[----:B------:R-:W-:Y:S11]  /*715f0*/  @!UPT UIADD3 URZ, URZ, URZ, URZ ;  /* 0x0000003f3f3ff290 */ /* 0x000ff6000fffe03f */
[----:B------:R-:W-:Y:S01]  /*71600*/  @!UPT UIADD3 URZ, URZ, URZ, URZ ;  /* 0x0000003f3f3ff290 */ /* 0x000fe2000fffe03f */
[----:B------:R2:W-:Y:S04]  /*71610*/  STL.64 [R1+0x3b0], R176 ;  /* 0x0003b0b001007387 */ /* 0x0005e80000100a00 */
[----:B------:R2:W-:Y:S04]  /*71620*/  STL.64 [R1+0x3b8], R178 ;  /* 0x0003b8b201007387 */ /* 0x0005e80000100a00 */
        /* <DEDUP_REMOVED lines=47> */
[----:B------:R-:W2:Y:S05]  /*71920*/  LDL.LU R186, [R1+0xd8] ;  /* 0x0000d80001ba7983 */ /* 0x000eaa0000300800 */
[----:B------:R-:W-:Y:S01]  /*71930*/  HMMA.1688.F32.TF32 R140, R124, R30, R140 ;  /* 0x0000001e7c8c723c */ /* 0x000fe2000008108c */
[----:B---3--:R-:W-:-:S02]  /*71940*/  IMAD.MOV.U32 R187, RZ, RZ, R0 ;  /* 0x000000ffffbb7224 */ /* 0x008fc400078e0000 */
[----:B------:R-:W3:Y:S05]  /*71950*/  LDL.LU R0, [R1+0x1fd8] ;  /* 0x001fd80001007983 */ /* 0x000eea0000300800 */
[----:B------:R-:W-:Y:S01]  /*71960*/  HMMA.1688.F32.TF32 R144, R124, R34, R144 ;  /* 0x000000227c90723c */ /* 0x000fe20000081090 */
[----:B------:R-:W-:Y:S02]  /*71970*/  IMAD.MOV.U32 R239, RZ, RZ, R32 ;  /* 0x000000ffffef7224 */ /* 0x000fe400078e0020 */
[----:B------:R-:W-:-:S05]  /*71980*/  IMAD.MOV.U32 R203, RZ, RZ, R65 ;  /* 0x000000ffffcb7224 */ /* 0x000fca00078e0041 */
[C---:B----4-:R-:W-:Y:S08]  /*71990*/  HMMA.1688.F32.TF32 R208, R124.reuse, R70, R208 ;  /* 0x000000467cd0723c */ /* 0x050ff000000810d0 */
[C---:B------:R-:W-:Y:S08]  /*719a0*/  HMMA.1688.F32.TF32 R216, R124.reuse, R62, R216 ;  /* 0x0000003e7cd8723c */ /* 0x040ff000000810d8 */
[C---:B------:R-:W-:Y:S08]  /*719b0*/  HMMA.1688.F32.TF32 R220, R124.reuse, R58, R220 ;  /* 0x0000003a7cdc723c */ /* 0x040ff000000810dc */
[C---:B------:R-:W-:Y:S08]  /*719c0*/  HMMA.1688.F32.TF32 R212, R124.reuse, R66, R212 ;  /* 0x000000427cd4723c */ /* 0x040ff000000810d4 */
[----:B------:R-:W-:Y:S07]  /*719d0*/  HMMA.1688.F32.TF32 R124, R124, R74, R204 ;  /* 0x0000004a7c7c723c */ /* 0x000fee00000810cc */
[----:B------:R-:W-:Y:S04]  /*719e0*/  STL.64 [R1+0x3c0], R220 ;  /* 0x0003c0dc01007387 */ /* 0x000fe80000100a00 */
[----:B------:R1:W-:Y:S04]  /*719f0*/  STL.64 [R1+0x3c8], R222 ;  /* 0x0003c8de01007387 */ /* 0x0003e80000100a00 */
[----:B-1----:R1:W5:Y:S04]  /*71a00*/  LDL.LU.64 R222, [R1+0x1fd0] ;  /* 0x001fd00001de7983 */ /* 0x0023680000300a00 */
[----:B------:R1:W5:Y:S04]  /*71a10*/  LDL.LU.64 R220, [R1+0x1fc8] ;  /* 0x001fc80001dc7983 */ /* 0x0003680000300a00 */
[----:B------:R-:W-:Y:S04]  /*71a20*/  STL.64 [R1+0x3d0], R216 ;  /* 0x0003d0d801007387 */ /* 0x000fe80000100a00 */
[----:B------:R4:W-:Y:S04]  /*71a30*/  STL.64 [R1+0x3d8], R218 ;  /* 0x0003d8da01007387 */ /* 0x0009e80000100a00 */
[----:B----4-:R1:W5:Y:S04]  /*71a40*/  LDL.LU.64 R218, [R1+0x1fc0] ;  /* 0x001fc00001da7983 */ /* 0x0103680000300a00 */
[----:B------:R1:W5:Y:S04]  /*71a50*/  LDL.LU.64 R216, [R1+0x1fb8] ;  /* 0x001fb80001d87983 */ /* 0x0003680000300a00 */
[----:B------:R-:W-:Y:S01]  /*71a60*/  STL.64 [R1+0x3e0], R212 ;  /* 0x0003e0d401007387 */ /* 0x000fe20000100a00 */
[----:B--2---:R-:W-:Y:S07]  /*71a70*/  HMMA.1688.F32.TF32 R244, R84, R38, R244 ;  /* 0x0000002654f4723c */ /* 0x004fee00000810f4 */
[----:B------:R-:W-:-:S02]  /*71a80*/  IMAD.MOV.U32 R38, RZ, RZ, R40 ;  /* 0x000000ffff267224 */ /* 0x000fc400078e0028 */
[----:B------:R-:W-:Y:S01]  /*71a90*/  IMAD.MOV.U32 R39, RZ, RZ, R33 ;  /* 0x000000ffff277224 */ /* 0x000fe200078e0021 */
[----:B------:R2:W-:Y:S01]  /*71aa0*/  STL.64 [R1+0x3e8], R214 ;  /* 0x0003e8d601007387 */ /* 0x0005e20000100a00 */
[----:B------:R-:W-:Y:S03]  /*71ab0*/  HMMA.1688.F32.TF32 R180, R84, R30, R180 ;  /* 0x0000001e54b4723c */ /* 0x000fe600000810b4 */
[----:B--2---:R1:W5:Y:S04]  /*71ac0*/  LDL.LU.64 R214, [R1+0x1fb0] ;  /* 0x001fb00001d67983 */ /* 0x0043680000300a00 */
[----:B------:R-:W-:Y:S01]  /*71ad0*/  IMAD.MOV.U32 R30, RZ, RZ, R44 ;  /* 0x000000ffff1e7224 */ /* 0x000fe200078e002c */
[----:B------:R-:W-:-:S02]  /*71ae0*/  MOV R31, R41 ;  /* 0x00000029001f7202 */ /* 0x000fc40000000f00 */
[C---:B------:R-:W-:Y:S01]  /*71af0*/  HMMA.1688.F32.TF32 R40, R84.reuse, R42, R36 ;  /* 0x0000002a5428723c */ /* 0x040fe20000081024 */
[----:B------:R1:W5:Y:S04]  /*71b00*/  LDL.LU.64 R212, [R1+0x1fa8] ;  /* 0x001fa80001d47983 */ /* 0x0003680000300a00 */
[----:B------:R-:W-:Y:S03]  /*71b10*/  STL.64 [R1+0x400], R208 ;  /* 0x000400d001007387 */ /* 0x000fe60000100a00 */
[C---:B------:R-:W-:Y:S01]  /*71b20*/  HMMA.1688.F32.TF32 R28, R84.reuse, R46, R28 ;  /* 0x0000002e541c723c */ /* 0x040fe2000008101c */
[----:B------:R2:W-:Y:S04]  /*71b30*/  STL.64 [R1+0x408], R210 ;  /* 0x000408d201007387 */ /* 0x0005e80000100a00 */
[----:B--2---:R1:W5:Y:S04]  /*71b40*/  LDL.LU.64 R210, [R1+0x1fa0] ;  /* 0x001fa00001d27983 */ /* 0x0043680000300a00 */
[----:B------:R1:W5:Y:S04]  /*71b50*/  LDL.LU.64 R208, [R1+0x1f98] ;  /* 0x001f980001d07983 */ /* 0x0003680000300a00 */
[----:B------:R1:W5:Y:S04]  /*71b60*/  LDL.LU.64 R206, [R1+0x1f90] ;  /* 0x001f900001ce7983 */ /* 0x0003680000300a00 */
[----:B------:R1:W5:Y:S04]  /*71b70*/  LDL.LU.64 R204, [R1+0x1f88] ;  /* 0x001f880001cc7983 */ /* 0x0003680000300a00 */
[----:B------:R2:W-:Y:S04]  /*71b80*/  STL.64 [R1+0x3f0], R124 ;  /* 0x0003f07c01007387 */ /* 0x0005e80000100a00 */
[----:B------:R4:W-:Y:S01]  /*71b90*/  STL.64 [R1+0x3f8], R126 ;  /* 0x0003f87e01007387 */ /* 0x0009e20000100a00 */
[----:B------:R-:W-:Y:S01]  /*71ba0*/  HMMA.1688.F32.TF32 R148, R84, R22, R148 ;  /* 0x000000165494723c */ /* 0x000fe20000081094 */
[----:B--2---:R-:W-:Y:S01]  /*71bb0*/  MOV R124, R17 ;  /* 0x00000011007c7202 */ /* 0x004fe20000000f00 */
[----:B------:R-:W-:-:S02]  /*71bc0*/  IMAD.MOV.U32 R125, RZ, RZ, R16 ;  /* 0x000000ffff7d7224 */ /* 0x000fc400078e0010 */
[----:B----4-:R-:W-:Y:S01]  /*71bd0*/  IMAD.MOV.U32 R126, RZ, RZ, R13 ;  /* 0x000000ffff7e7224 */ /* 0x010fe200078e000d */
[----:B------:R-:W-:-:S03]  /*71be0*/  MOV R127, R12 ;  /* 0x0000000c007f7202 */ /* 0x000fc60000000f00 */
[----:B------:R-:W-:Y:S01]  /*71bf0*/  HMMA.1688.F32.TF32 R12, R84, R14, R248 ;  /* 0x0000000e540c723c */ /* 0x000fe200000810f8 */
[----:B------:R1:W5:Y:S01]  /*71c00*/  LDL.LU.64 R250, [R1+0x1f80] ;  /* 0x001f800001fa7983 */ /* 0x0003620000300a00 */
[----:B------:R-:W-:-:S03]  /*71c10*/  IMAD.MOV.U32 R22, RZ, RZ, R2 ;  /* 0x000000ffff167224 */ /* 0x000fc600078e0002 */
[----:B------:R1:W5:Y:S01]  /*71c20*/  LDL.LU.64 R248, [R1+0x1f78] ;  /* 0x001f780001f87983 */ /* 0x0003620000300a00 */
[----:B------:R-:W-:Y:S02]  /*71c30*/  IMAD.MOV.U32 R23, RZ, RZ, R49 ;  /* 0x000000ffff177224 */ /* 0x000fe400078e0031 */
[C---:B------:R-:W-:Y:S01]  /*71c40*/  HMMA.1688.F32.TF32 R16, R84.reuse, R18, R240 ;  /* 0x000000125410723c */ /* 0x040fe200000810f0 */
[----:B------:R-:W2:Y:S04]  /*71c50*/  LDL R32, [R1+0xa60] ;  /* 0x000a600001207983 */ /* 0x000ea80000100800 */
[----:B------:R1:W5:Y:S04]  /*71c60*/  LDL.LU.64 R242, [R1+0x1f70] ;  /* 0x001f700001f27983 */ /* 0x0003680000300a00 */
[----:B------:R1:W5:Y:S01]  /*71c70*/  LDL.LU.64 R240, [R1+0x1f68] ;  /* 0x001f680001f07983 */ /* 0x0003620000300a00 */
[----:B------:R-:W-:Y:S03]  /*71c80*/  HMMA.1688.F32.TF32 R176, R84, R26, R176 ;  /* 0x0000001a54b0723c */ /* 0x000fe600000810b0 */
[----:B------:R-:W4:Y:S04]  /*71c90*/  LDL.LU R2, [R1+0x1f60] ;  /* 0x001f600001027983 */ /* 0x000f280000300800 */
[----:B------:R-:W-:Y:S01]  /*71ca0*/  STL.64 [R1+0x1f0], R244 ;  /* 0x0001f0f401007387 */ /* 0x000fe20000100a00 */
[----:B------:R-:W-:Y:S01]  /*71cb0*/  MOV R26, R48 ;  /* 0x00000030001a7202 */ /* 0x000fe20000000f00 */
[----:B------:R-:W-:-:S02]  /*71cc0*/  IMAD.MOV.U32 R27, RZ, RZ, R45 ;  /* 0x000000ffff1b7224 */ /* 0x000fc400078e002d */
[----:B------:R1:W-:Y:S01]  /*71cd0*/  STL.64 [R1+0x1f8], R246 ;  /* 0x0001f8f601007387 */ /* 0x0003e20000100a00 */
[C---:B------:R-:W-:Y:S03]  /*71ce0*/  HMMA.1688.F32.TF32 R36, R84.reuse, R50, R20 ;  /* 0x000000325424723c */ /* 0x040fe60000081014 */
[----:B-1----:R1:W5:Y:S04]  /*71cf0*/  LDL.LU.64 R246, [R1+0x1f58] ;  /* 0x001f580001f67983 */ /* 0x0023680000300a00 */
[----:B------:R1:W5:Y:S04]  /*71d00*/  LDL.LU.64 R244, [R1+0x1f50] ;  /* 0x001f500001f47983 */ /* 0x0003680000300a00 */
[----:B------:R-:W-:Y:S04]  /*71d10*/  STL.64 [R1+0x1e0], R40 ;  /* 0x0001e02801007387 */ /* 0x000fe80000100a00 */
[----:B------:R-:W-:Y:S04]  /*71d20*/  STL.64 [R1+0x1e8], R42 ;  /* 0x0001e82a01007387 */ /* 0x000fe80000100a00 */
[----:B------:R-:W2:Y:S04]  /*71d30*/  LDL.LU R20, [R1+0xa48] ;  /* 0x000a480001147983 */ /* 0x000ea80000300800 */
[----:B------:R-:W-:Y:S04]  /*71d40*/  STL.64 [R1+0x370], R28 ;  /* 0x0003701c01007387 */ /* 0x000fe80000100a00 */
[----:B------:R1:W-:Y:S02]  /*71d50*/  STL.64 [R1+0x378], R30 ;  /* 0x0003781e01007387 */ /* 0x0003e40000100a00 */
[C---:B-1----:R-:W-:Y:S02]  /*71d60*/  HMMA.1688.F32.TF32 R28, R84.reuse, R54, R24 ;  /* 0x00000036541c723c */ /* 0x042fe40000081018 */
[----:B------:R-:W-:Y:S04]  /*71d70*/  STL.64 [R1+0x350], R36 ;  /* 0x0003502401007387 */ /* 0x000fe80000100a00 */
[----:B------:R1:W-:Y:S02]  /*71d80*/  STL.64 [R1+0x358], R38 ;  /* 0x0003582601007387 */ /* 0x0003e40000100a00 */
[C---:B------:R-:W-:Y:S08]  /*71d90*/  HMMA.1688.F32.TF32 R24, R84.reuse, R58, R124 ;  /* 0x0000003a5418723c */ /* 0x040ff0000008107c */
[C---:B-1----:R-:W-:Y:S07]  /*71da0*/  HMMA.1688.F32.TF32 R36, R84.reuse, R62, R228 ;  /* 0x0000003e5424723c */ /* 0x042fee00000810e4 */
[----:B------:R-:W-:Y:S04]  /*71db0*/  STL.64 [R1+0x330], R28 ;  /* 0x0003301c01007387 */ /* 0x000fe80000100a00 */
[----:B------:R1:W-:Y:S02]  /*71dc0*/  STL.64 [R1+0x338], R30 ;  /* 0x0003381e01007387 */ /* 0x0003e40000100a00 */
[----:B-1----:R-:W-:Y:S02]  /*71dd0*/  HMMA.1688.F32.TF32 R28, R84, R66, R200 ;  /* 0x00000042541c723c */ /* 0x002fe400000810c8 */
[----:B------:R1:W-:Y:S04]  /*71de0*/  STL.64 [R1+0x300], R24 ;  /* 0x0003001801007387 */ /* 0x0003e80000100a00 */
[----:B------:R-:W-:Y:S04]  /*71df0*/  STL.64 [R1+0x308], R26 ;  /* 0x0003081a01007387 */ /* 0x000fe80000100a00 */
[----:B------:R-:W-:Y:S04]  /*71e00*/  STL.64 [R1+0x2e0], R36 ;  /* 0x0002e02401007387 */ /* 0x000fe80000100a00 */
[----:B------:R-:W-:Y:S09]  /*71e10*/  STL.64 [R1+0x2e8], R38 ;  /* 0x0002e82601007387 */ /* 0x000ff20000100a00 */
[----:B------:R-:W-:Y:S04]  /*71e20*/  STL.64 [R1+0x2b0], R28 ;  /* 0x0002b01c01007387 */ /* 0x000fe80000100a00 */
[----:B------:R3:W-:Y:S04]  /*71e30*/  STL.64 [R1+0x2b8], R30 ;  /* 0x0002b81e01007387 */ /* 0x0007e80000100a00 */
[----:B------:R-:W4:Y:S04]  /*71e40*/  LDL.LU R23, [R1+0x1a60] ;  /* 0x001a600001177983 */ /* 0x000f280000300800 */
[----:B------:R-:W4:Y:S01]  /*71e50*/  LDL.LU R22, [R1+0x1a68] ;  /* 0x001a680001167983 */ /* 0x000f220000300800 */
[----:B-1----:R-:W-:Y:S01]  /*71e60*/  MOV R25, 0x7f ;  /* 0x0000007f00197802 */ /* 0x002fe20000000f00 */
[----:B------:R-:W-:Y:S01]  /*71e70*/  IMAD.MOV.U32 R165, RZ, RZ, R61 ;  /* 0x000000ffffa57224 */ /* 0x000fe200078e003d */
[----:B------:R-:W-:Y:S01]  /*71e80*/  MOV R164, R64 ;  /* 0x0000004000a47202 */ /* 0x000fe20000000f00 */
[----:B------:R-:W-:Y:S01]  /*71e90*/  IMAD.MOV.U32 R166, RZ, RZ, R60 ;  /* 0x000000ffffa67224 */ /* 0x000fe200078e003c */
[----:B------:R-:W-:-:S02]  /*71ea0*/  MOV R167, R57 ;  /* 0x0000003900a77202 */ /* 0x000fc40000000f00 */
[----:B------:R-:W-:Y:S01]  /*71eb0*/  IADD3 R25, R25, c[0x0][0x180], RZ ;  /* 0x0000600019197a10 */ /* 0x000fe20007ffe0ff */
[----:B------:R-:W-:Y:S01]  /*71ec0*/  IMAD.MOV.U32 R236, RZ, RZ, R56 ;  /* 0x000000ffffec7224 */ /* 0x000fe200078e0038 */
[----:B------:R-:W-:Y:S01]  /*71ed0*/  MOV R237, R53 ;  /* 0x0000003500ed7202 */ /* 0x000fe20000000f00 */
[----:B------:R-:W-:Y:S01]  /*71ee0*/  IMAD.MOV.U32 R238, RZ, RZ, R52 ;  /* 0x000000ffffee7224 */ /* 0x000fe200078e0034 */
[----:B------:R-:W-:Y:S01]  /*71ef0*/  SHF.R.S32.HI R21, RZ, 0x1f, R25 ;  /* 0x0000001fff157819 */ /* 0x000fe20000011419 */
[----:B---3--:R-:W-:Y:S03]  /*71f00*/  HMMA.1688.F32.TF32 R28, R84, R70, R164 ;  /* 0x00000046541c723c */ /* 0x008fe600000810a4 */
[----:B------:R-:W-:-:S05]  /*71f10*/  LEA.HI R21, R21, R25, RZ, 0x7 ;  /* 0x0000001915157211 */ /* 0x000fca00078f38ff */
[----:B------:R-:W-:Y:S11]  /*71f20*/  HMMA.1688.F32.TF32 R24, R84, R74, R236 ;  /* 0x0000004a5418723c */ /* 0x000ff600000810ec */
[----:B------:R-:W-:Y:S04]  /*71f30*/  @!UPT UIADD3 URZ, URZ, URZ, URZ ;  /* 0x0000003f3f3ff290 */ /* 0x000fe8000fffe03f */
[----:B------:R1:W-:Y:S04]  /*71f40*/  STL.64 [R1+0x290], R28 ;  /* 0x0002901c01007387 */ /* 0x0003e80000100a00 */
[----:B------:R-:W-:Y:S04]  /*71f50*/  STL.64 [R1+0x298], R30 ;  /* 0x0002981e01007387 */ /* 0x000fe80000100a00 */
[----:B------:R3:W-:Y:S04]  /*71f60*/  STL.64 [R1+0x260], R24 ;  /* 0x0002601801007387 */ /* 0x0007e80000100a00 */
[----:B------:R3:W-:Y:S04]  /*71f70*/  STL.64 [R1+0x268], R26 ;  /* 0x0002681a01007387 */ /* 0x0007e80000100a00 */
[----:B------:R-:W4:Y:S01]  /*71f80*/  LDL.LU R37, [R1+0x1a64] ;  /* 0x001a640001257983 */ /* 0x000f220000300800 */
[----:B-1----:R-:W-:-:S03]  /*71f90*/  IMAD.MOV.U32 R29, RZ, RZ, c[0x0][0x188] ;  /* 0x00006200ff1d7624 */ /* 0x002fc600078e00ff */
[----:B---3--:R-:W3:Y:S01]  /*71fa0*/  LDL.LU R25, [R1+0x1a2c] ;  /* 0x001a2c0001197983 */ /* 0x008ee20000300800 */
[----:B------:R-:W-:Y:S03]  /*71fb0*/  HMMA.1688.F32.TF32 R184, R84, R34, R184 ;  /* 0x0000002254b8723c */ /* 0x000fe600000810b8 */
[----:B------:R-:W3:Y:S01]  /*71fc0*/  LDL.LU R38, [R1+0x1a58] ;  /* 0x001a580001267983 */ /* 0x000ee20000300800 */
[----:B------:R-:W-:-:S03]  /*71fd0*/  SHF.L.U32 R29, R29, 0x7, RZ ;  /* 0x000000071d1d7819 */ /* 0x000fc600000006ff */
[----:B------:R-:W3:Y:S04]  /*71fe0*/  LDL.LU R31, [R1+0x1a20] ;  /* 0x001a2000011f7983 */ /* 0x000ee80000300800 */
[----:B------:R-:W3:Y:S04]  /*71ff0*/  LDL.LU R34, [R1+0x1a18] ;  /* 0x001a180001227983 */ /* 0x000ee80000300800 */
[----:B------:R-:W3:Y:S01]  /*72000*/  LDL.LU R28, [R1+0x1a24] ;  /* 0x001a2400011c7983 */ /* 0x000ee20000300800 */
[----:B------:R-:W-:-:S03]  /*72010*/  IMAD.SHL.U32 R29, R29, 0x4, RZ ;  /* 0x000000041d1d7824 */ /* 0x000fc600078e00ff */
[----:B------:R-:W3:Y:S04]  /*72020*/  LDL.LU R36, [R1+0x19e0] ;  /* 0x0019e00001247983 */ /* 0x000ee80000300800 */
[----:B------:R-:W3:Y:S01]  /*72030*/  LDL.LU R26, [R1+0x19ec] ;  /* 0x0019ec00011a7983 */ /* 0x000ee20000300800 */
[----:B--2---:R-:W-:-:S03]  /*72040*/  IADD3 R20, R20, 0x1, RZ ;  /* 0x0000000114147810 */ /* 0x004fc60007ffe0ff */
[----:B------:R-:W-:Y:S01]  /*72050*/  BAR.SYNC.DEFER_BLOCKING 0x0 ;  /* 0x0000000000007b1d */ /* 0x000fe20000010000 */
[----:B------:R-:W-:-:S04]  /*72060*/  ISETP.GT.AND P2, PT, R20, 0x2, PT ;  /* 0x000000021400780c */ /* 0x000fc80003f44270 */
[----:B------:R-:W-:Y:S02]  /*72070*/  SEL R40, R20, RZ, !P2 ;  /* 0x000000ff14287207 */ /* 0x000fe40005000000 */
[----:B----4-:R-:W-:-:S04]  /*72080*/  IADD3 R22, P3, R22, R29, RZ ;  /* 0x0000001d16167210 */ /* 0x010fc80007f7e0ff */
[----:B------:R-:W-:Y:S01]  /*72090*/  IADD3.X R23, R23, R0, RZ, P3, !PT ;  /* 0x0000000017177210 */ /* 0x000fe20001ffe4ff */
[----:B------:R1:W-:Y:S04]  /*720a0*/  STL [R1+0x1a68], R22 ;  /* 0x001a681601007387 */ /* 0x0003e80000100800 */
[----:B------:R-:W-:Y:S04]  /*720b0*/  STL [R1+0xa48], R40 ;  /* 0x000a482801007387 */ /* 0x000fe80000100800 */
[----:B------:R2:W-:Y:S04]  /*720c0*/  STL [R1+0x1a60], R23 ;  /* 0x001a601701007387 */ /* 0x0005e80000100800 */
[----:B------:R-:W4:Y:S04]  /*720d0*/  LDL.LU R35, [R1+0x19d8] ;  /* 0x0019d80001237983 */ /* 0x000f280000300800 */
[----:B------:R-:W4:Y:S04]  /*720e0*/  LDL.LU R30, [R1+0x19e4] ;  /* 0x0019e400011e7983 */ /* 0x000f280000300800 */
[----:B------:R-:W4:Y:S04]  /*720f0*/  LDL.LU R27, [R1+0x19a0] ;  /* 0x0019a000011b7983 */ /* 0x000f280000300800 */
[----:B------:R-:W4:Y:S01]  /*72100*/  LDL.LU R24, [R1+0x19ac] ;  /* 0x0019ac0001187983 */ /* 0x000f220000300800 */
[----:B------:R-:W-:-:S03]  /*72110*/  IMAD.MOV.U32 R3, RZ, RZ, c[0x0][0x180] ;  /* 0x00006000ff037624 */ /* 0x000fc600078e00ff */
[----:B------:R-:W1:Y:S02]  /*72120*/  S2R R33, SR_TID.X ;  /* 0x0000000000217919 */ /* 0x000e640000002100 */
[----:B------:R-:W-:Y:S02]  /*72130*/  IADD3 R3, R3, -0x180, RZ ;  /* 0xfffffe8003037810 */ /* 0x000fe40007ffe0ff */
[----:B------:R-:W-:-:S03]  /*72140*/  SHF.R.S32.HI R21, RZ, 0x7, R21 ;  /* 0x00000007ff157819 */ /* 0x000fc60000011415 */
[----:B------:R-:W-:Y:S01]  /*72150*/  IMAD R3, R32, -0x80, R3 ;  /* 0xffffff8020037824 */ /* 0x000fe200078e0203 */
[----:B------:R-:W-:-:S04]  /*72160*/  IADD3 R21, R21, -0x3, RZ ;  /* 0xfffffffd15157810 */ /* 0x000fc80007ffe0ff */
[----:B------:R-:W-:Y:S02]  /*72170*/  ISETP.GT.AND P1, PT, R3, RZ, PT ;  /* 0x000000ff0300720c */ /* 0x000fe40003f24270 */
[----:B------:R-:W-:Y:S02]  /*72180*/  ISETP.GE.AND P0, PT, R32, R21, PT ;  /* 0x000000152000720c */ /* 0x000fe40003f06270 */
[----:B------:R-:W-:-:S04]  /*72190*/  SEL R21, RZ, 0x4, !P1 ;  /* 0x00000004ff157807 */ /* 0x000fc80004800000 */
[----:B------:R-:W-:Y:S02]  /*721a0*/  SEL R21, R21, RZ, !P0 ;  /* 0x000000ff15157207 */ /* 0x000fe40004000000 */
[----:B------:R-:W-:Y:S02]  /*721b0*/  ISETP.GT.AND P2, PT, R3, 0x4, PT ;  /* 0x000000040300780c */ /* 0x000fe40003f44270 */
[----:B-1----:R-:W-:Y:S02]  /*721c0*/  LOP3.LUT R49, R33, 0x7f, RZ, 0xc0, !PT ;  /* 0x0000007f21317812 */ /* 0x002fe400078ec0ff */
[----:B------:R-:W-:Y:S02]  /*721d0*/  ISETP.NE.U32.AND P1, PT, R21, RZ, PT ;  /* 0x000000ff1500720c */ /* 0x000fe40003f25070 */
[----:B------:R-:W-:Y:S01]  /*721e0*/  SEL R20, RZ, 0x4, !P2 ;  /* 0x00000004ff147807 */ /* 0x000fe20005000000 */
[----:B------:R-:W-:Y:S01]  /*721f0*/  IMAD.SHL.U32 R41, R49, 0x4, RZ ;  /* 0x0000000431297824 */ /* 0x000fe200078e00ff */
[----:B------:R-:W-:-:S02]  /*72200*/  IADD3 R37, P3, R37, R29, RZ ;  /* 0x0000001d25257210 */ /* 0x000fc40007f7e0ff */
[----:B------:R-:W-:Y:S01]  /*72210*/  SEL R20, R20, RZ, !P0 ;  /* 0x000000ff14147207 */ /* 0x000fe20004000000 */
[----:B------:R-:W-:Y:S01]  /*72220*/  IMAD R21, R40, 0x20000, R41 ;  /* 0x0002000028157824 */ /* 0x000fe200078e0229 */
[----:B---3--:R-:W-:Y:S01]  /*72230*/  IADD3 R25, P4, R25, R29, RZ ;  /* 0x0000001d19197210 */ /* 0x008fe20007f9e0ff */
[----:B------:R-:W-:Y:S01]  /*72240*/  IMAD.X R38, R38, 0x1, R0, P3 ;  /* 0x0000000126267824 */ /* 0x000fe200018e0600 */
[----:B------:R-:W-:-:S03]  /*72250*/  ISETP.NE.U32.AND P2, PT, R20, RZ, PT ;  /* 0x000000ff1400720c */ /* 0x000fc60003f45070 */
[----:B------:R-:W-:Y:S01]  /*72260*/  @!PT LDS RZ, [RZ] ;  /* 0x00000000fffff984 */ /* 0x000fe20000000800 */
[----:B------:R-:W-:Y:S01]  /*72270*/  @!PT LDS RZ, [RZ] ;  /* 0x00000000fffff984 */ /* 0x000fe20000000800 */
[----:B------:R-:W-:Y:S01]  /*72280*/  @!PT LDS RZ, [RZ] ;  /* 0x00000000fffff984 */ /* 0x000fe20000000800 */
[----:B------:R1:W-:Y:S01]  /*72290*/  LDGSTS.E [R21], [R22.64], P1 ;  /* 0x0000000016157fae */ /* 0x0003e20008921844 */
[----:B------:R-:W-:Y:S02]  /*722a0*/  IADD3.X R31, R31, R0, RZ, P4, !PT ;  /* 0x000000001f1f7210 */ /* 0x000fe400027fe4ff */
[-C--:B------:R-:W-:Y:S01]  /*722b0*/  IADD3 R28, P3, R28, R29.reuse, RZ ;  /* 0x0000001d1c1c7210 */ /* 0x080fe20007f7e0ff */
[----:B------:R-:W-:Y:S01]  /*722c0*/  STL [R1+0x1a64], R37 ;  /* 0x001a642501007387 */ /* 0x000fe20000100800 */
[----:B------:R-:W-:Y:S01]  /*722d0*/  IADD3 R26, P4, R26, R29, RZ ;  /* 0x0000001d1a1a7210 */ /* 0x000fe20007f9e0ff */
[----:B-1----:R-:W-:Y:S02]  /*722e0*/  IMAD.MOV.U32 R22, RZ, RZ, R37 ;  /* 0x000000ffff167224 */ /* 0x002fe400078e0025 */
[----:B--2---:R-:W-:Y:S01]  /*722f0*/  IMAD.MOV.U32 R23, RZ, RZ, R38 ;  /* 0x000000ffff177224 */ /* 0x004fe200078e0026 */
[----:B------:R-:W-:Y:S01]  /*72300*/  STL [R1+0x1a58], R38 ;  /* 0x001a582601007387 */ /* 0x000fe20000100800 */
[----:B------:R-:W-:-:S03]  /*72310*/  IMAD.X R34, R34, 0x1, R0, P3 ;  /* 0x0000000122227824 */ /* 0x000fc600018e0600 */
[----:B------:R1:W-:Y:S01]  /*72320*/  LDGSTS.E [R21+0x200], [R22.64], P1 ;  /* 0x0020000016157fae */ /* 0x0003e20008921844 */
[----:B------:R-:W-:-:S03]  /*72330*/  ISETP.GT.AND P1, PT, R3, 0x8, PT ;  /* 0x000000080300780c */ /* 0x000fc60003f24270 */
[----:B------:R-:W-:Y:S01]  /*72340*/  STL [R1+0x1a2c], R25 ;  /* 0x001a2c1901007387 */ /* 0x000fe20000100800 */
[----:B------:R-:W-:-:S03]  /*72350*/  IADD3.X R36, R36, R0, RZ, P4, !PT ;  /* 0x0000000024247210 */ /* 0x000fc600027fe4ff */
[----:B------:R2:W-:Y:S01]  /*72360*/  STL [R1+0x1a20], R31 ;  /* 0x001a201f01007387 */ /* 0x0005e20000100800 */
[----:B-1----:R-:W-:Y:S01]  /*72370*/  MOV R22, R25 ;  /* 0x0000001900167202 */ /* 0x002fe20000000f00 */
[----:B------:R-:W-:Y:S01]  /*72380*/  IMAD.MOV.U32 R23, RZ, RZ, R31 ;  /* 0x000000ffff177224 */ /* 0x000fe200078e001f */
[----:B------:R-:W-:Y:S01]  /*72390*/  SEL R20, RZ, 0x4, !P1 ;  /* 0x00000004ff147807 */ /* 0x000fe20004800000 */
[----:B--2---:R-:W2:Y:S04]  /*723a0*/  LDL.LU R31, [R1+0x19a4] ;  /* 0x0019a400011f7983 */ /* 0x004ea80000300800 */
[----:B------:R-:W2:Y:S04]  /*723b0*/  LDL.LU R25, [R1+0x196c] ;  /* 0x00196c0001197983 */ /* 0x000ea80000300800 */
[----:B------:R-:W-:Y:S01]  /*723c0*/  STL [R1+0x1a24], R28 ;  /* 0x001a241c01007387 */ /* 0x000fe20000100800 */
[----:B------:R-:W-:-:S03]  /*723d0*/  SEL R20, R20, RZ, !P0 ;  /* 0x000000ff14147207 */ /* 0x000fc60004000000 */
[----:B------:R1:W-:Y:S04]  /*723e0*/  LDGSTS.E [R21+0x1000], [R22.64], P2 ;  /* 0x0100000016157fae */ /* 0x0003e80009121844 */
[----:B------:R1:W-:Y:S04]  /*723f0*/  STL [R1+0x1a18], R34 ;  /* 0x001a182201007387 */ /* 0x0003e80000100800 */
[----:B------:R1:W-:Y:S02]  /*72400*/  STL [R1+0x19ec], R26 ;  /* 0x0019ec1a01007387 */ /* 0x0003e40000100800 */
[----:B-1----:R-:W-:-:S02]  /*72410*/  IMAD.MOV.U32 R23, RZ, RZ, R34 ;  /* 0x000000ffff177224 */ /* 0x002fc400078e0022 */
[----:B------:R-:W2:Y:S01]  /*72420*/  LDL.LU R34, [R1+0x1998] ;  /* 0x0019980001227983 */ /* 0x000ea20000300800 */
[----:B------:R-:W-:-:S03]  /*72430*/  IMAD.MOV.U32 R22, RZ, RZ, R28 ;  /* 0x000000ffff167224 */ /* 0x000fc600078e001c */
[----:B------:R-:W-:Y:S01]  /*72440*/  STL [R1+0x19e0], R36 ;  /* 0x0019e02401007387 */ /* 0x000fe20000100800 */
[----:B------:R-:W-:-:S03]  /*72450*/  ISETP.NE.U32.AND P1, PT, R20, RZ, PT ;  /* 0x000000ff1400720c */ /* 0x000fc60003f25070 */
[----:B------:R-:W2:Y:S04]  /*72460*/  LDL.LU R28, [R1+0x1960] ;  /* 0x00196000011c7983 */ /* 0x000ea80000300800 */
[----:B------:R1:W-:Y:S04]  /*72470*/  LDGSTS.E [R21+0x1200], [R22.64], P2 ;  /* 0x0120000016157fae */ /* 0x0003e80009121844 */
[----:B------:R-:W2:Y:S01]  /*72480*/  LDL.LU R37, [R1+0x1964] ;  /* 0x0019640001257983 */ /* 0x000ea20000300800 */
[----:B-1----:R-:W-:Y:S01]  /*72490*/  MOV R22, R26 ;  /* 0x0000001a00167202 */ /* 0x002fe20000000f00 */
[----:B------:R-:W-:-:S02]  /*724a0*/  IMAD.MOV.U32 R23, RZ, RZ, R36 ;  /* 0x000000ffff177224 */ /* 0x000fc400078e0024 */
[----:B------:R-:W2:Y:S04]  /*724b0*/  LDL.LU R26, [R1+0x192c] ;  /* 0x00192c00011a7983 */ /* 0x000ea80000300800 */
[----:B------:R1:W-:Y:S01]  /*724c0*/  LDGSTS.E [R21+0x2000], [R22.64], P1 ;  /* 0x0200000016157fae */ /* 0x0003e20008921844 */
[----:B----4-:R-:W-:-:S05]  /*724d0*/  IADD3 R30, P3, R30, R29, RZ ;  /* 0x0000001d1e1e7210 */ /* 0x010fca0007f7e0ff */
[----:B------:R-:W-:Y:S01]  /*724e0*/  IMAD.X R35, R35, 0x1, R0, P3 ;  /* 0x0000000123237824 */ /* 0x000fe200018e0600 */
[----:B------:R-:W-:Y:S01]  /*724f0*/  IADD3 R24, P4, R24, R29, RZ ;  /* 0x0000001d18187210 */ /* 0x000fe20007f9e0ff */
[----:B------:R4:W-:Y:S01]  /*72500*/  STL [R1+0x19e4], R30 ;  /* 0x0019e41e01007387 */ /* 0x0009e20000100800 */
[----:B-1----:R-:W-:Y:S02]  /*72510*/  IMAD.MOV.U32 R22, RZ, RZ, R30 ;  /* 0x000000ffff167224 */ /* 0x002fe400078e001e */
[----:B------:R-:W-:Y:S01]  /*72520*/  IADD3.X R27, R27, R0, RZ, P4, !PT ;  /* 0x000000001b1b7210 */ /* 0x000fe200027fe4ff */
[----:B------:R1:W-:Y:S01]  /*72530*/  STL [R1+0x19d8], R35 ;  /* 0x0019d82301007387 */ /* 0x0003e20000100800 */
[----:B------:R-:W-:-:S03]  /*72540*/  IMAD.MOV.U32 R23, RZ, RZ, R35 ;  /* 0x000000ffff177224 */ /* 0x000fc600078e0023 */
[----:B------:R-:W-:Y:S04]  /*72550*/  STL [R1+0x19ac], R24 ;  /* 0x0019ac1801007387 */ /* 0x000fe80000100800 */
[----:B------:R-:W3:Y:S04]  /*72560*/  LDL.LU R38, [R1+0x1958] ;  /* 0x0019580001267983 */ /* 0x000ee80000300800 */
[----:B------:R1:W-:Y:S04]  /*72570*/  STL [R1+0x19a0], R27 ;  /* 0x0019a01b01007387 */ /* 0x0003e80000100800 */
[----:B----4-:R-:W4:Y:S04]  /*72580*/  LDL.LU R30, [R1+0x1920] ;  /* 0x00192000011e7983 */ /* 0x010f280000300800 */
[----:B------:R1:W-:Y:S04]  /*72590*/  LDGSTS.E [R21+0x2200], [R22.64], P1 ;  /* 0x0220000016157fae */ /* 0x0003e80008921844 */
[----:B-1----:R-:W4:Y:S01]  /*725a0*/  LDL.LU R35, [R1+0x1918] ;  /* 0x0019180001237983 */ /* 0x002f220000300800 */
[----:B------:R-:W-:-:S03]  /*725b0*/  IMAD.MOV.U32 R23, RZ, RZ, R27 ;  /* 0x000000ffff177224 */ /* 0x000fc600078e001b */
[----:B------:R-:W4:Y:S01]  /*725c0*/  LDL.LU R27, [R1+0x1924] ;  /* 0x00192400011b7983 */ /* 0x000f220000300800 */
[----:B------:R-:W-:-:S03]  /*725d0*/  MOV R22, R24 ;  /* 0x0000001800167202 */ /* 0x000fc60000000f00 */
[----:B------:R-:W4:Y:S04]  /*725e0*/  LDL.LU R36, [R1+0x18e0] ;  /* 0x0018e00001247983 */ /* 0x000f280000300800 */
[----:B------:R-:W4:Y:S01]  /*725f0*/  LDL.LU R24, [R1+0x18ec] ;  /* 0x0018ec0001187983 */ /* 0x000f220000300800 */
[----:B------:R-:W-:-:S04]  /*72600*/  ISETP.GT.AND P2, PT, R3, 0xc, PT ;  /* 0x0000000c0300780c */ /* 0x000fc80003f44270 */
[----:B------:R-:W-:-:S04]  /*72610*/  SEL R20, RZ, 0x4, !P2 ;  /* 0x00000004ff147807 */ /* 0x000fc80005000000 */
[----:B------:R-:W-:-:S04]  /*72620*/  SEL R20, R20, RZ, !P0 ;  /* 0x000000ff14147207 */ /* 0x000fc80004000000 */
[----:B------:R-:W-:Y:S02]  /*72630*/  ISETP.NE.U32.AND P2, PT, R20, RZ, PT ;  /* 0x000000ff1400720c */ /* 0x000fe40003f45070 */
[----:B------:R-:W-:-:S04]  /*72640*/  ISETP.GT.AND P1, PT, R3, 0x10, PT ;  /* 0x000000100300780c */ /* 0x000fc80003f24270 */
[----:B------:R-:W-:Y:S02]  /*72650*/  SEL R20, RZ, 0x4, !P1 ;  /* 0x00000004ff147807 */ /* 0x000fe40004800000 */
[----:B--2---:R-:W-:-:S05]  /*72660*/  IADD3 R31, P3, R31, R29, RZ ;  /* 0x0000001d1f1f7210 */ /* 0x004fca0007f7e0ff */
[----:B------:R1:W-:Y:S01]  /*72670*/  LDGSTS.E [R21+0x3000], [R22.64], P2 ;  /* 0x0300000016157fae */ /* 0x0003e20009121844 */
[----:B------:R-:W-:-:S03]  /*72680*/  IADD3 R25, P4, R25, R29, RZ ;  /* 0x0000001d19197210 */ /* 0x000fc60007f9e0ff */
[----:B------:R-:W-:Y:S01]  /*72690*/  STL [R1+0x19a4], R31 ;  /* 0x0019a41f01007387 */ /* 0x000fe20000100800 */
[----:B------:R-:W-:Y:S01]  /*726a0*/  SEL R20, R20, RZ, !P0 ;  /* 0x000000ff14147207 */ /* 0x000fe20004000000 */
[----:B-1----:R-:W-:-:S03]  /*726b0*/  IMAD.MOV.U32 R22, RZ, RZ, R31 ;  /* 0x000000ffff167224 */ /* 0x002fc600078e001f */
[----:B------:R-:W-:Y:S01]  /*726c0*/  ISETP.NE.U32.AND P1, PT, R20, RZ, PT ;  /* 0x000000ff1400720c */ /* 0x000fe20003f25070 */
[----:B------:R-:W-:-:S04]  /*726d0*/  IMAD.X R34, R34, 0x1, R0, P3 ;  /* 0x0000000122227824 */ /* 0x000fc800018e0600 */
[----:B------:R-:W-:Y:S01]  /*726e0*/  IMAD.MOV.U32 R23, RZ, RZ, R34 ;  /* 0x000000ffff177224 */ /* 0x000fe200078e0022 */
[----:B------:R1:W-:Y:S01]  /*726f0*/  STL [R1+0x1998], R34 ;  /* 0x0019982201007387 */ /* 0x0003e20000100800 */
[----:B------:R-:W-:-:S03]  /*72700*/  IADD3.X R28, R28, R0, RZ, P4, !PT ;  /* 0x000000001c1c7210 */ /* 0x000fc600027fe4ff */
[----:B------:R-:W-:Y:S04]  /*72710*/  STL [R1+0x196c], R25 ;  /* 0x00196c1901007387 */ /* 0x000fe80000100800 */
[----:B------:R2:W-:Y:S04]  /*72720*/  STL [R1+0x1960], R28 ;  /* 0x0019601c01007387 */ /* 0x0005e80000100800 */
[----:B-1----:R-:W4:Y:S04]  /*72730*/  LDL.LU R34, [R1+0x18d8] ;  /* 0x0018d80001227983 */ /* 0x002f280000300800 */
[----:B------:R-:W4:Y:S04]  /*72740*/  LDL.LU R31, [R1+0x18e4] ;  /* 0x0018e400011f7983 */ /* 0x000f280000300800 */
[----:B------:R1:W-:Y:S01]  /*72750*/  LDGSTS.E [R21+0x3200], [R22.64], P2 ;  /* 0x0320000016157fae */ /* 0x0003e20009121844 */
[----:B------:R-:W-:-:S02]  /*72760*/  ISETP.GT.AND P2, PT, R3, 0x14, PT ;  /* 0x000000140300780c */ /* 0x000fc40003f44270 */
[----:B------:R-:W-:Y:S02]  /*72770*/  IADD3 R37, P3, R37, R29, RZ ;  /* 0x0000001d25257210 */ /* 0x000fe40007f7e0ff */
[----:B------:R-:W-:Y:S01]  /*72780*/  SEL R20, RZ, 0x4, !P2 ;  /* 0x00000004ff147807 */ /* 0x000fe20005000000 */
[----:B-1----:R-:W-:Y:S01]  /*72790*/  IMAD.MOV.U32 R23, RZ, RZ, R28 ;  /* 0x000000ffff177224 */ /* 0x002fe200078e001c */
[----:B------:R-:W-:Y:S01]  /*727a0*/  MOV R22, R25 ;  /* 0x0000001900167202 */ /* 0x000fe20000000f00 */
[----:B--2---:R-:W2:Y:S04]  /*727b0*/  LDL.LU R28, [R1+0x18a0] ;  /* 0x0018a000011c7983 */ /* 0x004ea80000300800 */
[----:B------:R-:W2:Y:S01]  /*727c0*/  LDL.LU R25, [R1+0x18ac] ;  /* 0x0018ac0001197983 */ /* 0x000ea20000300800 */
[----:B------:R-:W-:-:S02]  /*727d0*/  SEL R20, R20, RZ, !P0 ;  /* 0x000000ff14147207 */ /* 0x000fc40004000000 */
[----:B------:R-:W-:Y:S01]  /*727e0*/  IADD3 R26, P4, R26, R29, RZ ;  /* 0x0000001d1a1a7210 */ /* 0x000fe20007f9e0ff */
[----:B------:R1:W-:Y:S01]  /*727f0*/  LDGSTS.E [R21+0x4000], [R22.64], P1 ;  /* 0x0400000016157fae */ /* 0x0003e20008921844 */
[----:B------:R-:W-:-:S03]  /*72800*/  ISETP.NE.U32.AND P2, PT, R20, RZ, PT ;  /* 0x000000ff1400720c */ /* 0x000fc60003f45070 */
[----:B------:R-:W-:Y:S01]  /*72810*/  STL [R1+0x1964], R37 ;  /* 0x0019642501007387 */ /* 0x000fe20000100800 */
[----:B-1----:R-:W-:Y:S02]  /*72820*/  IMAD.MOV.U32 R22, RZ, RZ, R37 ;  /* 0x000000ffff167224 */ /* 0x002fe400078e0025 */
[----:B---3--:R-:W-:-:S04]  /*72830*/  IMAD.X R38, R38, 0x1, R0, P3 ;  /* 0x0000000126267824 */ /* 0x008fc800018e0600 */
[----:B------:R-:W-:Y:S01]  /*72840*/  IMAD.MOV.U32 R23, RZ, RZ, R38 ;  /* 0x000000ffff177224 */ /* 0x000fe200078e0026 */
[----:B----4-:R-:W-:Y:S01]  /*72850*/  IADD3.X R30, R30, R0, RZ, P4, !PT ;  /* 0x000000001e1e7210 */ /* 0x010fe200027fe4ff */
[----:B------:R-:W-:Y:S04]  /*72860*/  STL [R1+0x1958], R38 ;  /* 0x0019582601007387 */ /* 0x000fe80000100800 */
[----:B------:R1:W-:Y:S01]  /*72870*/  LDGSTS.E [R21+0x4200], [R22.64], P1 ;  /* 0x0420000016157fae */ /* 0x0003e20008921844 */
[----:B------:R-:W-:Y:S02]  /*72880*/  STL [R1+0x192c], R26 ;  /* 0x00192c1a01007387 */ /* 0x000fe40000100800 */
[----:B------:R3:W-:Y:S01]  /*72890*/  STL [R1+0x1920], R30 ;  /* 0x0019201e01007387 */ /* 0x0007e20000100800 */
[----:B------:R-:W-:-:S02]  /*728a0*/  IADD3 R27, P3, R27, R29, RZ ;  /* 0x0000001d1b1b7210 */ /* 0x000fc40007f7e0ff */
[----:B-1----:R-:W-:Y:S01]  /*728b0*/  MOV R22, R26 ;  /* 0x0000001a00167202 */ /* 0x002fe20000000f00 */
[----:B------:R-:W-:Y:S02]  /*728c0*/  IMAD.MOV.U32 R23, RZ, RZ, R30 ;  /* 0x000000ffff177224 */ /* 0x000fe400078e001e */
[----:B---3--:R-:W3:Y:S01]  /*728d0*/  LDL.LU R30, [R1+0x18a4] ;  /* 0x0018a400011e7983 */ /* 0x008ee20000300800 */
[----:B------:R-:W-:Y:S02]  /*728e0*/  IMAD.X R35, R35, 0x1, R0, P3 ;  /* 0x0000000123237824 */ /* 0x000fe400018e0600 */
[----:B------:R-:W4:Y:S01]  /*728f0*/  LDL.LU R26, [R1+0x186c] ;  /* 0x00186c00011a7983 */ /* 0x000f220000300800 */
[----:B------:R-:W-:Y:S01]  /*72900*/  IADD3 R24, P4, R24, R29, RZ ;  /* 0x0000001d18187210 */ /* 0x000fe20007f9e0ff */
[----:B------:R-:W-:Y:S04]  /*72910*/  STL [R1+0x1924], R27 ;  /* 0x0019241b01007387 */ /* 0x000fe80000100800 */
[----:B------:R1:W-:Y:S01]  /*72920*/  LDGSTS.E [R21+0x5000], [R22.64], P2 ;  /* 0x0500000016157fae */ /* 0x0003e20009121844 */
[----:B------:R-:W-:Y:S01]  /*72930*/  IADD3.X R36, R36, R0, RZ, P4, !PT ;  /* 0x0000000024247210 */ /* 0x000fe200027fe4ff */
[----:B------:R1:W-:Y:S02]  /*72940*/  STL [R1+0x1918], R35 ;  /* 0x0019182301007387 */ /* 0x0003e40000100800 */
[----:B------:R1:W-:Y:S02]  /*72950*/  STL [R1+0x18ec], R24 ;  /* 0x0018ec1801007387 */ /* 0x0003e40000100800 */
[----:B-1----:R-:W-:-:S02]  /*72960*/  IMAD.MOV.U32 R23, RZ, RZ, R35 ;  /* 0x000000ffff177224 */ /* 0x002fc400078e0023 */
[----:B------:R-:W-:Y:S01]  /*72970*/  IMAD.MOV.U32 R22, RZ, RZ, R27 ;  /* 0x000000ffff167224 */ /* 0x000fe200078e001b */
[----:B------:R-:W4:Y:S01]  /*72980*/  LDL.LU R35, [R1+0x1898] ;  /* 0x0018980001237983 */ /* 0x000f220000300800 */
[----:B------:R-:W-:Y:S02]  /*72990*/  STL [R1+0x18e0], R36 ;  /* 0x0018e02401007387 */ /* 0x000fe40000100800 */
[----:B------:R-:W4:Y:S01]  /*729a0*/  LDL.LU R27, [R1+0x1860] ;  /* 0x00186000011b7983 */ /* 0x000f220000300800 */
[----:B------:R-:W-:Y:S01]  /*729b0*/  ISETP.GT.AND P1, PT, R3, 0x18, PT ;  /* 0x000000180300780c */ /* 0x000fe20003f24270 */
[----:B------:R1:W-:Y:S04]  /*729c0*/  LDGSTS.E [R21+0x5200], [R22.64], P2 ;  /* 0x0520000016157fae */ /* 0x0003e80009121844 */
[----:B------:R-:W4:Y:S01]  /*729d0*/  LDL.LU R37, [R1+0x1864] ;  /* 0x0018640001257983 */ /* 0x000f220000300800 */
[----:B------:R-:W-:-:S04]  /*729e0*/  SEL R20, RZ, 0x4, !P1 ;  /* 0x00000004ff147807 */ /* 0x000fc80004800000 */
[----:B------:R-:W-:-:S04]  /*729f0*/  SEL R20, R20, RZ, !P0 ;  /* 0x000000ff14147207 */ /* 0x000fc80004000000 */
[----:B------:R-:W-:Y:S02]  /*72a00*/  ISETP.NE.U32.AND P1, PT, R20, RZ, PT ;  /* 0x000000ff1400720c */ /* 0x000fe40003f25070 */
[----:B-1----:R-:W-:Y:S01]  /*72a10*/  MOV R22, R24 ;  /* 0x0000001800167202 */ /* 0x002fe20000000f00 */
[----:B------:R-:W-:Y:S01]  /*72a20*/  IMAD.MOV.U32 R23, RZ, RZ, R36 ;  /* 0x000000ffff177224 */ /* 0x000fe200078e0024 */
[----:B------:R-:W4:Y:S01]  /*72a30*/  LDL.LU R24, [R1+0x182c] ;  /* 0x00182c0001187983 */ /* 0x000f220000300800 */
[----:B------:R-:W-:-:S04]  /*72a40*/  ISETP.GT.AND P2, PT, R3, 0x1c, PT ;  /* 0x0000001c0300780c */ /* 0x000fc80003f44270 */
[----:B------:R-:W-:-:S04]  /*72a50*/  SEL R20, RZ, 0x4, !P2 ;  /* 0x00000004ff147807 */ /* 0x000fc80005000000 */
[----:B------:R1:W-:Y:S01]  /*72a60*/  LDGSTS.E [R21+0x6000], [R22.64], P1 ;  /* 0x0600000016157fae */ /* 0x0003e20008921844 */
[----:B------:R-:W-:-:S04]  /*72a70*/  SEL R20, R20, RZ, !P0 ;  /* 0x000000ff14147207 */ /* 0x000fc80004000000 */
[----:B------:R-:W-:Y:S02]  /*72a80*/  ISETP.NE.U32.AND P2, PT, R20, RZ, PT ;  /* 0x000000ff1400720c */ /* 0x000fe40003f45070 */
[----:B------:R-:W-:-:S05]  /*72a90*/  IADD3 R31, P3, R31, R29, RZ ;  /* 0x0000001d1f1f7210 */ /* 0x000fca0007f7e0ff */
[----:B------:R-:W-:Y:S01]  /*72aa0*/  IMAD.X R34, R34, 0x1, R0, P3 ;  /* 0x0000000122227824 */ /* 0x000fe200018e0600 */
[----:B------:R2:W-:Y:S01]  /*72ab0*/  STL [R1+0x18e4], R31 ;  /* 0x0018e41f01007387 */ /* 0x0005e20000100800 */
[----:B-1----:R-:W-:Y:S02]  /*72ac0*/  IMAD.MOV.U32 R22, RZ, RZ, R31 ;  /* 0x000000ffff167224 */ /* 0x002fe400078e001f */
[----:B------:R-:W-:Y:S01]  /*72ad0*/  IMAD.MOV.U32 R23, RZ, RZ, R34 ;  /* 0x000000ffff177224 */ /* 0x000fe200078e0022 */
[----:B------:R1:W-:Y:S04]  /*72ae0*/  STL [R1+0x18d8], R34 ;  /* 0x0018d82201007387 */ /* 0x0003e80000100800 */
[----:B------:R1:W-:Y:S01]  /*72af0*/  LDGSTS.E [R21+0x6200], [R22.64], P1 ;  /* 0x0620000016157fae */ /* 0x0003e20008921844 */
[----:B--2---:R-:W-:-:S04]  /*72b00*/  IADD3 R25, P4, R25, R29, RZ ;  /* 0x0000001d19197210 */ /* 0x004fc80007f9e0ff */
[----:B------:R-:W-:Y:S01]  /*72b10*/  IADD3.X R28, R28, R0, RZ, P4, !PT ;  /* 0x000000001c1c7210 */ /* 0x000fe200027fe4ff */
[----:B------:R-:W-:Y:S01]  /*72b20*/  STL [R1+0x18ac], R25 ;  /* 0x0018ac1901007387 */ /* 0x000fe20000100800 */
[----:B------:R-:W3:Y:S03]  /*72b30*/  LDL.LU R38, [R1+0x1858] ;  /* 0x0018580001267983 */ /* 0x000ee60000300800 */
[----:B------:R1:W-:Y:S01]  /*72b40*/  STL [R1+0x18a0], R28 ;  /* 0x0018a01c01007387 */ /* 0x0003e20000100800 */
[----:B------:R-:W3:Y:S02]  /*72b50*/  LDL.LU R31, [R1+0x1820] ;  /* 0x00182000011f7983 */ /* 0x000ee40000300800 */
[----:B-1----:R-:W-:Y:S01]  /*72b60*/  IMAD.MOV.U32 R23, RZ, RZ, R28 ;  /* 0x000000ffff177224 */ /* 0x002fe200078e001c */
[----:B------:R-:W3:Y:S01]  /*72b70*/  LDL.LU R34, [R1+0x1818] ;  /* 0x0018180001227983 */ /* 0x000ee20000300800 */
[----:B------:R-:W-:-:S05]  /*72b80*/  MOV R22, R25 ;  /* 0x0000001900167202 */ /* 0x000fca0000000f00 */
[----:B------:R1:W-:Y:S04]  /*72b90*/  LDGSTS.E [R21+0x7000], [R22.64], P2 ;  /* 0x0700000016157fae */ /* 0x0003e80009121844 */
[----:B------:R-:W3:Y:S01]  /*72ba0*/  LDL.LU R28, [R1+0x1824] ;  /* 0x00182400011c7983 */ /* 0x000ee20000300800 */
[----:B------:R-:W3:Y:S02]  /*72bb0*/  LDL.LU R36, [R1+0x17e0] ;  /* 0x0017e00001247983 */ /* 0x000ee40000300800 */
[----:B------:R-:W3:Y:S02]  /*72bc0*/  LDL.LU R25, [R1+0x17ec] ;  /* 0x0017ec0001197983 */ /* 0x000ee40000300800 */
[-C--:B---3--:R-:W-:Y:S02]  /*72bd0*/  IADD3 R30, P3, R30, R29.reuse, RZ ;  /* 0x0000001d1e1e7210 */ /* 0x088fe40007f7e0ff */
[----:B----4-:R-:W-:-:S03]  /*72be0*/  IADD3 R26, P4, R26, R29, RZ ;  /* 0x0000001d1a1a7210 */ /* 0x010fc60007f9e0ff */
[----:B------:R-:W-:Y:S01]  /*72bf0*/  STL [R1+0x18a4], R30 ;  /* 0x0018a41e01007387 */ /* 0x000fe20000100800 */
[----:B-1----:R-:W-:Y:S02]  /*72c00*/  IMAD.MOV.U32 R22, RZ, RZ, R30 ;  /* 0x000000ffff167224 */ /* 0x002fe400078e001e */
[----:B------:R-:W-:Y:S01]  /*72c10*/  IMAD.X R35, R35, 0x1, R0, P3 ;  /* 0x0000000123237824 */ /* 0x000fe200018e0600 */
[----:B------:R-:W-:-:S03]  /*72c20*/  IADD3.X R27, R27, R0, RZ, P4, !PT ;  /* 0x000000001b1b7210 */ /* 0x000fc600027fe4ff */
[----:B------:R-:W-:Y:S01]  /*72c30*/  IMAD.MOV.U32 R23, RZ, RZ, R35 ;  /* 0x000000ffff177224 */ /* 0x000fe200078e0023 */
[----:B------:R1:W-:Y:S01]  /*72c40*/  STL [R1+0x1898], R35 ;  /* 0x0018982301007387 */ /* 0x0003e20000100800 */
[----:B------:R-:W-:Y:S02]  /*72c50*/  STL [R1+0x186c], R26 ;  /* 0x00186c1a01007387 */ /* 0x000fe40000100800 */
[----:B------:R3:W-:Y:S01]  /*72c60*/  STL [R1+0x1860], R27 ;  /* 0x0018601b01007387 */ /* 0x0007e20000100800 */
[----:B------:R4:W-:Y:S04]  /*72c70*/  LDGSTS.E [R21+0x7200], [R22.64], P2 ;  /* 0x0720000016157fae */ /* 0x0009e80009121844 */
[----:B-1----:R-:W2:Y:S01]  /*72c80*/  LDL.LU R35, [R1+0x17d8] ;  /* 0x0017d80001237983 */ /* 0x002ea20000300800 */
[----:B------:R-:W2:Y:S02]  /*72c90*/  LDL.LU R30, [R1+0x17e4] ;  /* 0x0017e400011e7983 */ /* 0x000ea40000300800 */
[----:B----4-:R-:W-:Y:S01]  /*72ca0*/  IMAD.MOV.U32 R23, RZ, RZ, R27 ;  /* 0x000000ffff177224 */ /* 0x010fe200078e001b */
[----:B------:R-:W-:Y:S01]  /*72cb0*/  MOV R22, R26 ;  /* 0x0000001a00167202 */ /* 0x000fe20000000f00 */
[----:B---3--:R-:W3:Y:S01]  /*72cc0*/  LDL.LU R27, [R1+0x17a0] ;  /* 0x0017a000011b7983 */ /* 0x008ee20000300800 */
[----:B------:R-:W4:Y:S01]  /*72cd0*/  LDL.LU R26, [R1+0x17ac] ;  /* 0x0017ac00011a7983 */ /* 0x000f220000300800 */
[----:B------:R-:W-:-:S04]  /*72ce0*/  ISETP.GT.AND P1, PT, R3, 0x20, PT ;  /* 0x000000200300780c */ /* 0x000fc80003f24270 */
[----:B------:R-:W-:-:S04]  /*72cf0*/  SEL R20, RZ, 0x4, !P1 ;  /* 0x00000004ff147807 */ /* 0x000fc80004800000 */
[----:B------:R-:W-:Y:S02]  /*72d00*/  SEL R20, R20, RZ, !P0 ;  /* 0x000000ff14147207 */ /* 0x000fe40004000000 */
[----:B------:R-:W-:Y:S02]  /*72d10*/  ISETP.GT.AND P2, PT, R3, 0x24, PT ;  /* 0x000000240300780c */ /* 0x000fe40003f44270 */
[----:B------:R-:W-:Y:S02]  /*72d20*/  ISETP.NE.U32.AND P1, PT, R20, RZ, PT ;  /* 0x000000ff1400720c */ /* 0x000fe40003f25070 */
[----:B------:R-:W-:Y:S01]  /*72d30*/  SEL R20, RZ, 0x4, !P2 ;  /* 0x00000004ff147807 */ /* 0x000fe20005000000 */
[----:B------:R-:W-:-:S03]  /*72d40*/  IADD3 R37, P3, R37, R29, RZ ;  /* 0x0000001d25257210 */ /* 0x000fc60007f7e0ff */
[----:B------:R-:W-:Y:S02]  /*72d50*/  SEL R20, R20, RZ, !P0 ;  /* 0x000000ff14147207 */ /* 0x000fe40004000000 */
[----:B------:R-:W-:Y:S02]  /*72d60*/  IADD3 R24, P4, R24, R29, RZ ;  /* 0x0000001d18187210 */ /* 0x000fe40007f9e0ff */
[----:B------:R-:W-:-:S03]  /*72d70*/  ISETP.NE.U32.AND P2, PT, R20, RZ, PT ;  /* 0x000000ff1400720c */ /* 0x000fc60003f45070 */
[----:B------:R1:W-:Y:S04]  /*72d80*/  LDGSTS.E [R21+0x8000], [R22.64], P1 ;  /* 0x0800000016157fae */ /* 0x0003e80008921844 */
[----:B------:R-:W-:Y:S01]  /*72d90*/  STL [R1+0x1864], R37 ;  /* 0x0018642501007387 */ /* 0x000fe20000100800 */
[----:B-1----:R-:W-:Y:S02]  /*72da0*/  IMAD.MOV.U32 R22, RZ, RZ, R37 ;  /* 0x000000ffff167224 */ /* 0x002fe400078e0025 */
[----:B------:R-:W-:-:S04]  /*72db0*/  IMAD.X R38, R38, 0x1, R0, P3 ;  /* 0x0000000126267824 */ /* 0x000fc800018e0600 */
[----:B------:R-:W-:Y:S01]  /*72dc0*/  IMAD.MOV.U32 R23, RZ, RZ, R38 ;  /* 0x000000ffff177224 */ /* 0x000fe200078e0026 */
[----:B------:R-:W-:Y:S01]  /*72dd0*/  IADD3.X R31, R31, R0, RZ, P4, !PT ;  /* 0x000000001f1f7210 */ /* 0x000fe200027fe4ff */
[----:B------:R-:W-:Y:S04]  /*72de0*/  STL [R1+0x1858], R38 ;  /* 0x0018582601007387 */ /* 0x000fe80000100800 */
[----:B------:R1:W-:Y:S01]  /*72df0*/  LDGSTS.E [R21+0x8200], [R22.64], P1 ;  /* 0x0820000016157fae */ /* 0x0003e20008921844 */
[----:B------:R-:W-:Y:S01]  /*72e00*/  STL [R1+0x182c], R24 ;  /* 0x00182c1801007387 */ /* 0x000fe20000100800 */
[----:B------:R-:W-:Y:S02]  /*72e10*/  IADD3 R28, P3, R28, R29, RZ ;  /* 0x0000001d1c1c7210 */ /* 0x000fe40007f7e0ff */
[----:B------:R-:W-:-:S02]  /*72e20*/  ISETP.GT.AND P1, PT, R3, 0x28, PT ;  /* 0x000000280300780c */ /* 0x000fc40003f24270 */
[----:B------:R-:W-:Y:S01]  /*72e30*/  IADD3 R25, P4, R25, R29, RZ ;  /* 0x0000001d19197210 */ /* 0x000fe20007f9e0ff */
[----:B------:R1:W-:Y:S01]  /*72e40*/  STL [R1+0x1820], R31 ;  /* 0x0018201f01007387 */ /* 0x0003e20000100800 */
[----:B------:R-:W-:Y:S01]  /*72e50*/  IMAD.X R34, R34, 0x1, R0, P3 ;  /* 0x0000000122227824 */ /* 0x000fe200018e0600 */
[----:B-1----:R-:W-:Y:S01]  /*72e60*/  MOV R22, R24 ;  /* 0x0000001800167202 */ /* 0x002fe20000000f00 */
[----:B------:R-:W-:Y:S01]  /*72e70*/  IMAD.MOV.U32 R23, RZ, RZ, R31 ;  /* 0x000000ffff177224 */ /* 0x000fe200078e001f */
[----:B------:R-:W-:Y:S02]  /*72e80*/  IADD3.X R36, R36, R0, RZ, P4, !PT ;  /* 0x0000000024247210 */ /* 0x000fe400027fe4ff */
[----:B------:R-:W-:Y:S02]  /*72e90*/  SEL R20, RZ, 0x4, !P1 ;  /* 0x00000004ff147807 */ /* 0x000fe40004800000 */
[----:B------:R1:W-:Y:S04]  /*72ea0*/  LDGSTS.E [R21+0x9000], [R22.64], P2 ;  /* 0x0900000016157fae */ /* 0x0003e80009121844 */
[----:B------:R-:W3:Y:S01]  /*72eb0*/  LDL.LU R31, [R1+0x17a4] ;  /* 0x0017a400011f7983 */ /* 0x000ee20000300800 */
[----:B------:R-:W3:Y:S02]  /*72ec0*/  LDL.LU R24, [R1+0x176c] ;  /* 0x00176c0001187983 */ /* 0x000ee40000300800 */
[----:B------:R-:W-:Y:S02]  /*72ed0*/  STL [R1+0x1824], R28 ;  /* 0x0018241c01007387 */ /* 0x000fe40000100800 */
[----:B------:R1:W-:Y:S01]  /*72ee0*/  STL [R1+0x1818], R34 ;  /* 0x0018182201007387 */ /* 0x0003e20000100800 */
[----:B------:R1:W-:Y:S01]  /*72ef0*/  STL [R1+0x17ec], R25 ;  /* 0x0017ec1901007387 */ /* 0x0003e20000100800 */
[----:B------:R-:W-:Y:S01]  /*72f00*/  SEL R20, R20, RZ, !P0 ;  /* 0x000000ff14147207 */ /* 0x000fe20004000000 */
[----:B-1----:R-:W-:-:S02]  /*72f10*/  IMAD.MOV.U32 R23, RZ, RZ, R34 ;  /* 0x000000ffff177224 */ /* 0x002fc400078e0022 */
[----:B------:R-:W-:Y:S01]  /*72f20*/  IMAD.MOV.U32 R22, RZ, RZ, R28 ;  /* 0x000000ffff167224 */ /* 0x000fe200078e001c */
[----:B------:R-:W3:Y:S01]  /*72f30*/  LDL.LU R34, [R1+0x1798] ;  /* 0x0017980001227983 */ /* 0x000ee20000300800 */
[----:B------:R-:W-:Y:S02]  /*72f40*/  STL [R1+0x17e0], R36 ;  /* 0x0017e02401007387 */ /* 0x000fe40000100800 */
[----:B------:R-:W3:Y:S01]  /*72f50*/  LDL.LU R28, [R1+0x1760] ;  /* 0x00176000011c7983 */ /* 0x000ee20000300800 */
[----:B------:R-:W-:Y:S01]  /*72f60*/  ISETP.NE.U32.AND P1, PT, R20, RZ, PT ;  /* 0x000000ff1400720c */ /* 0x000fe20003f25070 */
[----:B------:R1:W-:Y:S04]  /*72f70*/  LDGSTS.E [R21+0x9200], [R22.64], P2 ;  /* 0x0920000016157fae */ /* 0x0003e80009121844 */
[----:B------:R-:W3:Y:S01]  /*72f80*/  LDL.LU R37, [R1+0x1764] ;  /* 0x0017640001257983 */ /* 0x000ee20000300800 */
[----:B-1----:R-:W-:Y:S01]  /*72f90*/  MOV R22, R25 ;  /* 0x0000001900167202 */ /* 0x002fe20000000f00 */
[----:B------:R-:W-:-:S02]  /*72fa0*/  IMAD.MOV.U32 R23, RZ, RZ, R36 ;  /* 0x000000ffff177224 */ /* 0x000fc400078e0024 */
[----:B------:R-:W3:Y:S04]  /*72fb0*/  LDL.LU R25, [R1+0x172c] ;  /* 0x00172c0001197983 */ /* 0x000ee80000300800 */
[----:B------:R1:W-:Y:S01]  /*72fc0*/  LDGSTS.E [R21+0xa000], [R22.64], P1 ;  /* 0x0a00000016157fae */ /* 0x0003e20008921844 */
[----:B--2---:R-:W-:-:S05]  /*72fd0*/  IADD3 R30, P3, R30, R29, RZ ;  /* 0x0000001d1e1e7210 */ /* 0x004fca0007f7e0ff */
[----:B------:R-:W-:Y:S01]  /*72fe0*/  IMAD.X R35, R35, 0x1, R0, P3 ;  /* 0x0000000123237824 */ /* 0x000fe200018e0600 */
[----:B----4-:R-:W-:Y:S01]  /*72ff0*/  IADD3 R26, P4, R26, R29, RZ ;  /* 0x0000001d1a1a7210 */ /* 0x010fe20007f9e0ff */
[----:B------:R2:W-:Y:S03]  /*73000*/  STL [R1+0x17e4], R30 ;  /* 0x0017e41e01007387 */ /* 0x0005e60000100800 */
[----:B------:R4:W-:Y:S02]  /*73010*/  STL [R1+0x17d8], R35 ;  /* 0x0017d82301007387 */ /* 0x0009e40000100800 */
[----:B-1----:R-:W-:Y:S01]  /*73020*/  IMAD.MOV.U32 R22, RZ, RZ, R30 ;  /* 0x000000ffff167224 */ /* 0x002fe200078e001e */
[----:B---3--:R-:W-:Y:S01]  /*73030*/  IADD3.X R27, R27, R0, RZ, P4, !PT ;  /* 0x000000001b1b7210 */ /* 0x008fe200027fe4ff */
[----:B------:R-:W-:Y:S01]  /*73040*/  IMAD.MOV.U32 R23, RZ, RZ, R35 ;  /* 0x000000ffff177224 */ /* 0x000fe200078e0023 */
[----:B------:R-:W-:Y:S01]  /*73050*/  STL [R1+0x17ac], R26 ;  /* 0x0017ac1a01007387 */ /* 0x000fe20000100800 */
[----:B------:R-:W3:Y:S02]  /*73060*/  LDL.LU R38, [R1+0x1758] ;  /* 0x0017580001267983 */ /* 0x000ee40000300800 */
[----:B------:R1:W-:Y:S01]  /*73070*/  STL [R1+0x17a0], R27 ;  /* 0x0017a01b01007387 */ /* 0x0003e20000100800 */
[----:B------:R1:W-:Y:S04]  /*73080*/  LDGSTS.E [R21+0xa200], [R22.64], P1 ;  /* 0x0a20000016157fae */ /* 0x0003e80008921844 */
[----:B--2---:R-:W2:Y:S01]  /*73090*/  LDL.LU R30, [R1+0x1720] ;  /* 0x00172000011e7983 */ /* 0x004ea20000300800 */
[----:B----4-:R-:W4:Y:S02]  /*730a0*/  LDL.LU R35, [R1+0x1718] ;  /* 0x0017180001237983 */ /* 0x010f240000300800 */
[----:B-1----:R-:W-:-:S02]  /*730b0*/  IMAD.MOV.U32 R23, RZ, RZ, R27 ;  /* 0x000000ffff177224 */ /* 0x002fc400078e001b */
[----:B------:R-:W4:Y:S01]  /*730c0*/  LDL.LU R27, [R1+0x1724] ;  /* 0x00172400011b7983 */ /* 0x000f220000300800 */
[----:B------:R-:W-:Y:S01]  /*730d0*/  MOV R22, R26 ;  /* 0x0000001a00167202 */ /* 0x000fe20000000f00 */
[----:B------:R-:W4:Y:S02]  /*730e0*/  LDL.LU R36, [R1+0x16e0] ;  /* 0x0016e00001247983 */ /* 0x000f240000300800 */
[----:B------:R-:W4:Y:S01]  /*730f0*/  LDL.LU R26, [R1+0x16ec] ;  /* 0x0016ec00011a7983 */ /* 0x000f220000300800 */
[----:B------:R-:W-:-:S04]  /*73100*/  ISETP.GT.AND P2, PT, R3, 0x2c, PT ;  /* 0x0000002c0300780c */ /* 0x000fc80003f44270 */
[----:B------:R-:W-:-:S04]  /*73110*/  SEL R20, RZ, 0x4, !P2 ;  /* 0x00000004ff147807 */ /* 0x000fc80005000000 */
[----:B------:R-:W-:-:S04]  /*73120*/  SEL R20, R20, RZ, !P0 ;  /* 0x000000ff14147207 */ /* 0x000fc80004000000 */
[----:B------:R-:W-:Y:S02]  /*73130*/  ISETP.NE.U32.AND P2, PT, R20, RZ, PT ;  /* 0x000000ff1400720c */ /* 0x000fe40003f45070 */
[----:B------:R-:W-:-:S04]  /*73140*/  ISETP.GT.AND P1, PT, R3, 0x30, PT ;  /* 0x000000300300780c */ /* 0x000fc80003f24270 */
[----:B------:R-:W-:-:S04]  /*73150*/  SEL R20, RZ, 0x4, !P1 ;  /* 0x00000004ff147807 */ /* 0x000fc80004800000 */
[----:B------:R-:W-:-:S03]  /*73160*/  SEL R20, R20, RZ, !P0 ;  /* 0x000000ff14147207 */ /* 0x000fc60004000000 */
[----:B------:R1:W-:Y:S01]  /*73170*/  LDGSTS.E [R21+0xb000], [R22.64], P2 ;  /* 0x0b00000016157fae */ /* 0x0003e20009121844 */
[----:B------:R-:W-:Y:S02]  /*73180*/  ISETP.NE.U32.AND P1, PT, R20, RZ, PT ;  /* 0x000000ff1400720c */ /* 0x000fe40003f25070 */
[-C--:B------:R-:W-:Y:S02]  /*73190*/  IADD3 R31, P3, R31, R29.reuse, RZ ;  /* 0x0000001d1f1f7210 */ /* 0x080fe40007f7e0ff */
[----:B------:R-:W-:-:S03]  /*731a0*/  IADD3 R24, P4, R24, R29, RZ ;  /* 0x0000001d18187210 */ /* 0x000fc60007f9e0ff */
        /* <DEDUP_REMOVED lines=8> */
[----:B------:R1:W-:Y:S01]  /*73230*/  LDGSTS.E [R21+0xb200], [R22.64], P2 ;  /* 0x0b20000016157fae */ /* 0x0003e20009121844 */
[----:B------:R-:W-:-:S03]  /*73240*/  ISETP.GT.AND P2, PT, R3, 0x34, PT ;  /* 0x000000340300780c */ /* 0x000fc60003f44270 */
[----:B-1----:R-:W4:Y:S01]  /*73250*/  LDL.LU R34, [R1+0x16d8] ;  /* 0x0016d80001227983 */ /* 0x002f220000300800 */
[----:B------:R-:W4:Y:S01]  /*73260*/  LDL.LU R31, [R1+0x16e4] ;  /* 0x0016e400011f7983 */ /* 0x000f220000300800 */
[----:B------:R-:W-:Y:S02]  /*73270*/  SEL R20, RZ, 0x4, !P2 ;  /* 0x00000004ff147807 */ /* 0x000fe40005000000 */
[-C--:B------:R-:W-:Y:S01]  /*73280*/  IADD3 R37, P3, R37, R29.reuse, RZ ;  /* 0x0000001d25257210 */ /* 0x080fe20007f7e0ff */
[----:B------:R-:W-:Y:S01]  /*73290*/  IMAD.MOV.U32 R23, RZ, RZ, R28 ;  /* 0x000000ffff177224 */ /* 0x000fe200078e001c */
[----:B------:R-:W-:Y:S01]  /*732a0*/  MOV R22, R24 ;  /* 0x0000001800167202 */ /* 0x000fe20000000f00 */
[----:B------:R-:W4:Y:S01]  /*732b0*/  LDL.LU R28, [R1+0x16a0] ;  /* 0x0016a000011c7983 */ /* 0x000f220000300800 */
[----:B------:R-:W4:Y:S01]  /*732c0*/  LDL.LU R24, [R1+0x16ac] ;  /* 0x0016ac0001187983 */ /* 0x000f220000300800 */
[----:B------:R-:W-:Y:S02]  /*732d0*/  SEL R20, R20, RZ, !P0 ;  /* 0x000000ff14147207 */ /* 0x000fe40004000000 */
[----:B------:R-:W-:Y:S01]  /*732e0*/  IADD3 R25, P4, R25, R29, RZ ;  /* 0x0000001d19197210 */ /* 0x000fe20007f9e0ff */
[----:B------:R1:W-:Y:S01]  /*732f0*/  LDGSTS.E [R21+0xc000], [R22.64], P1 ;  /* 0x0c00000016157fae */ /* 0x0003e20008921844 */
[----:B------:R-:W-:-:S03]  /*73300*/  ISETP.NE.U32.AND P2, PT, R20, RZ, PT ;  /* 0x000000ff1400720c */ /* 0x000fc60003f45070 */
[----:B------:R-:W-:Y:S01]  /*73310*/  STL [R1+0x1764], R37 ;  /* 0x0017642501007387 */ /* 0x000fe20000100800 */
[----:B-1----:R-:W-:Y:S02]  /*73320*/  IMAD.MOV.U32 R22, RZ, RZ, R37 ;  /* 0x000000ffff167224 */ /* 0x002fe400078e0025 */
[----:B---3--:R-:W-:-:S04]  /*73330*/  IMAD.X R38, R38, 0x1, R0, P3 ;  /* 0x0000000126267824 */ /* 0x008fc800018e0600 */
[----:B------:R-:W-:Y:S01]  /*73340*/  IMAD.MOV.U32 R23, RZ, RZ, R38 ;  /* 0x000000ffff177224 */ /* 0x000fe200078e0026 */
[----:B--2---:R-:W-:Y:S01]  /*73350*/  IADD3.X R30, R30, R0, RZ, P4, !PT ;  /* 0x000000001e1e7210 */ /* 0x004fe200027fe4ff */
[----:B------:R-:W-:Y:S04]  /*73360*/  STL [R1+0x1758], R38 ;  /* 0x0017582601007387 */ /* 0x000fe80000100800 */
[----:B------:R1:W-:Y:S01]  /*73370*/  LDGSTS.E [R21+0xc200], [R22.64], P1 ;  /* 0x0c20000016157fae */ /* 0x0003e20008921844 */
[----:B------:R-:W-:Y:S02]  /*73380*/  STL [R1+0x172c], R25 ;  /* 0x00172c1901007387 */ /* 0x000fe40000100800 */
[----:B------:R2:W-:Y:S01]  /*73390*/  STL [R1+0x1720], R30 ;  /* 0x0017201e01007387 */ /* 0x0005e20000100800 */
[----:B----4-:R-:W-:-:S02]  /*733a0*/  IADD3 R27, P3, R27, R29, RZ ;  /* 0x0000001d1b1b7210 */ /* 0x010fc40007f7e0ff */
[----:B-1----:R-:W-:Y:S02]  /*733b0*/  MOV R22, R25 ;  /* 0x0000001900167202 */ /* 0x002fe40000000f00 */
[----:B------:R-:W-:Y:S01]  /*733c0*/  IADD3 R26, P4, R26, R29, RZ ;  /* 0x0000001d1a1a7210 */ /* 0x000fe20007f9e0ff */
[----:B------:R-:W-:Y:S02]  /*733d0*/  IMAD.MOV.U32 R23, RZ, RZ, R30 ;  /* 0x000000ffff177224 */ /* 0x000fe400078e001e */
[----:B------:R-:W-:Y:S01]  /*733e0*/  IMAD.X R35, R35, 0x1, R0, P3 ;  /* 0x0000000123237824 */ /* 0x000fe200018e0600 */
[----:B--2---:R-:W2:Y:S01]  /*733f0*/  LDL.LU R30, [R1+0x16a4] ;  /* 0x0016a400011e7983 */ /* 0x004ea20000300800 */
[----:B------:R-:W3:Y:S01]  /*73400*/  LDL.LU R25, [R1+0x166c] ;  /* 0x00166c0001197983 */ /* 0x000ee20000300800 */
[----:B------:R-:W-:Y:S01]  /*73410*/  IADD3.X R36, R36, R0, RZ, P4, !PT ;  /* 0x0000000024247210 */ /* 0x000fe200027fe4ff */
[----:B------:R-:W-:Y:S01]  /*73420*/  STL [R1+0x1724], R27 ;  /* 0x0017241b01007387 */ /* 0x000fe20000100800 */
[----:B------:R1:W-:Y:S04]  /*73430*/  LDGSTS.E [R21+0xd000], [R22.64], P2 ;  /* 0x0d00000016157fae */ /* 0x0003e80009121844 */
[----:B------:R4:W-:Y:S01]  /*73440*/  STL [R1+0x1718], R35 ;  /* 0x0017182301007387 */ /* 0x0009e20000100800 */
[----:B------:R1:W-:Y:S02]  /*73450*/  STL [R1+0x16ec], R26 ;  /* 0x0016ec1a01007387 */ /* 0x0003e40000100800 */
[----:B-1----:R-:W-:-:S02]  /*73460*/  IMAD.MOV.U32 R23, RZ, RZ, R35 ;  /* 0x000000ffff177224 */ /* 0x002fc400078e0023 */
[----:B------:R-:W-:Y:S01]  /*73470*/  IMAD.MOV.U32 R22, RZ, RZ, R27 ;  /* 0x000000ffff167224 */ /* 0x000fe200078e001b */
[----:B----4-:R-:W4:Y:S01]  /*73480*/  LDL.LU R35, [R1+0x1698] ;  /* 0x0016980001237983 */ /* 0x010f220000300800 */
        /* <DEDUP_REMOVED lines=18> */
[----:B------:R-:W-:Y:S01]  /*735b0*/  IADD3 R24, P4, R24, R29, RZ ;  /* 0x0000001d18187210 */ /* 0x000fe20007f9e0ff */
[----:B------:R1:W-:Y:S03]  /*735c0*/  STL [R1+0x16e4], R31 ;  /* 0x0016e41f01007387 */ /* 0x0003e60000100800 */
[----:B------:R1:W-:Y:S02]  /*735d0*/  STL [R1+0x16d8], R34 ;  /* 0x0016d82201007387 */ /* 0x0003e40000100800 */
[----:B-1----:R-:W-:Y:S01]  /*735e0*/  IMAD.MOV.U32 R22, RZ, RZ, R31 ;  /* 0x000000ffff167224 */ /* 0x002fe200078e001f */
[----:B------:R-:W-:Y:S01]  /*735f0*/  IADD3.X R28, R28, R0, RZ, P4, !PT ;  /* 0x000000001c1c7210 */ /* 0x000fe200027fe4ff */
[----:B------:R-:W-:Y:S01]  /*73600*/  IMAD.MOV.U32 R23, RZ, RZ, R34 ;  /* 0x000000ffff177224 */ /* 0x000fe200078e0022 */
[----:B------:R-:W-:Y:S01]  /*73610*/  STL [R1+0x16ac], R24 ;  /* 0x0016ac1801007387 */ /* 0x000fe20000100800 */
[----:B------:R-:W4:Y:S02]  /*73620*/  LDL.LU R38, [R1+0x1658] ;  /* 0x0016580001267983 */ /* 0x000f240000300800 */
[----:B------:R1:W-:Y:S01]  /*73630*/  STL [R1+0x16a0], R28 ;  /* 0x0016a01c01007387 */ /* 0x0003e20000100800 */
[----:B------:R1:W-:Y:S04]  /*73640*/  LDGSTS.E [R21+0xe200], [R22.64], P1 ;  /* 0x0e20000016157fae */ /* 0x0003e80008921844 */
[----:B------:R-:W4:Y:S01]  /*73650*/  LDL.LU R31, [R1+0xb60] ;  /* 0x000b6000011f7983 */ /* 0x000f220000300800 */
[----:B------:R-:W4:Y:S02]  /*73660*/  LDL.LU R34, [R1+0xb68] ;  /* 0x000b680001227983 */ /* 0x000f240000300800 */
[----:B-1----:R-:W-:-:S02]  /*73670*/  IMAD.MOV.U32 R23, RZ, RZ, R28 ;  /* 0x000000ffff177224 */ /* 0x002fc400078e001c */
[----:B------:R-:W4:Y:S01]  /*73680*/  LDL.LU R28, [R1+0xb6c] ;  /* 0x000b6c00011c7983 */ /* 0x000f220000300800 */
[----:B------:R-:W-:Y:S01]  /*73690*/  MOV R22, R24 ;  /* 0x0000001800167202 */ /* 0x000fe20000000f00 */
[----:B------:R-:W4:Y:S02]  /*736a0*/  LDL.LU R36, [R1+0xba0] ;  /* 0x000ba00001247983 */ /* 0x000f240000300800 */
[----:B------:R-:W4:Y:S02]  /*736b0*/  LDL.LU R24, [R1+0xba4] ;  /* 0x000ba40001187983 */ /* 0x000f240000300800 */
[----:B------:R1:W-:Y:S01]  /*736c0*/  LDGSTS.E [R21+0xf000], [R22.64], P2 ;  /* 0x0f00000016157fae */ /* 0x0003e20009121844 */
[-C--:B--2---:R-:W-:Y:S02]  /*736d0*/  IADD3 R30, P3, R30, R29.reuse, RZ ;  /* 0x0000001d1e1e7210 */ /* 0x084fe40007f7e0ff */
[----:B---3--:R-:W-:-:S03]  /*736e0*/  IADD3 R25, P4, R25, R29, RZ ;  /* 0x0000001d19197210 */ /* 0x008fc60007f9e0ff */
[----:B------:R-:W-:Y:S01]  /*736f0*/  STL [R1+0x16a4], R30 ;  /* 0x0016a41e01007387 */ /* 0x000fe20000100800 */
[----:B-1----:R-:W-:Y:S02]  /*73700*/  IMAD.MOV.U32 R22, RZ, RZ, R30 ;  /* 0x000000ffff167224 */ /* 0x002fe400078e001e */
[----:B----4-:R-:W-:Y:S01]  /*73710*/  IMAD.X R35, R35, 0x1, R0, P3 ;  /* 0x0000000123237824 */ /* 0x010fe200018e0600 */
[----:B------:R-:W-:-:S03]  /*73720*/  IADD3.X R27, R27, R0, RZ, P4, !PT ;  /* 0x000000001b1b7210 */ /* 0x000fc600027fe4ff */
[----:B------:R-:W-:Y:S01]  /*73730*/  IMAD.MOV.U32 R23, RZ, RZ, R35 ;  /* 0x000000ffff177224 */ /* 0x000fe200078e0023 */
[----:B------:R1:W-:Y:S01]  /*73740*/  STL [R1+0x1698], R35 ;  /* 0x0016982301007387 */ /* 0x0003e20000100800 */
[----:B------:R-:W-:Y:S02]  /*73750*/  STL [R1+0x166c], R25 ;  /* 0x00166c1901007387 */ /* 0x000fe40000100800 */
[----:B------:R2:W-:Y:S01]  /*73760*/  STL [R1+0x1660], R27 ;  /* 0x0016601b01007387 */ /* 0x0005e20000100800 */
[----:B------:R3:W-:Y:S04]  /*73770*/  LDGSTS.E [R21+0xf200], [R22.64], P2 ;  /* 0x0f20000016157fae */ /* 0x0007e80009121844 */
[----:B-1----:R-:W4:Y:S01]  /*73780*/  LDL.LU R35, [R1+0xba8] ;  /* 0x000ba80001237983 */ /* 0x002f220000300800 */
[----:B------:R-:W4:Y:S02]  /*73790*/  LDL.LU R30, [R1+0xbac] ;  /* 0x000bac00011e7983 */ /* 0x000f240000300800 */
[----:B---3--:R-:W-:Y:S01]  /*737a0*/  IMAD.MOV.U32 R23, RZ, RZ, R27 ;  /* 0x000000ffff177224 */ /* 0x008fe200078e001b */
[----:B------:R-:W-:Y:S01]  /*737b0*/  MOV R22, R25 ;  /* 0x0000001900167202 */ /* 0x000fe20000000f00 */
[----:B--2---:R-:W2:Y:S01]  /*737c0*/  LDL.LU R27, [R1+0xbe0] ;  /* 0x000be000011b7983 */ /* 0x004ea20000300800 */
[----:B------:R-:W3:Y:S01]  /*737d0*/  LDL.LU R25, [R1+0xbe4] ;  /* 0x000be40001197983 */ /* 0x000ee20000300800 */
        /* <DEDUP_REMOVED lines=18> */
[----:B------:R-:W-:Y:S01]  /*73900*/  ISETP.GT.AND P1, PT, R3, 0x48, PT ;  /* 0x000000480300780c */ /* 0x000fe20003f24270 */
[----:B------:R-:W-:Y:S02]  /*73910*/  STL [R1+0xb64], R26 ;  /* 0x000b641a01007387 */ /* 0x000fe40000100800 */
[----:B------:R1:W-:Y:S01]  /*73920*/  STL [R1+0xb60], R31 ;  /* 0x000b601f01007387 */ /* 0x0003e20000100800 */
[----:B------:R-:W-:-:S02]  /*73930*/  IADD3 R28, P3, R28, R29, RZ ;  /* 0x0000001d1c1c7210 */ /* 0x000fc40007f7e0ff */
[----:B-1----:R-:W-:Y:S01]  /*73940*/  MOV R22, R26 ;  /* 0x0000001a00167202 */ /* 0x002fe20000000f00 */
[----:B------:R-:W-:Y:S01]  /*73950*/  IMAD.MOV.U32 R23, RZ, RZ, R31 ;  /* 0x000000ffff177224 */ /* 0x000fe200078e001f */
[----:B------:R-:W-:Y:S01]  /*73960*/  IADD3 R24, P4, R24, R29, RZ ;  /* 0x0000001d18187210 */ /* 0x000fe20007f9e0ff */
[----:B------:R-:W-:Y:S01]  /*73970*/  IMAD.X R34, R34, 0x1, R0, P3 ;  /* 0x0000000122227824 */ /* 0x000fe200018e0600 */
[----:B------:R-:W2:Y:S01]  /*73980*/  LDL.LU R31, [R1+0xbec] ;  /* 0x000bec00011f7983 */ /* 0x000ea20000300800 */
[----:B------:R-:W2:Y:S01]  /*73990*/  LDL.LU R26, [R1+0xc24] ;  /* 0x000c2400011a7983 */ /* 0x000ea20000300800 */
[----:B------:R-:W-:Y:S01]  /*739a0*/  SEL R20, RZ, 0x4, !P1 ;  /* 0x00000004ff147807 */ /* 0x000fe20004800000 */
[----:B------:R-:W-:Y:S01]  /*739b0*/  STL [R1+0xb6c], R28 ;  /* 0x000b6c1c01007387 */ /* 0x000fe20000100800 */
[----:B------:R1:W-:Y:S04]  /*739c0*/  LDGSTS.E [R21+0x11000], [R22.64], P2 ;  /* 0x1100000016157fae */ /* 0x0003e80009121844 */
[----:B------:R1:W-:Y:S01]  /*739d0*/  STL [R1+0xb68], R34 ;  /* 0x000b682201007387 */ /* 0x0003e20000100800 */
[----:B------:R-:W-:Y:S01]  /*739e0*/  IADD3.X R36, R36, R0, RZ, P4, !PT ;  /* 0x0000000024247210 */ /* 0x000fe200027fe4ff */
[----:B------:R1:W-:Y:S01]  /*739f0*/  STL [R1+0xba4], R24 ;  /* 0x000ba41801007387 */ /* 0x0003e20000100800 */
[----:B------:R-:W-:Y:S01]  /*73a00*/  SEL R20, R20, RZ, !P0 ;  /* 0x000000ff14147207 */ /* 0x000fe20004000000 */
[----:B-1----:R-:W-:-:S02]  /*73a10*/  IMAD.MOV.U32 R23, RZ, RZ, R34 ;  /* 0x000000ffff177224 */ /* 0x002fc400078e0022 */
[----:B------:R-:W2:Y:S01]  /*73a20*/  LDL.LU R34, [R1+0xbe8] ;  /* 0x000be80001227983 */ /* 0x000ea20000300800 */
[----:B------:R-:W-:Y:S01]  /*73a30*/  ISETP.NE.U32.AND P1, PT, R20, RZ, PT ;  /* 0x000000ff1400720c */ /* 0x000fe20003f25070 */
[----:B------:R-:W-:Y:S02]  /*73a40*/  IMAD.MOV.U32 R22, RZ, RZ, R28 ;  /* 0x000000ffff167224 */ /* 0x000fe400078e001c */
[----:B------:R-:W-:Y:S01]  /*73a50*/  STL [R1+0xba0], R36 ;  /* 0x000ba02401007387 */ /* 0x000fe20000100800 */
[----:B------:R-:W2:Y:S04]  /*73a60*/  LDL.LU R28, [R1+0xc20] ;  /* 0x000c2000011c7983 */ /* 0x000ea80000300800 */
[----:B------:R1:W-:Y:S01]  /*73a70*/  LDGSTS.E [R21+0x11200], [R22.64], P2 ;  /* 0x1120000016157fae */ /* 0x0003e20009121844 */
[----:B------:R-:W2:Y:S01]  /*73a80*/  LDL.LU R37, [R1+0xc2c] ;  /* 0x000c2c0001257983 */ /* 0x000ea20000300800 */
[----:B-1----:R-:W-:Y:S01]  /*73a90*/  MOV R22, R24 ;  /* 0x0000001800167202 */ /* 0x002fe20000000f00 */
[----:B------:R-:W-:Y:S01]  /*73aa0*/  IMAD.MOV.U32 R23, RZ, RZ, R36 ;  /* 0x000000ffff177224 */ /* 0x000fe200078e0024 */
[----:B------:R-:W2:Y:S04]  /*73ab0*/  LDL.LU R24, [R1+0xc64] ;  /* 0x000c640001187983 */ /* 0x000ea80000300800 */
[----:B------:R1:W-:Y:S01]  /*73ac0*/  LDGSTS.E [R21+0x12000], [R22.64], P1 ;  /* 0x1200000016157fae */ /* 0x0003e20008921844 */
[----:B----4-:R-:W-:-:S05]  /*73ad0*/  IADD3 R30, P3, R30, R29, RZ ;  /* 0x0000001d1e1e7210 */ /* 0x010fca0007f7e0ff */
[----:B------:R-:W-:Y:S01]  /*73ae0*/  IMAD.X R35, R35, 0x1, R0, P3 ;  /* 0x0000000123237824 */ /* 0x000fe200018e0600 */
[----:B---3--:R-:W-:Y:S01]  /*73af0*/  IADD3 R25, P4, R25, R29, RZ ;  /* 0x0000001d19197210 */ /* 0x008fe20007f9e0ff */
[----:B------:R3:W-:Y:S03]  /*73b00*/  STL [R1+0xbac], R30 ;  /* 0x000bac1e01007387 */ /* 0x0007e60000100800 */
[----:B------:R4:W-:Y:S02]  /*73b10*/  STL [R1+0xba8], R35 ;  /* 0x000ba82301007387 */ /* 0x0009e40000100800 */
[----:B-1----:R-:W-:Y:S01]  /*73b20*/  IMAD.MOV.U32 R22, RZ, RZ, R30 ;  /* 0x000000ffff167224 */ /* 0x002fe200078e001e */
[----:B--2---:R-:W-:Y:S01]  /*73b30*/  IADD3.X R27, R27, R0, RZ, P4, !PT ;  /* 0x000000001b1b7210 */ /* 0x004fe200027fe4ff */
[----:B------:R-:W-:Y:S01]  /*73b40*/  IMAD.MOV.U32 R23, RZ, RZ, R35 ;  /* 0x000000ffff177224 */ /* 0x000fe200078e0023 */
[----:B------:R1:W-:Y:S01]  /*73b50*/  STL [R1+0xbe4], R25 ;  /* 0x000be41901007387 */ /* 0x0003e20000100800 */
[----:B------:R-:W2:Y:S02]  /*73b60*/  LDL.LU R38, [R1+0xc28] ;  /* 0x000c280001267983 */ /* 0x000ea40000300800 */
[----:B------:R1:W-:Y:S01]  /*73b70*/  STL [R1+0xbe0], R27 ;  /* 0x000be01b01007387 */ /* 0x0003e20000100800 */
[----:B------:R1:W-:Y:S04]  /*73b80*/  LDGSTS.E [R21+0x12200], [R22.64], P1 ;  /* 0x1220000016157fae */ /* 0x0003e80008921844 */
[----:B---3--:R-:W3:Y:S01]  /*73b90*/  LDL.LU R30, [R1+0xc60] ;  /* 0x000c6000011e7983 */ /* 0x008ee20000300800 */
[----:B----4-:R-:W4:Y:S01]  /*73ba0*/  LDL.LU R35, [R1+0xc68] ;  /* 0x000c680001237983 */ /* 0x010f220000300800 */
[----:B-1----:R-:W-:-:S02]  /*73bb0*/  MOV R22, R25 ;  /* 0x0000001900167202 */ /* 0x002fc40000000f00 */
[----:B------:R-:W4:Y:S01]  /*73bc0*/  LDL.LU R25, [R1+0xc6c] ;  /* 0x000c6c0001197983 */ /* 0x000f220000300800 */
[----:B------:R-:W-:Y:S02]  /*73bd0*/  IMAD.MOV.U32 R23, RZ, RZ, R27 ;  /* 0x000000ffff177224 */ /* 0x000fe400078e001b */
        /* <DEDUP_REMOVED lines=13> */
[----:B-1----:R-:W-:Y:S01]  /*73cb0*/  IMAD.MOV.U32 R22, RZ, RZ, R31 ;  /* 0x000000ffff167224 */ /* 0x002fe200078e001f */
[----:B------:R-:W-:Y:S01]  /*73cc0*/  STL [R1+0xbec], R31 ;  /* 0x000bec1f01007387 */ /* 0x000fe20000100800 */
[----:B------:R-:W-:-:S04]  /*73cd0*/  IMAD.X R34, R34, 0x1, R0, P3 ;  /* 0x0000000122227824 */ /* 0x000fc800018e0600 */
[----:B------:R-:W-:Y:S01]  /*73ce0*/  IMAD.MOV.U32 R23, RZ, RZ, R34 ;  /* 0x000000ffff177224 */ /* 0x000fe200078e0022 */
[----:B------:R-:W-:Y:S01]  /*73cf0*/  IADD3.X R28, R28, R0, RZ, P4, !PT ;  /* 0x000000001c1c7210 */ /* 0x000fe200027fe4ff */
[----:B------:R1:W-:Y:S01]  /*73d00*/  STL [R1+0xbe8], R34 ;  /* 0x000be82201007387 */ /* 0x0003e20000100800 */
[----:B------:R-:W-:Y:S03]  /*73d10*/  STL [R1+0xc24], R26 ;  /* 0x000c241a01007387 */ /* 0x000fe60000100800 */
[----:B------:R1:W-:Y:S04]  /*73d20*/  LDGSTS.E [R21+0x13200], [R22.64], P2 ;  /* 0x1320000016157fae */ /* 0x0003e80009121844 */
[----:B------:R1:W-:Y:S01]  /*73d30*/  STL [R1+0xc20], R28 ;  /* 0x000c201c01007387 */ /* 0x0003e20000100800 */
[----:B------:R-:W-:-:S02]  /*73d40*/  ISETP.GT.AND P2, PT, R3, 0x54, PT ;  /* 0x000000540300780c */ /* 0x000fc40003f44270 */
[-C--:B------:R-:W-:Y:S01]  /*73d50*/  IADD3 R37, P3, R37, R29.reuse, RZ ;  /* 0x0000001d25257210 */ /* 0x080fe20007f7e0ff */
[----:B-1----:R-:W4:Y:S01]  /*73d60*/  LDL.LU R34, [R1+0xca8] ;  /* 0x000ca80001227983 */ /* 0x002f220000300800 */
[----:B------:R-:W4:Y:S01]  /*73d70*/  LDL.LU R31, [R1+0xcac] ;  /* 0x000cac00011f7983 */ /* 0x000f220000300800 */
[----:B------:R-:W-:Y:S01]  /*73d80*/  SEL R20, RZ, 0x4, !P2 ;  /* 0x00000004ff147807 */ /* 0x000fe20005000000 */
        /* <DEDUP_REMOVED lines=10> */
[----:B--2---:R-:W-:-:S04]  /*73e30*/  IMAD.X R38, R38, 0x1, R0, P3 ;  /* 0x0000000126267824 */ /* 0x004fc800018e0600 */
[----:B------:R-:W-:Y:S01]  /*73e40*/  IMAD.MOV.U32 R23, RZ, RZ, R38 ;  /* 0x000000ffff177224 */ /* 0x000fe200078e0026 */
[----:B---3--:R-:W-:Y:S01]  /*73e50*/  IADD3.X R30, R30, R0, RZ, P4, !PT ;  /* 0x000000001e1e7210 */ /* 0x008fe200027fe4ff */
        /* <DEDUP_REMOVED lines=29> */
[----:B------:R-:W-:Y:S01]  /*74030*/  ISETP.GT.AND P2, PT, R3, 0x5c, PT ;  /* 0x0000005c0300780c */ /* 0x000fe20003f44270 */
[----:B------:R-:W4:Y:S03]  /*74040*/  LDL.LU R27, [R1+0xd64] ;  /* 0x000d6400011b7983 */ /* 0x000f260000300800 */
[----:B------:R-:W-:-:S05]  /*74050*/  SEL R20, RZ, 0x4, !P2 ;  /* 0x00000004ff147807 */ /* 0x000fca0005000000 */
        /* <DEDUP_REMOVED lines=28> */
[----:B------:R-:W-:-:S04]  /*74220*/  IADD3.X R25, R25, R0, RZ, P4, !PT ;  /* 0x0000000019197210 */ /* 0x000fc800027fe4ff */
[----:B------:R1:W-:Y:S01]  /*74230*/  STL [R1+0xce8], R35 ;  /* 0x000ce82301007387 */ /* 0x0003e20000100800 */
[----:B------:R-:W-:Y:S02]  /*74240*/  STL [R1+0xd24], R24 ;  /* 0x000d241801007387 */ /* 0x000fe40000100800 */
[----:B------:R-:W-:Y:S02]  /*74250*/  IMAD.MOV.U32 R23, RZ, RZ, R35 ;  /* 0x000000ffff177224 */ /* 0x000fe400078e0023 */
[----:B------:R2:W-:Y:S03]  /*74260*/  STL [R1+0xd20], R25 ;  /* 0x000d201901007387 */ /* 0x0005e60000100800 */
        /* <DEDUP_REMOVED lines=25> */
[----:B------:R-:W-:Y:S02]  /*74400*/  STL [R1+0xd64], R27 ;  /* 0x000d641b01007387 */ /* 0x000fe40000100800 */
[----:B------:R1:W-:Y:S01]  /*74410*/  STL [R1+0xd60], R31 ;  /* 0x000d601f01007387 */ /* 0x0003e20000100800 */
[----:B------:R-:W-:-:S02]  /*74420*/  ISETP.GT.AND P1, PT, R3, 0x68, PT ;  /* 0x000000680300780c */ /* 0x000fc40003f24270 */
[----:B------:R-:W-:Y:S02]  /*74430*/  IADD3 R28, P3, R28, R29, RZ ;  /* 0x0000001d1c1c7210 */ /* 0x000fe40007f7e0ff */
[----:B-1----:R-:W-:Y:S01]  /*74440*/  MOV R22, R27 ;  /* 0x0000001b00167202 */ /* 0x002fe20000000f00 */
[----:B------:R-:W-:Y:S01]  /*74450*/  IMAD.MOV.U32 R23, RZ, RZ, R31 ;  /* 0x000000ffff177224 */ /* 0x000fe200078e001f */
[----:B------:R-:W-:Y:S01]  /*74460*/  IADD3 R26, P4, R26, R29, RZ ;  /* 0x0000001d1a1a7210 */ /* 0x000fe20007f9e0ff */
[----:B------:R-:W-:Y:S01]  /*74470*/  IMAD.X R34, R34, 0x1, R0, P3 ;  /* 0x0000000122227824 */ /* 0x000fe200018e0600 */
[----:B------:R-:W2:Y:S01]  /*74480*/  LDL.LU R31, [R1+0xdec] ;  /* 0x000dec00011f7983 */ /* 0x000ea20000300800 */
[----:B------:R-:W2:Y:S02]  /*74490*/  LDL.LU R27, [R1+0xe24] ;  /* 0x000e2400011b7983 */ /* 0x000ea40000300800 */
[----:B------:R-:W-:Y:S01]  /*744a0*/  STL [R1+0xd6c], R28 ;  /* 0x000d6c1c01007387 */ /* 0x000fe20000100800 */
[----:B------:R1:W-:Y:S01]  /*744b0*/  LDGSTS.E [R21+0x19000], [R22.64], P2 ;  /* 0x1900000016157fae */ /* 0x0003e20009121844 */
[----:B------:R-:W-:-:S03]  /*744c0*/  IADD3.X R36, R36, R0, RZ, P4, !PT ;  /* 0x0000000024247210 */ /* 0x000fc600027fe4ff */
[----:B------:R1:W-:Y:S01]  /*744d0*/  STL [R1+0xd68], R34 ;  /* 0x000d682201007387 */ /* 0x0003e20000100800 */
[----:B------:R-:W-:Y:S01]  /*744e0*/  SEL R20, RZ, 0x4, !P1 ;  /* 0x00000004ff147807 */ /* 0x000fe20004800000 */
[----:B------:R1:W-:Y:S03]  /*744f0*/  STL [R1+0xda4], R26 ;  /* 0x000da41a01007387 */ /* 0x0003e60000100800 */
[----:B------:R-:W-:Y:S01]  /*74500*/  SEL R20, R20, RZ, !P0 ;  /* 0x000000ff14147207 */ /* 0x000fe20004000000 */
[----:B-1----:R-:W-:Y:S02]  /*74510*/  IMAD.MOV.U32 R23, RZ, RZ, R34 ;  /* 0x000000ffff177224 */ /* 0x002fe400078e0022 */
[----:B------:R-:W2:Y:S01]  /*74520*/  LDL.LU R34, [R1+0xde8] ;  /* 0x000de80001227983 */ /* 0x000ea20000300800 */
[----:B------:R-:W-:Y:S02]  /*74530*/  IMAD.MOV.U32 R22, RZ, RZ, R28 ;  /* 0x000000ffff167224 */ /* 0x000fe400078e001c */
[----:B------:R-:W-:Y:S02]  /*74540*/  STL [R1+0xda0], R36 ;  /* 0x000da02401007387 */ /* 0x000fe40000100800 */
[----:B------:R-:W2:Y:S01]  /*74550*/  LDL.LU R28, [R1+0xe20] ;  /* 0x000e2000011c7983 */ /* 0x000ea20000300800 */
[----:B------:R-:W-:Y:S01]  /*74560*/  ISETP.NE.U32.AND P1, PT, R20, RZ, PT ;  /* 0x000000ff1400720c */ /* 0x000fe20003f25070 */
[----:B------:R-:W2:Y:S04]  /*74570*/  LDL.LU R37, [R1+0xe2c] ;  /* 0x000e2c0001257983 */ /* 0x000ea80000300800 */
[----:B------:R1:W-:Y:S02]  /*74580*/  LDGSTS.E [R21+0x19200], [R22.64], P2 ;  /* 0x1920000016157fae */ /* 0x0003e40009121844 */
[----:B-1----:R-:W-:-:S02]  /*74590*/  MOV R22, R26 ;  /* 0x0000001a00167202 */ /* 0x002fc40000000f00 */
[----:B------:R-:W2:Y:S01]  /*745a0*/  LDL.LU R26, [R1+0xe64] ;  /* 0x000e6400011a7983 */ /* 0x000ea20000300800 */
[----:B------:R-:W-:-:S05]  /*745b0*/  IMAD.MOV.U32 R23, RZ, RZ, R36 ;  /* 0x000000ffff177224 */ /* 0x000fca00078e0024 */
[----:B------:R1:W-:Y:S01]  /*745c0*/  LDGSTS.E [R21+0x1a000], [R22.64], P1 ;  /* 0x1a00000016157fae */ /* 0x0003e20008921844 */
[----:B----4-:R-:W-:-:S05]  /*745d0*/  IADD3 R30, P3, R30, R29, RZ ;  /* 0x0000001d1e1e7210 */ /* 0x010fca0007f7e0ff */
[----:B------:R-:W-:Y:S01]  /*745e0*/  IMAD.X R35, R35, 0x1, R0, P3 ;  /* 0x0000000123237824 */ /* 0x000fe200018e0600 */
[----:B------:R4:W-:Y:S01]  /*745f0*/  STL [R1+0xdac], R30 ;  /* 0x000dac1e01007387 */ /* 0x0009e20000100800 */
[----:B---3--:R-:W-:-:S03]  /*74600*/  IADD3 R24, P4, R24, R29, RZ ;  /* 0x0000001d18187210 */ /* 0x008fc60007f9e0ff */
[----:B------:R3:W-:Y:S01]  /*74610*/  STL [R1+0xda8], R35 ;  /* 0x000da82301007387 */ /* 0x0007e20000100800 */
[----:B--2---:R-:W-:-:S03]  /*74620*/  IADD3.X R25, R25, R0, RZ, P4, !PT ;  /* 0x0000000019197210 */ /* 0x004fc600027fe4ff */
[----:B------:R-:W-:Y:S01]  /*74630*/  STL [R1+0xde4], R24 ;  /* 0x000de41801007387 */ /* 0x000fe20000100800 */
[----:B------:R-:W2:Y:S02]  /*74640*/  LDL.LU R38, [R1+0xe28] ;  /* 0x000e280001267983 */ /* 0x000ea40000300800 */
[----:B-1----:R-:W-:Y:S01]  /*74650*/  IMAD.MOV.U32 R22, RZ, RZ, R30 ;  /* 0x000000ffff167224 */ /* 0x002fe200078e001e */
[----:B------:R1:W-:Y:S01]  /*74660*/  STL [R1+0xde0], R25 ;  /* 0x000de01901007387 */ /* 0x0003e20000100800 */
[----:B----4-:R-:W4:Y:S02]  /*74670*/  LDL.LU R30, [R1+0xe60] ;  /* 0x000e6000011e7983 */ /* 0x010f240000300800 */
[----:B------:R-:W-:Y:S02]  /*74680*/  IMAD.MOV.U32 R23, RZ, RZ, R35 ;  /* 0x000000ffff177224 */ /* 0x000fe400078e0023 */
[----:B------:R-:W4:Y:S01]  /*74690*/  LDL.LU R36, [R1+0xe68] ;  /* 0x000e680001247983 */ /* 0x000f220000300800 */
[----:B---3--:R-:W3:Y:S04]  /*746a0*/  LDL.LU R35, [R1+0xe6c] ;  /* 0x000e6c0001237983 */ /* 0x008ee80000300800 */
[----:B------:R1:W-:Y:S02]  /*746b0*/  LDGSTS.E [R21+0x1a200], [R22.64], P1 ;  /* 0x1a20000016157fae */ /* 0x0003e40008921844 */
[----:B-1----:R-:W-:Y:S01]  /*746c0*/  IMAD.MOV.U32 R23, RZ, RZ, R25 ;  /* 0x000000ffff177224 */ /* 0x002fe200078e0019 */
[----:B------:R-:W-:Y:S01]  /*746d0*/  MOV R22, R24 ;  /* 0x0000001800167202 */ /* 0x000fe20000000f00 */
[----:B------:R-:W3:Y:S01]  /*746e0*/  LDL.LU R25, [R1+0xea0] ;  /* 0x000ea00001197983 */ /* 0x000ee20000300800 */
[----:B------:R-:W3:Y:S01]  /*746f0*/  LDL.LU R24, [R1+0xea4] ;  /* 0x000ea40001187983 */ /* 0x000ee20000300800 */
        /* <DEDUP_REMOVED lines=13> */
[----:B------:R-:W-:Y:S01]  /*747d0*/  IMAD.X R34, R34, 0x1, R0, P3 ;  /* 0x0000000122227824 */ /* 0x000fe200018e0600 */
[----:B------:R-:W-:-:S03]  /*747e0*/  IADD3.X R28, R28, R0, RZ, P4, !PT ;  /* 0x000000001c1c7210 */ /* 0x000fc600027fe4ff */
[----:B------:R-:W-:Y:S01]  /*747f0*/  IMAD.MOV.U32 R23, RZ, RZ, R34 ;  /* 0x000000ffff177224 */ /* 0x000fe200078e0022 */
[----:B------:R1:W-:Y:S01]  /*74800*/  STL [R1+0xde8], R34 ;  /* 0x000de82201007387 */ /* 0x0003e20000100800 */
[----:B------:R1:W-:Y:S02]  /*74810*/  STL [R1+0xe24], R27 ;  /* 0x000e241b01007387 */ /* 0x0003e40000100800 */
[----:B------:R1:W-:Y:S01]  /*74820*/  STL [R1+0xe20], R28 ;  /* 0x000e201c01007387 */ /* 0x0003e20000100800 */
[----:B------:R1:W-:Y:S01]  /*74830*/  LDGSTS.E [R21+0x1b200], [R22.64], P2 ;  /* 0x1b20000016157fae */ /* 0x0003e20009121844 */
[----:B------:R-:W-:-:S03]  /*74840*/  IADD3 R37, P3, R37, R29, RZ ;  /* 0x0000001d25257210 */ /* 0x000fc60007f7e0ff */
[----:B-1----:R-:W3:Y:S01]  /*74850*/  LDL.LU R34, [R1+0xea8] ;  /* 0x000ea80001227983 */ /* 0x002ee20000300800 */
[----:B------:R-:W-:-:S03]  /*74860*/  MOV R22, R27 ;  /* 0x0000001b00167202 */ /* 0x000fc60000000f00 */
[----:B------:R-:W3:Y:S01]  /*74870*/  LDL.LU R27, [R1+0xeac] ;  /* 0x000eac00011b7983 */ /* 0x000ee20000300800 */
[----:B------:R-:W-:Y:S01]  /*74880*/  IMAD.MOV.U32 R23, RZ, RZ, R28 ;  /* 0x000000ffff177224 */ /* 0x000fe200078e001c */
[----:B------:R-:W-:Y:S02]  /*74890*/  ISETP.GT.AND P2, PT, R3, 0x74, PT ;  /* 0x000000740300780c */ /* 0x000fe40003f44270 */
[----:B------:R-:W-:Y:S01]  /*748a0*/  IADD3 R26, P4, R26, R29, RZ ;  /* 0x0000001d1a1a7210 */ /* 0x000fe20007f9e0ff */
[----:B------:R-:W3:Y:S04]  /*748b0*/  LDL.LU R31, [R1+0xee0] ;  /* 0x000ee000011f7983 */ /* 0x000ee80000300800 */
[----:B------:R1:W-:Y:S01]  /*748c0*/  LDGSTS.E [R21+0x1c000], [R22.64], P1 ;  /* 0x1c00000016157fae */ /* 0x0003e20008921844 */
[----:B------:R-:W3:Y:S01]  /*748d0*/  LDL.LU R28, [R1+0xee4] ;  /* 0x000ee400011c7983 */ /* 0x000ee20000300800 */
[----:B------:R-:W-:Y:S01]  /*748e0*/  SEL R20, RZ, 0x4, !P2 ;  /* 0x00000004ff147807 */ /* 0x000fe20005000000 */
[----:B------:R-:W-:Y:S03]  /*748f0*/  STL [R1+0xe2c], R37 ;  /* 0x000e2c2501007387 */ /* 0x000fe60000100800 */
[----:B------:R-:W-:Y:S01]  /*74900*/  SEL R20, R20, RZ, !P0 ;  /* 0x000000ff14147207 */ /* 0x000fe20004000000 */
[----:B-1----:R-:W-:-:S03]  /*74910*/  IMAD.MOV.U32 R22, RZ, RZ, R37 ;  /* 0x000000ffff167224 */ /* 0x002fc600078e0025 */
[----:B------:R-:W-:Y:S01]  /*74920*/  ISETP.NE.U32.AND P2, PT, R20, RZ, PT ;  /* 0x000000ff1400720c */ /* 0x000fe20003f45070 */
[----:B--2---:R-:W-:-:S04]  /*74930*/  IMAD.X R38, R38, 0x1, R0, P3 ;  /* 0x0000000126267824 */ /* 0x004fc800018e0600 */
[----:B------:R-:W-:Y:S01]  /*74940*/  IMAD.MOV.U32 R23, RZ, RZ, R38 ;  /* 0x000000ffff177224 */ /* 0x000fe200078e0026 */
[----:B----4-:R-:W-:Y:S01]  /*74950*/  IADD3.X R30, R30, R0, RZ, P4, !PT ;  /* 0x000000001e1e7210 */ /* 0x010fe200027fe4ff */
[----:B------:R-:W-:Y:S01]  /*74960*/  STL [R1+0xe28], R38 ;  /* 0x000e282601007387 */ /* 0x000fe20000100800 */
[----:B------:R-:W-:Y:S03]  /*74970*/  STL [R1+0xe64], R26 ;  /* 0x000e641a01007387 */ /* 0x000fe60000100800 */
[----:B------:R1:W-:Y:S04]  /*74980*/  LDGSTS.E [R21+0x1c200], [R22.64], P1 ;  /* 0x1c20000016157fae */ /* 0x0003e80008921844 */
[----:B------:R2:W-:Y:S01]  /*74990*/  STL [R1+0xe60], R30 ;  /* 0x000e601e01007387 */ /* 0x0005e20000100800 */
[-C--:B---3--:R-:W-:Y:S01]  /*749a0*/  IADD3 R35, P3, R35, R29.reuse, RZ ;  /* 0x0000001d23237210 */ /* 0x088fe20007f7e0ff */
[----:B-1----:R-:W-:Y:S01]  /*749b0*/  IMAD.MOV.U32 R23, RZ, RZ, R30 ;  /* 0x000000ffff177224 */ /* 0x002fe200078e001e */
[----:B------:R-:W-:Y:S01]  /*749c0*/  MOV R22, R26 ;  /* 0x0000001a00167202 */ /* 0x000fe20000000f00 */
[----:B--2---:R-:W2:Y:S01]  /*749d0*/  LDL.LU R30, [R1+0xee8] ;  /* 0x000ee800011e7983 */ /* 0x004ea20000300800 */
[----:B------:R-:W3:Y:S02]  /*749e0*/  LDL.LU R26, [R1+0xeec] ;  /* 0x000eec00011a7983 */ /* 0x000ee40000300800 */
[----:B------:R-:W-:Y:S01]  /*749f0*/  IMAD.X R36, R36, 0x1, R0, P3 ;  /* 0x0000000124247824 */ /* 0x000fe200018e0600 */
[----:B------:R-:W-:Y:S01]  /*74a00*/  IADD3 R24, P4, R24, R29, RZ ;  /* 0x0000001d18187210 */ /* 0x000fe20007f9e0ff */
[----:B------:R1:W-:Y:S04]  /*74a10*/  LDGSTS.E [R21+0x1d000], [R22.64], P2 ;  /* 0x1d00000016157fae */ /* 0x0003e80009121844 */
[----:B------:R-:W-:Y:S01]  /*74a20*/  STL [R1+0xe6c], R35 ;  /* 0x000e6c2301007387 */ /* 0x000fe20000100800 */
[----:B------:R-:W-:Y:S01]  /*74a30*/  IADD3.X R25, R25, R0, RZ, P4, !PT ;  /* 0x0000000019197210 */ /* 0x000fe200027fe4ff */
[----:B------:R-:W-:Y:S02]  /*74a40*/  STL [R1+0xe68], R36 ;  /* 0x000e682401007387 */ /* 0x000fe40000100800 */
[----:B------:R-:W-:Y:S02]  /*74a50*/  STL [R1+0xea4], R24 ;  /* 0x000ea41801007387 */ /* 0x000fe40000100800 */
[----:B------:R4:W-:Y:S02]  /*74a60*/  STL [R1+0xea0], R25 ;  /* 0x000ea01901007387 */ /* 0x0009e40000100800 */
[----:B-1----:R-:W-:-:S02]  /*74a70*/  IMAD.MOV.U32 R22, RZ, RZ, R35 ;  /* 0x000000ffff167224 */ /* 0x002fc400078e0023 */
[----:B------:R-:W-:-:S05]  /*74a80*/  IMAD.MOV.U32 R23, RZ, RZ, R36 ;  /* 0x000000ffff177224 */ /* 0x000fca00078e0024 */
[----:B------:R1:W-:Y:S02]  /*74a90*/  LDGSTS.E [R21+0x1d200], [R22.64], P2 ;  /* 0x1d20000016157fae */ /* 0x0003e40009121844 */
[----:B-1----:R-:W-:Y:S01]  /*74aa0*/  IMAD.MOV.U32 R23, RZ, RZ, R25 ;  /* 0x000000ffff177224 */ /* 0x002fe200078e0019 */
[----:B------:R-:W-:Y:S01]  /*74ab0*/  MOV R22, R24 ;  /* 0x0000001800167202 */ /* 0x000fe20000000f00 */
[----:B----4-:R-:W4:Y:S01]  /*74ac0*/  LDL.LU R25, [R1+0x1a50] ;  /* 0x001a500001197983 */ /* 0x010f220000300800 */
[----:B------:R-:W4:Y:S01]  /*74ad0*/  LDL.LU R24, [R1+0x1a5c] ;  /* 0x001a5c0001187983 */ /* 0x000f220000300800 */
[----:B------:R-:W-:-:S04]  /*74ae0*/  ISETP.GT.AND P1, PT, R3, 0x78, PT ;  /* 0x000000780300780c */ /* 0x000fc80003f24270 */
[----:B------:R-:W-:-:S04]  /*74af0*/  SEL R20, RZ, 0x4, !P1 ;  /* 0x00000004ff147807 */ /* 0x000fc80004800000 */
[----:B------:R-:W-:-:S04]  /*74b00*/  SEL R20, R20, RZ, !P0 ;  /* 0x000000ff14147207 */ /* 0x000fc80004000000 */
[----:B------:R-:W-:Y:S02]  /*74b10*/  ISETP.NE.U32.AND P1, PT, R20, RZ, PT ;  /* 0x000000ff1400720c */ /* 0x000fe40003f25070 */
[----:B------:R-:W-:-:S04]  /*74b20*/  ISETP.GT.AND P2, PT, R3, 0x7c, PT ;  /* 0x0000007c0300780c */ /* 0x000fc80003f44270 */
[----:B------:R-:W-:-:S07]  /*74b30*/  SEL R20, RZ, 0x4, !P2 ;  /* 0x00000004ff147807 */ /* 0x000fce0005000000 */
[----:B------:R1:W-:Y:S01]  /*74b40*/  LDGSTS.E [R21+0x1e000], [R22.64], P1 ;  /* 0x1e00000016157fae */ /* 0x0003e20008921844 */
[----:B------:R-:W-:-:S04]  /*74b50*/  SEL R20, R20, RZ, !P0 ;  /* 0x000000ff14147207 */ /* 0x000fc80004000000 */
[----:B------:R-:W-:Y:S02]  /*74b60*/  ISETP.NE.U32.AND P2, PT, R20, RZ, PT ;  /* 0x000000ff1400720c */ /* 0x000fe40003f45070 */
[----:B------:R-:W-:-:S05]  /*74b70*/  IADD3 R27, P3, R27, R29, RZ ;  /* 0x0000001d1b1b7210 */ /* 0x000fca0007f7e0ff */
[----:B------:R-:W-:Y:S02]  /*74b80*/  IMAD.X R34, R34, 0x1, R0, P3 ;  /* 0x0000000122227824 */ /* 0x000fe400018e0600 */
[----:B-1----:R-:W-:Y:S01]  /*74b90*/  IMAD.MOV.U32 R22, RZ, RZ, R27 ;  /* 0x000000ffff167224 */ /* 0x002fe200078e001b */
[----:B------:R-:W-:Y:S01]  /*74ba0*/  IADD3 R28, P4, R28, R29, RZ ;  /* 0x0000001d1c1c7210 */ /* 0x000fe20007f9e0ff */
[----:B------:R-:W-:Y:S01]  /*74bb0*/  IMAD.MOV.U32 R23, RZ, RZ, R34 ;  /* 0x000000ffff177224 */ /* 0x000fe200078e0022 */
[----:B------:R1:W-:Y:S01]  /*74bc0*/  STL [R1+0xeac], R27 ;  /* 0x000eac1b01007387 */ /* 0x0003e20000100800 */
[----:B------:R1:W-:Y:S02]  /*74bd0*/  STL [R1+0xea8], R34 ;  /* 0x000ea82201007387 */ /* 0x0003e40000100800 */
[----:B------:R1:W-:Y:S01]  /*74be0*/  STL [R1+0xee4], R28 ;  /* 0x000ee41c01007387 */ /* 0x0003e20000100800 */
[----:B------:R-:W-:Y:S01]  /*74bf0*/  IADD3.X R31, R31, R0, RZ, P4, !PT ;  /* 0x000000001f1f7210 */ /* 0x000fe200027fe4ff */
[----:B------:R1:W-:Y:S04]  /*74c00*/  LDGSTS.E [R21+0x1e200], [R22.64], P1 ;  /* 0x1e20000016157fae */ /* 0x0003e80008921844 */
[----:B------:R-:W4:Y:S01]  /*74c10*/  LDL.LU R39, [R1+0x1a54] ;  /* 0x001a540001277983 */ /* 0x000f220000300800 */
[----:B------:R1:W-:Y:S03]  /*74c20*/  STL [R1+0xee0], R31 ;  /* 0x000ee01f01007387 */ /* 0x0003e60000100800 */
[----:B-1----:R-:W4:Y:S01]  /*74c30*/  LDL.LU R27, [R1+0x1a1c] ;  /* 0x001a1c00011b7983 */ /* 0x002f220000300800 */
[----:B------:R-:W4:Y:S02]  /*74c40*/  LDL.LU R42, [R1+0x1a48] ;  /* 0x001a4800012a7983 */ /* 0x000f240000300800 */
[----:B------:R-:W4:Y:S01]  /*74c50*/  LDL.LU R34, [R1+0x1a10] ;  /* 0x001a100001227983 */ /* 0x000f220000300800 */
[----:B------:R-:W-:-:S02]  /*74c60*/  MOV R22, R28 ;  /* 0x0000001c00167202 */ /* 0x000fc40000000f00 */
[----:B------:R-:W1:Y:S01]  /*74c70*/  S2R R28, SR_TID.X ;  /* 0x00000000001c7919 */ /* 0x000e620000002100 */
[----:B------:R-:W-:-:S05]  /*74c80*/  IMAD.MOV.U32 R23, RZ, RZ, R31 ;  /* 0x000000ffff177224 */ /* 0x000fca00078e001f */
[----:B------:R1:W-:Y:S02]  /*74c90*/  LDGSTS.E [R21+0x1f000], [R22.64], P2 ;  /* 0x1f00000016157fae */ /* 0x0003e40009121844 */
[----:B-1----:R-:W-:-:S05]  /*74ca0*/  LOP3.LUT R28, R28, 0x7f, RZ, 0xc0, !PT ;  /* 0x0000007f1c1c7812 */ /* 0x002fca00078ec0ff */
[----:B------:R-:W-:Y:S01]  /*74cb0*/  IMAD.SHL.U32 R28, R28, 0x4, RZ ;  /* 0x000000041c1c7824 */ /* 0x000fe200078e00ff */
[----:B---3--:R-:W-:-:S05]  /*74cc0*/  IADD3 R26, P3, R26, R29, RZ ;  /* 0x0000001d1a1a7210 */ /* 0x008fca0007f7e0ff */
[----:B--2---:R-:W-:Y:S01]  /*74cd0*/  IMAD.X R30, R30, 0x1, R0, P3 ;  /* 0x000000011e1e7824 */ /* 0x004fe200018e0600 */
[----:B------:R1:W-:Y:S04]  /*74ce0*/  STL [R1+0xeec], R26 ;  /* 0x000eec1a01007387 */ /* 0x0003e80000100800 */
[----:B------:R2:W-:Y:S01]  /*74cf0*/  STL [R1+0xee8], R30 ;  /* 0x000ee81e01007387 */ /* 0x0005e20000100800 */
[----:B------:R-:W3:Y:S02]  /*74d00*/  LDL.LU R35, [R1+0x1a08] ;  /* 0x001a080001237983 */ /* 0x000ee40000300800 */
[----:B------:R-:W3:Y:S02]  /*74d10*/  LDL.LU R31, [R1+0x1a14] ;  /* 0x001a1400011f7983 */ /* 0x000ee40000300800 */
[----:B------:R-:W3:Y:S01]  /*74d20*/  LDL.LU R38, [R1+0x19d0] ;  /* 0x0019d00001267983 */ /* 0x000ee20000300800 */
[----:B------:R-:W-:Y:S01]  /*74d30*/  MOV R22, R26 ;  /* 0x0000001a00167202 */ /* 0x000fe20000000f00 */
[----:B------:R-:W-:Y:S01]  /*74d40*/  IMAD.MOV.U32 R23, RZ, RZ, R30 ;  /* 0x000000ffff177224 */ /* 0x000fe200078e001e */
[----:B------:R-:W3:Y:S04]  /*74d50*/  LDL.LU R37, [R1+0x19dc] ;  /* 0x0019dc0001257983 */ /* 0x000ee80000300800 */
[----:B------:R2:W-:Y:S01]  /*74d60*/  LDGSTS.E [R21+0x1f200], [R22.64], P2 ;  /* 0x1f20000016157fae */ /* 0x0005e20009121844 */
[----:B-1----:R-:W-:-:S02]  /*74d70*/  LOP3.LUT R26, R28, 0x20, RZ, 0x3c, !PT ;  /* 0x000000201c1a7812 */ /* 0x002fc400078e3cff */
[----:B----4-:R-:W-:-:S04]  /*74d80*/  IADD3 R24, P2, R24, R29, RZ ;  /* 0x0000001d18187210 */ /* 0x010fc80007f5e0ff */
[----:B------:R-:W-:Y:S01]  /*74d90*/  IADD3.X R25, R25, R0, RZ, P2, !PT ;  /* 0x0000000019197210 */ /* 0x000fe200017fe4ff */
[----:B------:R1:W-:Y:S04]  /*74da0*/  STL [R1+0x1a5c], R24 ;  /* 0x001a5c1801007387 */ /* 0x0003e80000100800 */
[----:B------:R4:W-:Y:S01]  /*74db0*/  STL [R1+0x1a50], R25 ;  /* 0x001a501901007387 */ /* 0x0009e20000100800 */
[----:B------:R-:W3:Y:S02]  /*74dc0*/  LDL.LU R36, [R1+0x19c8] ;  /* 0x0019c80001247983 */ /* 0x000ee40000300800 */
[----:B--2---:R-:W2:Y:S02]  /*74dd0*/  LDL.LU R30, [R1+0x19d4] ;  /* 0x0019d400011e7983 */ /* 0x004ea40000300800 */
[----:B------:R-:W-:Y:S01]  /*74de0*/  IMAD R22, R40, 0x20000, R26 ;  /* 0x0002000028167824 */ /* 0x000fe200078e021a */
[----:B------:R-:W2:Y:S01]  /*74df0*/  LDL.LU R28, [R1+0x1990] ;  /* 0x00199000011c7983 */ /* 0x000ea20000300800 */
[----:B------:R-:W2:Y:S01]  /*74e00*/  LDL.LU R26, [R1+0x199c] ;  /* 0x00199c00011a7983 */ /* 0x000ea20000300800 */
[----:B------:R-:W-:-:S04]  /*74e10*/  ISETP.GT.AND P1, PT, R3, 0x1, PT ;  /* 0x000000010300780c */ /* 0x000fc80003f24270 */
[----:B------:R-:W-:-:S04]  /*74e20*/  SEL R20, RZ, 0x4, !P1 ;  /* 0x00000004ff147807 */ /* 0x000fc80004800000 */
[----:B------:R-:W-:Y:S02]  /*74e30*/  SEL R20, R20, RZ, !P0 ;  /* 0x000000ff14147207 */ /* 0x000fe40004000000 */
[----:B------:R-:W-:Y:S02]  /*74e40*/  ISETP.GT.AND P2, PT, R3, 0x5, PT ;  /* 0x000000050300780c */ /* 0x000fe40003f44270 */
[----:B------:R-:W-:Y:S02]  /*74e50*/  ISETP.NE.U32.AND P1, PT, R20, RZ, PT ;  /* 0x000000ff1400720c */ /* 0x000fe40003f25070 */
[----:B------:R-:W-:-:S04]  /*74e60*/  SEL R20, RZ, 0x4, !P2 ;  /* 0x00000004ff147807 */ /* 0x000fc80005000000 */
[----:B------:R-:W-:-:S04]  /*74e70*/  SEL R20, R20, RZ, !P0 ;  /* 0x000000ff14147207 */ /* 0x000fc80004000000 */
[----:B------:R-:W-:-:S03]  /*74e80*/  ISETP.NE.U32.AND P2, PT, R20, RZ, PT ;  /* 0x000000ff1400720c */ /* 0x000fc60003f45070 */
[----:B------:R1:W-:Y:S01]  /*74e90*/  LDGSTS.E [R22+0x400], [R24.64], P1 ;  /* 0x0040000018167fae */ /* 0x0003e20008921844 */
[-C--:B------:R-:W-:Y:S02]  /*74ea0*/  IADD3 R39, P3, R39, R29.reuse, RZ ;  /* 0x0000001d27277210 */ /* 0x080fe40007f7e0ff */
[----:B------:R-:W-:-:S03]  /*74eb0*/  IADD3 R27, P4, R27, R29, RZ ;  /* 0x0000001d1b1b7210 */ /* 0x000fc60007f9e0ff */
[----:B------:R-:W-:Y:S02]  /*74ec0*/  IMAD.X R42, R42, 0x1, R0, P3 ;  /* 0x000000012a2a7824 */ /* 0x000fe400018e0600 */
[----:B-1----:R-:W-:Y:S01]  /*74ed0*/  IMAD.MOV.U32 R24, RZ, RZ, R39 ;  /* 0x000000ffff187224 */ /* 0x002fe200078e0027 */
[----:B------:R-:W-:Y:S01]  /*74ee0*/  IADD3.X R34, R34, R0, RZ, P4, !PT ;  /* 0x0000000022227210 */ /* 0x000fe200027fe4ff */
[----:B----4-:R-:W-:Y:S01]  /*74ef0*/  IMAD.MOV.U32 R25, RZ, RZ, R42 ;  /* 0x000000ffff197224 */ /* 0x010fe200078e002a */
[----:B------:R-:W-:Y:S01]  /*74f00*/  STL [R1+0x1a54], R39 ;  /* 0x001a542701007387 */ /* 0x000fe20000100800 */
[----:B------:R-:W-:Y:S02]  /*74f10*/  STL [R1+0x1a48], R42 ;  /* 0x001a482a01007387 */ /* 0x000fe40000100800 */
[----:B------:R-:W-:Y:S01]  /*74f20*/  STL [R1+0x1a1c], R27 ;  /* 0x001a1c1b01007387 */ /* 0x000fe20000100800 */
[----:B------:R1:W-:Y:S01]  /*74f30*/  LDGSTS.E [R22+0x600], [R24.64], P1 ;  /* 0x0060000018167fae */ /* 0x0003e20008921844 */
[----:B------:R-:W-:Y:S01]  /*74f40*/  ISETP.GT.AND P1, PT, R3, 0x9, PT ;  /* 0x000000090300780c */ /* 0x000fe20003f24270 */
[----:B------:R4:W-:Y:S03]  /*74f50*/  STL [R1+0x1a10], R34 ;  /* 0x001a102201007387 */ /* 0x0009e60000100800 */
[----:B------:R-:W-:-:S02]  /*74f60*/  SEL R20, RZ, 0x4, !P1 ;  /* 0x00000004ff147807 */ /* 0x000fc40004800000 */
[----:B-1----:R-:W-:Y:S01]  /*74f70*/  MOV R24, R27 ;  /* 0x0000001b00187202 */ /* 0x002fe20000000f00 */
[----:B------:R-:W-:Y:S02]  /*74f80*/  IMAD.MOV.U32 R25, RZ, RZ, R34 ;  /* 0x000000ffff197224 */ /* 0x000fe400078e0022 */
[----:B----4-:R-:W2:Y:S01]  /*74f90*/  LDL.LU R34, [R1+0x1994] ;  /* 0x0019940001227983 */ /* 0x010ea20000300800 */
[----:B------:R-:W2:Y:S03]  /*74fa0*/  LDL.LU R27, [R1+0x195c] ;  /* 0x00195c00011b7983 */ /* 0x000ea60000300800 */
[----:B------:R1:W-:Y:S01]  /*74fb0*/  LDGSTS.E [R22+0x1400], [R24.64], P2 ;  /* 0x0140000018167fae */ /* 0x0003e20009121844 */
[----:B------:R-:W-:-:S04]  /*74fc0*/  SEL R20, R20, RZ, !P0 ;  /* 0x000000ff14147207 */ /* 0x000fc80004000000 */
[----:B------:R-:W-:Y:S02]  /*74fd0*/  ISETP.NE.U32.AND P1, PT, R20, RZ, PT ;  /* 0x000000ff1400720c */ /* 0x000fe40003f25070 */
[-C--:B---3--:R-:W-:Y:S02]  /*74fe0*/  IADD3 R31, P3, R31, R29.reuse, RZ ;  /* 0x0000001d1f1f7210 */ /* 0x088fe40007f7e0ff */
[----:B------:R-:W-:-:S03]  /*74ff0*/  IADD3 R37, P4, R37, R29, RZ ;  /* 0x0000001d25257210 */ /* 0x000fc60007f9e0ff */
[----:B------:R-:W-:Y:S01]  /*75000*/  IMAD.X R35, R35, 0x1, R0, P3 ;  /* 0x0000000123237824 */ /* 0x000fe200018e0600 */
[----:B------:R-:W-:Y:S01]  /*75010*/  STL [R1+0x1a14], R31 ;  /* 0x001a141f01007387 */ /* 0x000fe20000100800 */
[----:B------:R-:W-:Y:S02]  /*75020*/  IADD3.X R38, R38, R0, RZ, P4, !PT ;  /* 0x0000000026267210 */ /* 0x000fe400027fe4ff */
[----:B-1----:R-:W-:Y:S01]  /*75030*/  IMAD.MOV.U32 R25, RZ, RZ, R35 ;  /* 0x000000ffff197224 */ /* 0x002fe200078e0023 */
[----:B------:R1:W-:Y:S01]  /*75040*/  STL [R1+0x1a08], R35 ;  /* 0x001a082301007387 */ /* 0x0003e20000100800 */
[----:B------:R-:W-:Y:S02]  /*75050*/  STL [R1+0x19dc], R37 ;  /* 0x0019dc2501007387 */ /* 0x000fe40000100800 */
[----:B------:R-:W-:-:S05]  /*75060*/  IMAD.MOV.U32 R24, RZ, RZ, R31 ;  /* 0x000000ffff187224 */ /* 0x000fca00078e001f */
[----:B------:R3:W-:Y:S04]  /*75070*/  LDGSTS.E [R22+0x1600], [R24.64], P2 ;  /* 0x0160000018167fae */ /* 0x0007e80009121844 */
[----:B-1----:R-:W4:Y:S01]  /*75080*/  LDL.LU R35, [R1+0x1988] ;  /* 0x0019880001237983 */ /* 0x002f220000300800 */
[----:B------:R1:W-:Y:S02]  /*75090*/  STL [R1+0x19d0], R38 ;  /* 0x0019d02601007387 */ /* 0x0003e40000100800 */
[----:B------:R-:W4:Y:S01]  /*750a0*/  LDL.LU R31, [R1+0x1950] ;  /* 0x00195000011f7983 */ /* 0x000f220000300800 */
[----:B---3--:R-:W-:Y:S01]  /*750b0*/  MOV R24, R37 ;  /* 0x0000002500187202 */ /* 0x008fe20000000f00 */
[----:B------:R-:W-:Y:S02]  /*750c0*/  IMAD.MOV.U32 R25, RZ, RZ, R38 ;  /* 0x000000ffff197224 */ /* 0x000fe400078e0026 */
[----:B-1----:R-:W3:Y:S01]  /*750d0*/  LDL.LU R38, [R1+0x1954] ;  /* 0x0019540001267983 */ /* 0x002ee20000300800 */
[----:B------:R-:W3:Y:S03]  /*750e0*/  LDL.LU R23, [R1+0x191c] ;  /* 0x00191c0001177983 */ /* 0x000ee60000300800 */
[----:B------:R1:W-:Y:S01]  /*750f0*/  LDGSTS.E [R22+0x2400], [R24.64], P1 ;  /* 0x0240000018167fae */ /* 0x0003e20008921844 */
[----:B--2---:R-:W-:-:S02]  /*75100*/  IADD3 R30, P3, R30, R29, RZ ;  /* 0x0000001d1e1e7210 */ /* 0x004fc40007f7e0ff */
[----:B------:R-:W-:-:S03]  /*75110*/  IADD3 R26, P4, R26, R29, RZ ;  /* 0x0000001d1a1a7210 */ /* 0x000fc60007f9e0ff */
[----:B------:R-:W-:Y:S01]  /*75120*/  IMAD.X R36, R36, 0x1, R0, P3 ;  /* 0x0000000124247824 */ /* 0x000fe200018e0600 */
[----:B------:R2:W-:Y:S01]  /*75130*/  STL [R1+0x19d4], R30 ;  /* 0x0019d41e01007387 */ /* 0x0005e20000100800 */
[----:B------:R-:W-:-:S03]  /*75140*/  IADD3.X R28, R28, R0, RZ, P4, !PT ;  /* 0x000000001c1c7210 */ /* 0x000fc600027fe4ff */
[----:B------:R2:W-:Y:S01]  /*75150*/  STL [R1+0x19c8], R36 ;  /* 0x0019c82401007387 */ /* 0x0005e20000100800 */
[----:B-1----:R-:W-:Y:S02]  /*75160*/  IMAD.MOV.U32 R24, RZ, RZ, R30 ;  /* 0x000000ffff187224 */ /* 0x002fe400078e001e */
[----:B------:R-:W-:Y:S02]  /*75170*/  IMAD.MOV.U32 R25, RZ, RZ, R36 ;  /* 0x000000ffff197224 */ /* 0x000fe400078e0024 */
[----:B------:R-:W-:Y:S01]  /*75180*/  STL [R1+0x199c], R26 ;  /* 0x00199c1a01007387 */ /* 0x000fe20000100800 */
[----:B------:R-:W3:Y:S01]  /*75190*/  LDL.LU R39, [R1+0x1948] ;  /* 0x0019480001277983 */ /* 0x000ee20000300800 */
[----:B------:R1:W-:Y:S02]  /*751a0*/  STL [R1+0x1990], R28 ;  /* 0x0019901c01007387 */ /* 0x0003e40000100800 */
[----:B--2---:R-:W3:Y:S01]  /*751b0*/  LDL.LU R30, [R1+0x1910] ;  /* 0x00191000011e7983 */ /* 0x004ee20000300800 */
[----:B------:R1:W-:Y:S04]  /*751c0*/  LDGSTS.E [R22+0x2600], [R24.64], P1 ;  /* 0x0260000018167fae */ /* 0x0003e80008921844 */
[----:B------:R-:W3:Y:S01]  /*751d0*/  LDL.LU R36, [R1+0x1908] ;  /* 0x0019080001247983 */ /* 0x000ee20000300800 */
[----:B-1----:R-:W-:-:S03]  /*751e0*/  IMAD.MOV.U32 R25, RZ, RZ, R28 ;  /* 0x000000ffff197224 */ /* 0x002fc600078e001c */
[----:B------:R-:W3:Y:S01]  /*751f0*/  LDL.LU R28, [R1+0x1914] ;  /* 0x00191400011c7983 */ /* 0x000ee20000300800 */
[----:B------:R-:W-:Y:S01]  /*75200*/  MOV R24, R26 ;  /* 0x0000001a00187202 */ /* 0x000fe20000000f00 */
[----:B------:R-:W3:Y:S02]  /*75210*/  LDL.LU R37, [R1+0x18d0] ;  /* 0x0018d00001257983 */ /* 0x000ee40000300800 */
        /* <DEDUP_REMOVED lines=20> */
[----:B------:R4:W-:Y:S01]  /*75360*/  LDGSTS.E [R22+0x3600], [R24.64], P2 ;  /* 0x0360000018167fae */ /* 0x0009e20009121844 */
[----:B------:R-:W-:-:S03]  /*75370*/  ISETP.GT.AND P2, PT, R3, 0x15, PT ;  /* 0x000000150300780c */ /* 0x000fc60003f44270 */
[----:B-1----:R-:W2:Y:S01]  /*75380*/  LDL.LU R35, [R1+0x18c8] ;  /* 0x0018c80001237983 */ /* 0x002ea20000300800 */
[----:B------:R-:W2:Y:S01]  /*75390*/  LDL.LU R34, [R1+0x18d4] ;  /* 0x0018d40001227983 */ /* 0x000ea20000300800 */
[----:B------:R-:W-:Y:S01]  /*753a0*/  SEL R20, RZ, 0x4, !P2 ;  /* 0x00000004ff147807 */ /* 0x000fe20005000000 */
[----:B----4-:R-:W-:Y:S01]  /*753b0*/  IMAD.MOV.U32 R25, RZ, RZ, R31 ;  /* 0x000000ffff197224 */ /* 0x010fe200078e001f */
[----:B------:R-:W-:Y:S01]  /*753c0*/  MOV R24, R27 ;  /* 0x0000001b00187202 */ /* 0x000fe20000000f00 */
[----:B------:R-:W4:Y:S01]  /*753d0*/  LDL.LU R31, [R1+0x1890] ;  /* 0x00189000011f7983 */ /* 0x000f220000300800 */
[----:B------:R-:W4:Y:S01]  /*753e0*/  LDL.LU R27, [R1+0x189c] ;  /* 0x00189c00011b7983 */ /* 0x000f220000300800 */
[-C--:B---3--:R-:W-:Y:S02]  /*753f0*/  IADD3 R38, P3, R38, R29.reuse, RZ ;  /* 0x0000001d26267210 */ /* 0x088fe40007f7e0ff */
[----:B------:R-:W-:Y:S02]  /*75400*/  SEL R20, R20, RZ, !P0 ;  /* 0x000000ff14147207 */ /* 0x000fe40004000000 */
[----:B------:R-:W-:Y:S01]  /*75410*/  IADD3 R23, P4, R23, R29, RZ ;  /* 0x0000001d17177210 */ /* 0x000fe20007f9e0ff */
[----:B------:R1:W-:Y:S01]  /*75420*/  LDGSTS.E [R22+0x4400], [R24.64], P1 ;  /* 0x0440000018167fae */ /* 0x0003e20008921844 */
[----:B------:R-:W-:Y:S01]  /*75430*/  IMAD.X R39, R39, 0x1, R0, P3 ;  /* 0x0000000127277824 */ /* 0x000fe200018e0600 */
[----:B------:R-:W-:-:S02]  /*75440*/  ISETP.NE.U32.AND P2, PT, R20, RZ, PT ;  /* 0x000000ff1400720c */ /* 0x000fc40003f45070 */
[----:B------:R-:W-:Y:S01]  /*75450*/  IADD3.X R30, R30, R0, RZ, P4, !PT ;  /* 0x000000001e1e7210 */ /* 0x000fe200027fe4ff */
[----:B------:R-:W-:Y:S01]  /*75460*/  STL [R1+0x1954], R38 ;  /* 0x0019542601007387 */ /* 0x000fe20000100800 */
[----:B------:R-:W-:Y:S02]  /*75470*/  STL [R1+0x1948], R39 ;  /* 0x0019482701007387 */ /* 0x000fe40000100800 */
[----:B-1----:R-:W-:Y:S02]  /*75480*/  IMAD.MOV.U32 R24, RZ, RZ, R38 ;  /* 0x000000ffff187224 */ /* 0x002fe400078e0026 */
[----:B------:R-:W-:Y:S01]  /*75490*/  IMAD.MOV.U32 R25, RZ, RZ, R39 ;  /* 0x000000ffff197224 */ /* 0x000fe200078e0027 */
[----:B------:R-:W-:Y:S01]  /*754a0*/  STL [R1+0x191c], R23 ;  /* 0x00191c1701007387 */ /* 0x000fe20000100800 */
[----:B------:R-:W-:-:S03]  /*754b0*/  IADD3 R28, P3, R28, R29, RZ ;  /* 0x0000001d1c1c7210 */ /* 0x000fc60007f7e0ff */
[----:B------:R1:W-:Y:S01]  /*754c0*/  LDGSTS.E [R22+0x4600], [R24.64], P1 ;  /* 0x0460000018167fae */ /* 0x0003e20008921844 */
[----:B------:R-:W-:-:S03]  /*754d0*/  IADD3 R26, P4, R26, R29, RZ ;  /* 0x0000001d1a1a7210 */ /* 0x000fc60007f9e0ff */
[----:B------:R3:W-:Y:S01]  /*754e0*/  STL [R1+0x1910], R30 ;  /* 0x0019101e01007387 */ /* 0x0007e20000100800 */
[----:B------:R-:W-:Y:S01]  /*754f0*/  IMAD.X R36, R36, 0x1, R0, P3 ;  /* 0x0000000124247824 */ /* 0x000fe200018e0600 */
[----:B------:R-:W-:Y:S02]  /*75500*/  IADD3.X R37, R37, R0, RZ, P4, !PT ;  /* 0x0000000025257210 */ /* 0x000fe400027fe4ff */
[----:B-1----:R-:W-:Y:S01]  /*75510*/  MOV R24, R23 ;  /* 0x0000001700187202 */ /* 0x002fe20000000f00 */
[----:B------:R-:W-:Y:S02]  /*75520*/  IMAD.MOV.U32 R25, RZ, RZ, R30 ;  /* 0x000000ffff197224 */ /* 0x000fe400078e001e */
[----:B---3--:R-:W4:Y:S01]  /*75530*/  LDL.LU R30, [R1+0x1894] ;  /* 0x00189400011e7983 */ /* 0x008f220000300800 */
[----:B------:R-:W4:Y:S02]  /*75540*/  LDL.LU R23, [R1+0x185c] ;  /* 0x00185c0001177983 */ /* 0x000f240000300800 */
[----:B------:R-:W-:Y:S01]  /*75550*/  STL [R1+0x1914], R28 ;  /* 0x0019141c01007387 */ /* 0x000fe20000100800 */
[----:B------:R1:W-:Y:S01]  /*75560*/  LDGSTS.E [R22+0x5400], [R24.64], P2 ;  /* 0x0540000018167fae */ /* 0x0003e20009121844 */
        /* <DEDUP_REMOVED lines=21> */
[----:B--2---:R-:W-:-:S05]  /*756c0*/  IADD3 R34, P3, R34, R29, RZ ;  /* 0x0000001d22227210 */ /* 0x004fca0007f7e0ff */
[----:B------:R-:W-:Y:S01]  /*756d0*/  IMAD.X R35, R35, 0x1, R0, P3 ;  /* 0x0000000123237824 */ /* 0x000fe200018e0600 */
[----:B----4-:R-:W-:Y:S01]  /*756e0*/  IADD3 R27, P4, R27, R29, RZ ;  /* 0x0000001d1b1b7210 */ /* 0x010fe20007f9e0ff */
[----:B------:R2:W-:Y:S03]  /*756f0*/  STL [R1+0x18d4], R34 ;  /* 0x0018d42201007387 */ /* 0x0005e60000100800 */
[----:B------:R4:W-:Y:S02]  /*75700*/  STL [R1+0x18c8], R35 ;  /* 0x0018c82301007387 */ /* 0x0009e40000100800 */
[----:B-1----:R-:W-:Y:S01]  /*75710*/  IMAD.MOV.U32 R24, RZ, RZ, R34 ;  /* 0x000000ffff187224 */ /* 0x002fe200078e0022 */
[----:B------:R-:W-:Y:S01]  /*75720*/  IADD3.X R31, R31, R0, RZ, P4, !PT ;  /* 0x000000001f1f7210 */ /* 0x000fe200027fe4ff */
        /* <DEDUP_REMOVED lines=11> */
[----:B------:R-:W4:Y:S02]  /*757e0*/  LDL.LU R27, [R1+0x17dc] ;  /* 0x0017dc00011b7983 */ /* 0x000f240000300800 */
[----:B------:R1:W-:Y:S01]  /*757f0*/  LDGSTS.E [R22+0x7400], [R24.64], P2 ;  /* 0x0740000018167fae */ /* 0x0003e20009121844 */
        /* <DEDUP_REMOVED lines=13> */
[----:B------:R-:W-:Y:S01]  /*758d0*/  IMAD.MOV.U32 R25, RZ, RZ, R28 ;  /* 0x000000ffff197224 */ /* 0x000fe200078e001c */
[----:B------:R-:W-:Y:S01]  /*758e0*/  MOV R24, R23 ;  /* 0x0000001700187202 */ /* 0x000fe20000000f00 */
[----:B------:R-:W4:Y:S01]  /*758f0*/  LDL.LU R28, [R1+0x1790] ;  /* 0x00179000011c7983 */ /* 0x000f220000300800 */
        /* <DEDUP_REMOVED lines=14> */
[----:B---3--:R-:W-:-:S04]  /*759e0*/  IMAD.X R39, R39, 0x1, R0, P3 ;  /* 0x0000000127277824 */ /* 0x008fc800018e0600 */
[----:B------:R-:W-:Y:S01]  /*759f0*/  IMAD.MOV.U32 R25, RZ, RZ, R39 ;  /* 0x000000ffff197224 */ /* 0x000fe200078e0027 */
[----:B--2---:R-:W-:Y:S01]  /*75a00*/  IADD3.X R34, R34, R0, RZ, P4, !PT ;  /* 0x0000000022227210 */ /* 0x004fe200027fe4ff */
[----:B------:R-:W-:Y:S04]  /*75a10*/  STL [R1+0x1848], R39 ;  /* 0x0018482701007387 */ /* 0x000fe80000100800 */
[----:B------:R1:W-:Y:S01]  /*75a20*/  LDGSTS.E [R22+0x8600], [R24.64], P1 ;  /* 0x0860000018167fae */ /* 0x0003e20008921844 */
[----:B------:R-:W-:Y:S01]  /*75a30*/  STL [R1+0x181c], R26 ;  /* 0x00181c1a01007387 */ /* 0x000fe20000100800 */
[----:B------:R-:W-:Y:S01]  /*75a40*/  ISETP.GT.AND P1, PT, R3, 0x29, PT ;  /* 0x000000290300780c */ /* 0x000fe20003f24270 */
        /* <DEDUP_REMOVED lines=8> */
[----:B------:R-:W-:Y:S02]  /*75ad0*/  IADD3.X R37, R37, R0, RZ, P4, !PT ;  /* 0x0000000025257210 */ /* 0x000fe400027fe4ff */
[----:B------:R-:W-:Y:S01]  /*75ae0*/  SEL R20, RZ, 0x4, !P1 ;  /* 0x00000004ff147807 */ /* 0x000fe20004800000 */
[----:B------:R-:W-:Y:S04]  /*75af0*/  STL [R1+0x1814], R31 ;  /* 0x0018141f01007387 */ /* 0x000fe80000100800 */
[----:B------:R1:W-:Y:S01]  /*75b00*/  LDGSTS.E [R22+0x9400], [R24.64], P2 ;  /* 0x0940000018167fae */ /* 0x0003e20009121844 */
[----:B------:R4:W-:Y:S02]  /*75b10*/  STL [R1+0x1808], R35 ;  /* 0x0018082301007387 */ /* 0x0009e40000100800 */
[----:B------:R1:W-:Y:S01]  /*75b20*/  STL [R1+0x17dc], R27 ;  /* 0x0017dc1b01007387 */ /* 0x0003e20000100800 */
[----:B------:R-:W-:Y:S01]  /*75b30*/  SEL R20, R20, RZ, !P0 ;  /* 0x000000ff14147207 */ /* 0x000fe20004000000 */
[----:B-1----:R-:W-:-:S02]  /*75b40*/  IMAD.MOV.U32 R25, RZ, RZ, R35 ;  /* 0x000000ffff197224 */ /* 0x002fc400078e0023 */
[----:B------:R-:W-:Y:S01]  /*75b50*/  IMAD.MOV.U32 R24, RZ, RZ, R31 ;  /* 0x000000ffff187224 */ /* 0x000fe200078e001f */
[----:B----4-:R-:W4:Y:S01]  /*75b60*/  LDL.LU R35, [R1+0x1788] ;  /* 0x0017880001237983 */ /* 0x010f220000300800 */
[----:B------:R-:W-:Y:S02]  /*75b70*/  STL [R1+0x17d0], R37 ;  /* 0x0017d02501007387 */ /* 0x000fe40000100800 */
[----:B------:R-:W4:Y:S01]  /*75b80*/  LDL.LU R31, [R1+0x1750] ;  /* 0x00175000011f7983 */ /* 0x000f220000300800 */
[----:B------:R-:W-:Y:S01]  /*75b90*/  ISETP.NE.U32.AND P1, PT, R20, RZ, PT ;  /* 0x000000ff1400720c */ /* 0x000fe20003f25070 */
[----:B------:R1:W-:Y:S04]  /*75ba0*/  LDGSTS.E [R22+0x9600], [R24.64], P2 ;  /* 0x0960000018167fae */ /* 0x0003e80009121844 */
[----:B------:R-:W4:Y:S01]  /*75bb0*/  LDL.LU R38, [R1+0x1754] ;  /* 0x0017540001267983 */ /* 0x000f220000300800 */
[----:B-1----:R-:W-:Y:S01]  /*75bc0*/  MOV R24, R27 ;  /* 0x0000001b00187202 */ /* 0x002fe20000000f00 */
[----:B------:R-:W-:-:S02]  /*75bd0*/  IMAD.MOV.U32 R25, RZ, RZ, R37 ;  /* 0x000000ffff197224 */ /* 0x000fc400078e0025 */
[----:B------:R-:W4:Y:S04]  /*75be0*/  LDL.LU R27, [R1+0x171c] ;  /* 0x00171c00011b7983 */ /* 0x000f280000300800 */
[----:B------:R1:W-:Y:S01]  /*75bf0*/  LDGSTS.E [R22+0xa400], [R24.64], P1 ;  /* 0x0a40000018167fae */ /* 0x0003e20008921844 */
        /* <DEDUP_REMOVED lines=44> */
[----:B---3--:R-:W-:Y:S01]  /*75ec0*/  IMAD.MOV.U32 R25, RZ, RZ, R31 ;  /* 0x000000ffff197224 */ /* 0x008fe200078e001f */
[----:B------:R-:W-:Y:S01]  /*75ed0*/  MOV R24, R26 ;  /* 0x0000001a00187202 */ /* 0x000fe20000000f00 */
[----:B--2---:R-:W2:Y:S01]  /*75ee0*/  LDL.LU R31, [R1+0x1690] ;  /* 0x00169000011f7983 */ /* 0x004ea20000300800 */
[----:B------:R-:W3:Y:S01]  /*75ef0*/  LDL.LU R26, [R1+0x169c] ;  /* 0x00169c00011a7983 */ /* 0x000ee20000300800 */
[----:B------:R-:W-:Y:S02]  /*75f00*/  SEL R20, R20, RZ, !P0 ;  /* 0x000000ff14147207 */ /* 0x000fe40004000000 */
[----:B------:R-:W-:Y:S01]  /*75f10*/  IADD3 R27, P4, R27, R29, RZ ;  /* 0x0000001d1b1b7210 */ /* 0x000fe20007f9e0ff */
[----:B------:R1:W-:Y:S01]  /*75f20*/  LDGSTS.E [R22+0xc400], [R24.64], P1 ;  /* 0x0c40000018167fae */ /* 0x0003e20008921844 */
[----:B------:R-:W-:-:S03]  /*75f30*/  ISETP.NE.U32.AND P2, PT, R20, RZ, PT ;  /* 0x000000ff1400720c */ /* 0x000fc60003f45070 */
[----:B------:R-:W-:Y:S01]  /*75f40*/  STL [R1+0x1754], R38 ;  /* 0x0017542601007387 */ /* 0x000fe20000100800 */
[----:B------:R-:W-:Y:S02]  /*75f50*/  IMAD.X R39, R39, 0x1, R0, P3 ;  /* 0x0000000127277824 */ /* 0x000fe400018e0600 */
[----:B-1----:R-:W-:Y:S02]  /*75f60*/  IMAD.MOV.U32 R24, RZ, RZ, R38 ;  /* 0x000000ffff187224 */ /* 0x002fe400078e0026 */
[----:B------:R-:W-:Y:S01]  /*75f70*/  IMAD.MOV.U32 R25, RZ, RZ, R39 ;  /* 0x000000ffff197224 */ /* 0x000fe200078e0027 */
[----:B------:R-:W-:Y:S01]  /*75f80*/  IADD3.X R30, R30, R0, RZ, P4, !PT ;  /* 0x000000001e1e7210 */ /* 0x000fe200027fe4ff */
[----:B------:R-:W-:Y:S04]  /*75f90*/  STL [R1+0x1748], R39 ;  /* 0x0017482701007387 */ /* 0x000fe80000100800 */
[----:B------:R1:W-:Y:S01]  /*75fa0*/  LDGSTS.E [R22+0xc600], [R24.64], P1 ;  /* 0x0c60000018167fae */ /* 0x0003e20008921844 */
[----:B------:R-:W-:Y:S02]  /*75fb0*/  STL [R1+0x171c], R27 ;  /* 0x00171c1b01007387 */ /* 0x000fe40000100800 */
[----:B------:R1:W-:Y:S01]  /*75fc0*/  STL [R1+0x1710], R30 ;  /* 0x0017101e01007387 */ /* 0x0003e20000100800 */
[----:B------:R-:W-:-:S02]  /*75fd0*/  IADD3 R28, P3, R28, R29, RZ ;  /* 0x0000001d1c1c7210 */ /* 0x000fc40007f7e0ff */
[----:B-1----:R-:W-:Y:S02]  /*75fe0*/  MOV R24, R27 ;  /* 0x0000001b00187202 */ /* 0x002fe40000000f00 */
[----:B------:R-:W-:Y:S01]  /*75ff0*/  IADD3 R23, P4, R23, R29, RZ ;  /* 0x0000001d17177210 */ /* 0x000fe20007f9e0ff */
[----:B------:R-:W-:Y:S02]  /*76000*/  IMAD.MOV.U32 R25, RZ, RZ, R30 ;  /* 0x000000ffff197224 */ /* 0x000fe400078e001e */
[----:B------:R-:W-:Y:S01]  /*76010*/  IMAD.X R36, R36, 0x1, R0, P3 ;  /* 0x0000000124247824 */ /* 0x000fe200018e0600 */
[----:B------:R-:W2:Y:S01]  /*76020*/  LDL.LU R30, [R1+0x1694] ;  /* 0x00169400011e7983 */ /* 0x000ea20000300800 */
[----:B------:R-:W2:Y:S01]  /*76030*/  LDL.LU R27, [R1+0x165c] ;  /* 0x00165c00011b7983 */ /* 0x000ea20000300800 */
[----:B------:R-:W-:Y:S01]  /*76040*/  IADD3.X R37, R37, R0, RZ, P4, !PT ;  /* 0x0000000025257210 */ /* 0x000fe200027fe4ff */
[----:B------:R-:W-:Y:S01]  /*76050*/  STL [R1+0x1714], R28 ;  /* 0x0017141c01007387 */ /* 0x000fe20000100800 */
[----:B------:R1:W-:Y:S04]  /*76060*/  LDGSTS.E [R22+0xd400], [R24.64], P2 ;  /* 0x0d40000018167fae */ /* 0x0003e80009121844 */
[----:B------:R1:W-:Y:S01]  /*76070*/  STL [R1+0x1708], R36 ;  /* 0x0017082401007387 */ /* 0x0003e20000100800 */
[----:B------:R1:W-:Y:S02]  /*76080*/  STL [R1+0x16dc], R23 ;  /* 0x0016dc1701007387 */ /* 0x0003e40000100800 */
[----:B-1----:R-:W-:-:S02]  /*76090*/  IMAD.MOV.U32 R25, RZ, RZ, R36 ;  /* 0x000000ffff197224 */ /* 0x002fc400078e0024 */
[----:B------:R-:W-:Y:S01]  /*760a0*/  IMAD.MOV.U32 R24, RZ, RZ, R28 ;  /* 0x000000ffff187224 */ /* 0x000fe200078e001c */
[----:B------:R-:W2:Y:S01]  /*760b0*/  LDL.LU R36, [R1+0x1688] ;  /* 0x0016880001247983 */ /* 0x000ea20000300800 */
[----:B------:R-:W-:Y:S02]  /*760c0*/  STL [R1+0x16d0], R37 ;  /* 0x0016d02501007387 */ /* 0x000fe40000100800 */
[----:B------:R-:W2:Y:S01]  /*760d0*/  LDL.LU R28, [R1+0x1650] ;  /* 0x00165000011c7983 */ /* 0x000ea20000300800 */
[----:B------:R-:W-:Y:S01]  /*760e0*/  ISETP.GT.AND P1, PT, R3, 0x39, PT ;  /* 0x000000390300780c */ /* 0x000fe20003f24270 */
[----:B------:R1:W-:Y:S04]  /*760f0*/  LDGSTS.E [R22+0xd600], [R24.64], P2 ;  /* 0x0d60000018167fae */ /* 0x0003e80009121844 */
[----:B------:R-:W2:Y:S01]  /*76100*/  LDL.LU R38, [R1+0x1654] ;  /* 0x0016540001267983 */ /* 0x000ea20000300800 */
[----:B------:R-:W-:-:S04]  /*76110*/  SEL R20, RZ, 0x4, !P1 ;  /* 0x00000004ff147807 */ /* 0x000fc80004800000 */
[----:B------:R-:W-:-:S04]  /*76120*/  SEL R20, R20, RZ, !P0 ;  /* 0x000000ff14147207 */ /* 0x000fc80004000000 */
[----:B------:R-:W-:Y:S02]  /*76130*/  ISETP.NE.U32.AND P1, PT, R20, RZ, PT ;  /* 0x000000ff1400720c */ /* 0x000fe40003f25070 */
[----:B-1----:R-:W-:Y:S01]  /*76140*/  MOV R24, R23 ;  /* 0x0000001700187202 */ /* 0x002fe20000000f00 */
[----:B------:R-:W-:Y:S01]  /*76150*/  IMAD.MOV.U32 R25, RZ, RZ, R37 ;  /* 0x000000ffff197224 */ /* 0x000fe200078e0025 */
[----:B------:R-:W2:Y:S01]  /*76160*/  LDL.LU R23, [R1+0xb74] ;  /* 0x000b740001177983 */ /* 0x000ea20000300800 */
[----:B------:R-:W-:-:S04]  /*76170*/  ISETP.GT.AND P2, PT, R3, 0x3d, PT ;  /* 0x0000003d0300780c */ /* 0x000fc80003f44270 */
[----:B------:R-:W-:-:S04]  /*76180*/  SEL R20, RZ, 0x4, !P2 ;  /* 0x00000004ff147807 */ /* 0x000fc80005000000 */
[----:B------:R1:W-:Y:S01]  /*76190*/  LDGSTS.E [R22+0xe400], [R24.64], P1 ;  /* 0x0e40000018167fae */ /* 0x0003e20008921844 */
[----:B------:R-:W-:-:S04]  /*761a0*/  SEL R20, R20, RZ, !P0 ;  /* 0x000000ff14147207 */ /* 0x000fc80004000000 */
[----:B------:R-:W-:Y:S02]  /*761b0*/  ISETP.NE.U32.AND P2, PT, R20, RZ, PT ;  /* 0x000000ff1400720c */ /* 0x000fe40003f45070 */
        /* <DEDUP_REMOVED lines=8> */
[----:B------:R-:W-:Y:S01]  /*76240*/  STL [R1+0x169c], R26 ;  /* 0x00169c1a01007387 */ /* 0x000fe20000100800 */
[----:B------:R-:W2:Y:S02]  /*76250*/  LDL.LU R39, [R1+0xb3c] ;  /* 0x000b3c0001277983 */ /* 0x000ea40000300800 */
[----:B------:R1:W-:Y:S01]  /*76260*/  STL [R1+0x1690], R31 ;  /* 0x0016901f01007387 */ /* 0x0003e20000100800 */
[----:B------:R1:W-:Y:S04]  /*76270*/  LDGSTS.E [R22+0xe600], [R24.64], P1 ;  /* 0x0e60000018167fae */ /* 0x0003e80008921844 */
[----:B---3--:R-:W3:Y:S01]  /*76280*/  LDL.LU R34, [R1+0xb70] ;  /* 0x000b700001227983 */ /* 0x008ee20000300800 */
        /* <DEDUP_REMOVED lines=37> */
[----:B--2---:R-:W-:-:S04]  /*764e0*/  IMAD.X R39, R39, 0x1, R0, P3 ;  /* 0x0000000127277824 */ /* 0x004fc800018e0600 */
[----:B------:R-:W-:Y:S01]  /*764f0*/  IMAD.MOV.U32 R25, RZ, RZ, R39 ;  /* 0x000000ffff197224 */ /* 0x000fe200078e0027 */
[----:B---3--:R-:W-:Y:S01]  /*76500*/  IADD3.X R34, R34, R0, RZ, P4, !PT ;  /* 0x0000000022227210 */ /* 0x008fe200027fe4ff */
[----:B------:R-:W-:Y:S04]  /*76510*/  STL [R1+0xb3c], R39 ;  /* 0x000b3c2701007387 */ /* 0x000fe80000100800 */
[----:B------:R1:W-:Y:S01]  /*76520*/  LDGSTS.E [R22+0x10600], [R24.64], P1 ;  /* 0x1060000018167fae */ /* 0x0003e20008921844 */
[----:B------:R-:W-:Y:S01]  /*76530*/  ISETP.GT.AND P1, PT, R3, 0x49, PT ;  /* 0x000000490300780c */ /* 0x000fe20003f24270 */
[----:B------:R-:W-:Y:S02]  /*76540*/  STL [R1+0xb74], R23 ;  /* 0x000b741701007387 */ /* 0x000fe40000100800 */
[----:B------:R2:W-:Y:S01]  /*76550*/  STL [R1+0xb70], R34 ;  /* 0x000b702201007387 */ /* 0x0005e20000100800 */
[----:B----4-:R-:W-:-:S02]  /*76560*/  IADD3 R31, P3, R31, R29, RZ ;  /* 0x0000001d1f1f7210 */ /* 0x010fc40007f7e0ff */
[----:B-1----:R-:W-:Y:S01]  /*76570*/  MOV R24, R23 ;  /* 0x0000001700187202 */ /* 0x002fe20000000f00 */
[----:B------:R-:W-:Y:S01]  /*76580*/  IMAD.MOV.U32 R25, RZ, RZ, R34 ;  /* 0x000000ffff197224 */ /* 0x000fe200078e0022 */
[----:B------:R-:W-:Y:S01]  /*76590*/  IADD3 R26, P4, R26, R29, RZ ;  /* 0x0000001d1a1a7210 */ /* 0x000fe20007f9e0ff */
[----:B------:R-:W-:Y:S01]  /*765a0*/  IMAD.X R35, R35, 0x1, R0, P3 ;  /* 0x0000000123237824 */ /* 0x000fe200018e0600 */
[----:B--2---:R-:W2:Y:S01]  /*765b0*/  LDL.LU R34, [R1+0xbfc] ;  /* 0x000bfc0001227983 */ /* 0x004ea20000300800 */
[----:B------:R-:W3:Y:S01]  /*765c0*/  LDL.LU R23, [R1+0xc34] ;  /* 0x000c340001177983 */ /* 0x000ee20000300800 */
[----:B------:R-:W-:Y:S01]  /*765d0*/  SEL R20, RZ, 0x4, !P1 ;  /* 0x00000004ff147807 */ /* 0x000fe20004800000 */
[----:B------:R-:W-:Y:S01]  /*765e0*/  STL [R1+0xb7c], R31 ;  /* 0x000b7c1f01007387 */ /* 0x000fe20000100800 */
[----:B------:R1:W-:Y:S04]  /*765f0*/  LDGSTS.E [R22+0x11400], [R24.64], P2 ;  /* 0x1140000018167fae */ /* 0x0003e80009121844 */
[----:B------:R4:W-:Y:S01]  /*76600*/  STL [R1+0xb78], R35 ;  /* 0x000b782301007387 */ /* 0x0009e20000100800 */
[----:B------:R1:W-:Y:S01]  /*76610*/  STL [R1+0xbb4], R26 ;  /* 0x000bb41a01007387 */ /* 0x0003e20000100800 */
[----:B------:R-:W-:-:S02]  /*76620*/  SEL R20, R20, RZ, !P0 ;  /* 0x000000ff14147207 */ /* 0x000fc40004000000 */
[----:B------:R-:W-:Y:S02]  /*76630*/  IADD3.X R37, R37, R0, RZ, P4, !PT ;  /* 0x0000000025257210 */ /* 0x000fe400027fe4ff */
[----:B------:R-:W-:Y:S01]  /*76640*/  ISETP.NE.U32.AND P1, PT, R20, RZ, PT ;  /* 0x000000ff1400720c */ /* 0x000fe20003f25070 */
[----:B-1----:R-:W-:Y:S02]  /*76650*/  IMAD.MOV.U32 R25, RZ, RZ, R35 ;  /* 0x000000ffff197224 */ /* 0x002fe400078e0023 */
[----:B----4-:R-:W4:Y:S01]  /*76660*/  LDL.LU R35, [R1+0xbf8] ;  /* 0x000bf80001237983 */ /* 0x010f220000300800 */
[----:B------:R-:W-:Y:S02]  /*76670*/  IMAD.MOV.U32 R24, RZ, RZ, R31 ;  /* 0x000000ffff187224 */ /* 0x000fe400078e001f */
[----:B------:R-:W-:Y:S02]  /*76680*/  STL [R1+0xbb0], R37 ;  /* 0x000bb02501007387 */ /* 0x000fe40000100800 */
[----:B------:R-:W4:Y:S01]  /*76690*/  LDL.LU R31, [R1+0xc30] ;  /* 0x000c3000011f7983 */ /* 0x000f220000300800 */
[----:B------:R-:W4:Y:S04]  /*766a0*/  LDL.LU R38, [R1+0xc3c] ;  /* 0x000c3c0001267983 */ /* 0x000f280000300800 */
[----:B------:R1:W-:Y:S02]  /*766b0*/  LDGSTS.E [R22+0x11600], [R24.64], P2 ;  /* 0x1160000018167fae */ /* 0x0003e40009121844 */
[----:B-1----:R-:W-:Y:S01]  /*766c0*/  MOV R24, R26 ;  /* 0x0000001a00187202 */ /* 0x002fe20000000f00 */
[----:B------:R-:W-:Y:S01]  /*766d0*/  IMAD.MOV.U32 R25, RZ, RZ, R37 ;  /* 0x000000ffff197224 */ /* 0x000fe200078e0025 */
        /* <DEDUP_REMOVED lines=10> */
[----:B------:R1:W-:Y:S01]  /*76780*/  STL [R1+0xbf4], R27 ;  /* 0x000bf41b01007387 */ /* 0x0003e20000100800 */
[----:B------:R-:W4:Y:S02]  /*76790*/  LDL.LU R39, [R1+0xc38] ;  /* 0x000c380001277983 */ /* 0x000f240000300800 */
[----:B------:R1:W-:Y:S01]  /*767a0*/  STL [R1+0xbf0], R28 ;  /* 0x000bf01c01007387 */ /* 0x0003e20000100800 */
[----:B------:R1:W-:Y:S04]  /*767b0*/  LDGSTS.E [R22+0x12600], [R24.64], P1 ;  /* 0x1260000018167fae */ /* 0x0003e80008921844 */
[----:B------:R-:W4:Y:S01]  /*767c0*/  LDL.LU R30, [R1+0xc70] ;  /* 0x000c7000011e7983 */ /* 0x000f220000300800 */
[----:B------:R-:W4:Y:S01]  /*767d0*/  LDL.LU R36, [R1+0xc78] ;  /* 0x000c780001247983 */ /* 0x000f220000300800 */
        /* <DEDUP_REMOVED lines=16> */
[----:B-1----:R-:W-:Y:S01]  /*768e0*/  IMAD.MOV.U32 R24, RZ, RZ, R34 ;  /* 0x000000ffff187224 */ /* 0x002fe200078e0022 */
[----:B------:R-:W-:Y:S01]  /*768f0*/  STL [R1+0xbfc], R34 ;  /* 0x000bfc2201007387 */ /* 0x000fe20000100800 */
[----:B----4-:R-:W-:-:S04]  /*76900*/  IMAD.X R35, R35, 0x1, R0, P3 ;  /* 0x0000000123237824 */ /* 0x010fc800018e0600 */
[----:B------:R-:W-:Y:S01]  /*76910*/  IMAD.MOV.U32 R25, RZ, RZ, R35 ;  /* 0x000000ffff197224 */ /* 0x000fe200078e0023 */
[----:B------:R-:W-:Y:S01]  /*76920*/  IADD3.X R31, R31, R0, RZ, P4, !PT ;  /* 0x000000001f1f7210 */ /* 0x000fe200027fe4ff */
[----:B------:R1:W-:Y:S04]  /*76930*/  STL [R1+0xbf8], R35 ;  /* 0x000bf82301007387 */ /* 0x0003e80000100800 */
[----:B------:R2:W-:Y:S01]  /*76940*/  LDGSTS.E [R22+0x13600], [R24.64], P2 ;  /* 0x1360000018167fae */ /* 0x0005e20009121844 */
[----:B------:R-:W-:Y:S01]  /*76950*/  ISETP.GT.AND P2, PT, R3, 0x55, PT ;  /* 0x000000550300780c */ /* 0x000fe20003f44270 */
[----:B------:R-:W-:Y:S02]  /*76960*/  STL [R1+0xc34], R23 ;  /* 0x000c341701007387 */ /* 0x000fe40000100800 */
[----:B------:R3:W-:Y:S01]  /*76970*/  STL [R1+0xc30], R31 ;  /* 0x000c301f01007387 */ /* 0x0007e20000100800 */
[----:B------:R-:W-:-:S02]  /*76980*/  IADD3 R38, P3, R38, R29, RZ ;  /* 0x0000001d26267210 */ /* 0x000fc40007f7e0ff */
[----:B------:R-:W-:Y:S01]  /*76990*/  SEL R20, RZ, 0x4, !P2 ;  /* 0x00000004ff147807 */ /* 0x000fe20005000000 */
[----:B-1----:R-:W4:Y:S01]  /*769a0*/  LDL.LU R35, [R1+0xcb8] ;  /* 0x000cb80001237983 */ /* 0x002f220000300800 */
[----:B------:R-:W4:Y:S02]  /*769b0*/  LDL.LU R34, [R1+0xcbc] ;  /* 0x000cbc0001227983 */ /* 0x000f240000300800 */
[----:B------:R-:W-:Y:S02]  /*769c0*/  SEL R20, R20, RZ, !P0 ;  /* 0x000000ff14147207 */ /* 0x000fe40004000000 */
[----:B--2---:R-:W-:Y:S01]  /*769d0*/  MOV R24, R23 ;  /* 0x0000001700187202 */ /* 0x004fe20000000f00 */
[----:B------:R-:W-:Y:S01]  /*769e0*/  IMAD.MOV.U32 R25, RZ, RZ, R31 ;  /* 0x000000ffff197224 */ /* 0x000fe200078e001f */
[----:B------:R-:W-:Y:S01]  /*769f0*/  IADD3 R26, P4, R26, R29, RZ ;  /* 0x0000001d1a1a7210 */ /* 0x000fe20007f9e0ff */
[----:B---3--:R-:W2:Y:S01]  /*76a00*/  LDL.LU R31, [R1+0xcf0] ;  /* 0x000cf000011f7983 */ /* 0x008ea20000300800 */
[----:B------:R-:W3:Y:S01]  /*76a10*/  LDL.LU R23, [R1+0xcf4] ;  /* 0x000cf40001177983 */ /* 0x000ee20000300800 */
[----:B------:R-:W-:-:S02]  /*76a20*/  ISETP.NE.U32.AND P2, PT, R20, RZ, PT ;  /* 0x000000ff1400720c */ /* 0x000fc40003f45070 */
[----:B------:R1:W-:Y:S01]  /*76a30*/  LDGSTS.E [R22+0x14400], [R24.64], P1 ;  /* 0x1440000018167fae */ /* 0x0003e20008921844 */
[----:B------:R-:W-:Y:S02]  /*76a40*/  STL [R1+0xc3c], R38 ;  /* 0x000c3c2601007387 */ /* 0x000fe40000100800 */
        /* <DEDUP_REMOVED lines=19> */
[----:B------:R1:W-:Y:S02]  /*76b80*/  STL [R1+0xcb4], R28 ;  /* 0x000cb41c01007387 */ /* 0x0003e40000100800 */
[----:B-1----:R-:W-:Y:S02]  /*76b90*/  IMAD.MOV.U32 R25, RZ, RZ, R36 ;  /* 0x000000ffff197224 */ /* 0x002fe400078e0024 */
[----:B------:R-:W2:Y:S01]  /*76ba0*/  LDL.LU R36, [R1+0xcf8] ;  /* 0x000cf80001247983 */ /* 0x000ea20000300800 */
[----:B------:R-:W-:Y:S02]  /*76bb0*/  IMAD.MOV.U32 R24, RZ, RZ, R27 ;  /* 0x000000ffff187224 */ /* 0x000fe400078e001b */
[----:B------:R-:W-:Y:S02]  /*76bc0*/  STL [R1+0xcb0], R37 ;  /* 0x000cb02501007387 */ /* 0x000fe40000100800 */
[----:B------:R-:W2:Y:S01]  /*76bd0*/  LDL.LU R27, [R1+0xd30] ;  /* 0x000d3000011b7983 */ /* 0x000ea20000300800 */
[----:B------:R-:W-:Y:S01]  /*76be0*/  ISETP.GT.AND P1, PT, R3, 0x59, PT ;  /* 0x000000590300780c */ /* 0x000fe20003f24270 */
[----:B------:R-:W2:Y:S04]  /*76bf0*/  LDL.LU R38, [R1+0xd3c] ;  /* 0x000d3c0001267983 */ /* 0x000ea80000300800 */
[----:B------:R1:W-:Y:S01]  /*76c00*/  LDGSTS.E [R22+0x15600], [R24.64], P2 ;  /* 0x1560000018167fae */ /* 0x0003e20009121844 */
[----:B------:R-:W-:-:S04]  /*76c10*/  SEL R20, RZ, 0x4, !P1 ;  /* 0x00000004ff147807 */ /* 0x000fc80004800000 */
[----:B------:R-:W-:Y:S02]  /*76c20*/  SEL R20, R20, RZ, !P0 ;  /* 0x000000ff14147207 */ /* 0x000fe40004000000 */
[----:B------:R-:W-:Y:S02]  /*76c30*/  ISETP.GT.AND P2, PT, R3, 0x5d, PT ;  /* 0x0000005d0300780c */ /* 0x000fe40003f44270 */
[----:B------:R-:W-:Y:S02]  /*76c40*/  ISETP.NE.U32.AND P1, PT, R20, RZ, PT ;  /* 0x000000ff1400720c */ /* 0x000fe40003f25070 */
[----:B------:R-:W-:Y:S01]  /*76c50*/  SEL R20, RZ, 0x4, !P2 ;  /* 0x00000004ff147807 */ /* 0x000fe20005000000 */
[----:B-1----:R-:W-:Y:S01]  /*76c60*/  MOV R24, R28 ;  /* 0x0000001c00187202 */ /* 0x002fe20000000f00 */
[----:B------:R-:W-:Y:S01]  /*76c70*/  IMAD.MOV.U32 R25, RZ, RZ, R37 ;  /* 0x000000ffff197224 */ /* 0x000fe200078e0025 */
[----:B------:R-:W2:Y:S01]  /*76c80*/  LDL.LU R28, [R1+0xd74] ;  /* 0x000d7400011c7983 */ /* 0x000ea20000300800 */
[----:B------:R-:W-:-:S04]  /*76c90*/  SEL R20, R20, RZ, !P0 ;  /* 0x000000ff14147207 */ /* 0x000fc80004000000 */
[----:B------:R-:W-:-:S03]  /*76ca0*/  ISETP.NE.U32.AND P2, PT, R20, RZ, PT ;  /* 0x000000ff1400720c */ /* 0x000fc60003f45070 */
        /* <DEDUP_REMOVED lines=8> */
[----:B------:R-:W-:Y:S01]  /*76d30*/  STL [R1+0xcf4], R23 ;  /* 0x000cf41701007387 */ /* 0x000fe20000100800 */
[----:B------:R-:W2:Y:S02]  /*76d40*/  LDL.LU R39, [R1+0xd38] ;  /* 0x000d380001277983 */ /* 0x000ea40000300800 */
[----:B------:R-:W-:Y:S01]  /*76d50*/  IMAD.MOV.U32 R25, RZ, RZ, R35 ;  /* 0x000000ffff197224 */ /* 0x000fe200078e0023 */
[----:B------:R1:W-:Y:S01]  /*76d60*/  STL [R1+0xcf0], R31 ;  /* 0x000cf01f01007387 */ /* 0x0003e20000100800 */
[----:B---3--:R-:W3:Y:S03]  /*76d70*/  LDL.LU R34, [R1+0xd70] ;  /* 0x000d700001227983 */ /* 0x008ee60000300800 */
[----:B------:R1:W-:Y:S01]  /*76d80*/  LDGSTS.E [R22+0x16600], [R24.64], P1 ;  /* 0x1660000018167fae */ /* 0x0003e20008921844 */
[----:B----4-:R-:W4:Y:S01]  /*76d90*/  LDL.LU R35, [R1+0xd78] ;  /* 0x000d780001237983 */ /* 0x010f220000300800 */
[----:B-1----:R-:W-:Y:S01]  /*76da0*/  MOV R24, R23 ;  /* 0x0000001700187202 */ /* 0x002fe20000000f00 */
[----:B------:R-:W-:-:S02]  /*76db0*/  IMAD.MOV.U32 R25, RZ, RZ, R31 ;  /* 0x000000ffff197224 */ /* 0x000fc400078e001f */
[----:B------:R-:W4:Y:S04]  /*76dc0*/  LDL.LU R31, [R1+0xd7c] ;  /* 0x000d7c00011f7983 */ /* 0x000f280000300800 */
[----:B------:R1:W-:Y:S01]  /*76dd0*/  LDGSTS.E [R22+0x17400], [R24.64], P2 ;  /* 0x1740000018167fae */ /* 0x0003e20009121844 */
[----:B------:R-:W4:Y:S02]  /*76de0*/  LDL.LU R37, [R1+0xdb0] ;  /* 0x000db00001257983 */ /* 0x000f240000300800 */
[----:B------:R-:W4:Y:S01]  /*76df0*/  LDL.LU R23, [R1+0xdb4] ;  /* 0x000db40001177983 */ /* 0x000f220000300800 */
        /* <DEDUP_REMOVED lines=10> */
[----:B------:R1:W-:Y:S04]  /*76ea0*/  LDGSTS.E [R22+0x17600], [R24.64], P2 ;  /* 0x1760000018167fae */ /* 0x0003e80009121844 */
[----:B-1----:R-:W4:Y:S01]  /*76eb0*/  LDL.LU R36, [R1+0xdb8] ;  /* 0x000db80001247983 */ /* 0x002f220000300800 */
[----:B------:R-:W-:-:S03]  /*76ec0*/  MOV R24, R26 ;  /* 0x0000001a00187202 */ /* 0x000fc60000000f00 */
[----:B------:R-:W4:Y:S01]  /*76ed0*/  LDL.LU R26, [R1+0xdbc] ;  /* 0x000dbc00011a7983 */ /* 0x000f220000300800 */
[----:B------:R-:W-:Y:S02]  /*76ee0*/  IMAD.MOV.U32 R25, RZ, RZ, R27 ;  /* 0x000000ffff197224 */ /* 0x000fe400078e001b */
[----:B------:R-:W4:Y:S02]  /*76ef0*/  LDL.LU R30, [R1+0xdf0] ;  /* 0x000df000011e7983 */ /* 0x000f240000300800 */
[----:B------:R-:W4:Y:S01]  /*76f00*/  LDL.LU R27, [R1+0xdf4] ;  /* 0x000df400011b7983 */ /* 0x000f220000300800 */
[----:B------:R-:W-:-:S04]  /*76f10*/  ISETP.GT.AND P1, PT, R3, 0x61, PT ;  /* 0x000000610300780c */ /* 0x000fc80003f24270 */
[----:B------:R-:W-:-:S04]  /*76f20*/  SEL R20, RZ, 0x4, !P1 ;  /* 0x00000004ff147807 */ /* 0x000fc80004800000 */
[----:B------:R-:W-:Y:S02]  /*76f30*/  SEL R20, R20, RZ, !P0 ;  /* 0x000000ff14147207 */ /* 0x000fe40004000000 */
[----:B------:R-:W-:Y:S02]  /*76f40*/  ISETP.GT.AND P2, PT, R3, 0x65, PT ;  /* 0x000000650300780c */ /* 0x000fe40003f44270 */
[----:B------:R-:W-:Y:S02]  /*76f50*/  ISETP.NE.U32.AND P1, PT, R20, RZ, PT ;  /* 0x000000ff1400720c */ /* 0x000fe40003f25070 */
[-C--:B------:R-:W-:Y:S01]  /*76f60*/  IADD3 R38, P3, R38, R29.reuse, RZ ;  /* 0x0000001d26267210 */ /* 0x080fe20007f7e0ff */
[----:B------:R-:W-:Y:S01]  /*76f70*/  SEL R20, RZ, 0x4, !P2 ;  /* 0x00000004ff147807 */ /* 0x000fe20005000000 */
[----:B------:R-:W-:-:S03]  /*76f80*/  IADD3 R28, P4, R28, R29, RZ ;  /* 0x0000001d1c1c7210 */ /* 0x000fc60007f9e0ff */
[----:B------:R-:W-:-:S04]  /*76f90*/  SEL R20, R20, RZ, !P0 ;  /* 0x000000ff14147207 */ /* 0x000fc80004000000 */
[----:B------:R-:W-:Y:S02]  /*76fa0*/  ISETP.NE.U32.AND P2, PT, R20, RZ, PT ;  /* 0x000000ff1400720c */ /* 0x000fe40003f45070 */
        /* <DEDUP_REMOVED lines=11> */
[----:B------:R-:W-:-:S02]  /*77060*/  SEL R20, RZ, 0x4, !P1 ;  /* 0x00000004ff147807 */ /* 0x000fc40004800000 */
[-C--:B----4-:R-:W-:Y:S02]  /*77070*/  IADD3 R31, P3, R31, R29.reuse, RZ ;  /* 0x0000001d1f1f7210 */ /* 0x090fe40007f7e0ff */
[----:B-1----:R-:W-:Y:S01]  /*77080*/  MOV R24, R28 ;  /* 0x0000001c00187202 */ /* 0x002fe20000000f00 */
[----:B------:R-:W-:Y:S01]  /*77090*/  IMAD.MOV.U32 R25, RZ, RZ, R34 ;  /* 0x000000ffff197224 */ /* 0x000fe200078e0022 */
[----:B------:R-:W-:Y:S01]  /*770a0*/  IADD3 R23, P4, R23, R29, RZ ;  /* 0x0000001d17177210 */ /* 0x000fe20007f9e0ff */
[----:B--2---:R-:W2:Y:S01]  /*770b0*/  LDL.LU R34, [R1+0xdfc] ;  /* 0x000dfc0001227983 */ /* 0x004ea20000300800 */
[----:B------:R-:W-:Y:S02]  /*770c0*/  IMAD.X R35, R35, 0x1, R0, P3 ;  /* 0x0000000123237824 */ /* 0x000fe400018e0600 */
[----:B------:R-:W3:Y:S02]  /*770d0*/  LDL.LU R28, [R1+0xe34] ;  /* 0x000e3400011c7983 */ /* 0x000ee40000300800 */
[----:B------:R-:W-:Y:S01]  /*770e0*/  STL [R1+0xd7c], R31 ;  /* 0x000d7c1f01007387 */ /* 0x000fe20000100800 */
[----:B------:R1:W-:Y:S01]  /*770f0*/  LDGSTS.E [R22+0x19400], [R24.64], P2 ;  /* 0x1940000018167fae */ /* 0x0003e20009121844 */
[----:B------:R-:W-:-:S03]  /*77100*/  SEL R20, R20, RZ, !P0 ;  /* 0x000000ff14147207 */ /* 0x000fc60004000000 */
[----:B------:R4:W-:Y:S01]  /*77110*/  STL [R1+0xd78], R35 ;  /* 0x000d782301007387 */ /* 0x0009e20000100800 */
[----:B------:R-:W-:Y:S01]  /*77120*/  IADD3.X R37, R37, R0, RZ, P4, !PT ;  /* 0x0000000025257210 */ /* 0x000fe200027fe4ff */
[----:B------:R4:W-:Y:S01]  /*77130*/  STL [R1+0xdb4], R23 ;  /* 0x000db41701007387 */ /* 0x0009e20000100800 */
[----:B------:R-:W-:Y:S01]  /*77140*/  ISETP.NE.U32.AND P1, PT, R20, RZ, PT ;  /* 0x000000ff1400720c */ /* 0x000fe20003f25070 */
[----:B-1----:R-:W-:Y:S02]  /*77150*/  IMAD.MOV.U32 R25, RZ, RZ, R35 ;  /* 0x000000ffff197224 */ /* 0x002fe400078e0023 */
[----:B------:R-:W-:Y:S01]  /*77160*/  IMAD.MOV.U32 R24, RZ, RZ, R31 ;  /* 0x000000ffff187224 */ /* 0x000fe200078e001f */
[----:B----4-:R-:W4:Y:S01]  /*77170*/  LDL.LU R35, [R1+0xdf8] ;  /* 0x000df80001237983 */ /* 0x010f220000300800 */
[----:B------:R-:W-:Y:S02]  /*77180*/  STL [R1+0xdb0], R37 ;  /* 0x000db02501007387 */ /* 0x000fe40000100800 */
[----:B------:R-:W4:Y:S02]  /*77190*/  LDL.LU R31, [R1+0xe30] ;  /* 0x000e3000011f7983 */ /* 0x000f240000300800 */
[----:B------:R-:W4:Y:S01]  /*771a0*/  LDL.LU R38, [R1+0xe3c] ;  /* 0x000e3c0001267983 */ /* 0x000f220000300800 */
[----:B------:R1:W-:Y:S02]  /*771b0*/  LDGSTS.E [R22+0x19600], [R24.64], P2 ;  /* 0x1960000018167fae */ /* 0x0003e40009121844 */
[----:B-1----:R-:W-:-:S02]  /*771c0*/  MOV R24, R23 ;  /* 0x0000001700187202 */ /* 0x002fc40000000f00 */
[----:B------:R-:W4:Y:S01]  /*771d0*/  LDL.LU R23, [R1+0xe74] ;  /* 0x000e740001177983 */ /* 0x000f220000300800 */
[----:B------:R-:W-:-:S05]  /*771e0*/  IMAD.MOV.U32 R25, RZ, RZ, R37 ;  /* 0x000000ffff197224 */ /* 0x000fca00078e0025 */
[----:B------:R1:W-:Y:S01]  /*771f0*/  LDGSTS.E [R22+0x1a400], [R24.64], P1 ;  /* 0x1a40000018167fae */ /* 0x0003e20008921844 */
[-C--:B------:R-:W-:Y:S02]  /*77200*/  IADD3 R26, P3, R26, R29.reuse, RZ ;  /* 0x0000001d1a1a7210 */ /* 0x080fe40007f7e0ff */
[----:B------:R-:W-:-:S03]  /*77210*/  IADD3 R27, P4, R27, R29, RZ ;  /* 0x0000001d1b1b7210 */ /* 0x000fc60007f9e0ff */
[----:B------:R-:W-:Y:S01]  /*77220*/  IMAD.X R36, R36, 0x1, R0, P3 ;  /* 0x0000000124247824 */ /* 0x000fe200018e0600 */
[----:B------:R1:W-:Y:S01]  /*77230*/  STL [R1+0xdbc], R26 ;  /* 0x000dbc1a01007387 */ /* 0x0003e20000100800 */
[----:B------:R-:W-:-:S03]  /*77240*/  IADD3.X R30, R30, R0, RZ, P4, !PT ;  /* 0x000000001e1e7210 */ /* 0x000fc600027fe4ff */
[----:B------:R1:W-:Y:S01]  /*77250*/  STL [R1+0xdb8], R36 ;  /* 0x000db82401007387 */ /* 0x0003e20000100800 */
[----:B------:R-:W-:Y:S02]  /*77260*/  STL [R1+0xdf4], R27 ;  /* 0x000df41b01007387 */ /* 0x000fe40000100800 */
[----:B------:R-:W4:Y:S02]  /*77270*/  LDL.LU R39, [R1+0xe38] ;  /* 0x000e380001277983 */ /* 0x000f240000300800 */
[----:B-1----:R-:W-:Y:S01]  /*77280*/  IMAD.MOV.U32 R24, RZ, RZ, R26 ;  /* 0x000000ffff187224 */ /* 0x002fe200078e001a */
[----:B------:R1:W-:Y:S01]  /*77290*/  STL [R1+0xdf0], R30 ;  /* 0x000df01e01007387 */ /* 0x0003e20000100800 */
[----:B------:R-:W4:Y:S02]  /*772a0*/  LDL.LU R26, [R1+0xe70] ;  /* 0x000e7000011a7983 */ /* 0x000f240000300800 */
[----:B------:R-:W-:Y:S02]  /*772b0*/  IMAD.MOV.U32 R25, RZ, RZ, R36 ;  /* 0x000000ffff197224 */ /* 0x000fe400078e0024 */
[----:B------:R-:W4:Y:S01]  /*772c0*/  LDL.LU R37, [R1+0xe78] ;  /* 0x000e780001257983 */ /* 0x000f220000300800 */
[----:B------:R-:W-:Y:S01]  /*772d0*/  ISETP.GT.AND P2, PT, R3, 0x6d, PT ;  /* 0x0000006d0300780c */ /* 0x000fe20003f44270 */
[----:B------:R-:W4:Y:S04]  /*772e0*/  LDL.LU R36, [R1+0xe7c] ;  /* 0x000e7c0001247983 */ /* 0x000f280000300800 */
[----:B------:R1:W-:Y:S01]  /*772f0*/  LDGSTS.E [R22+0x1a600], [R24.64], P1 ;  /* 0x1a60000018167fae */ /* 0x0003e20008921844 */
[----:B------:R-:W-:-:S04]  /*77300*/  SEL R20, RZ, 0x4, !P2 ;  /* 0x00000004ff147807 */ /* 0x000fc80005000000 */
[----:B------:R-:W-:Y:S01]  /*77310*/  SEL R20, R20, RZ, !P0 ;  /* 0x000000ff14147207 */ /* 0x000fe20004000000 */
[----:B-1----:R-:W-:Y:S01]  /*77320*/  IMAD.MOV.U32 R25, RZ, RZ, R30 ;  /* 0x000000ffff197224 */ /* 0x002fe200078e001e */
[----:B------:R-:W-:Y:S01]  /*77330*/  MOV R24, R27 ;  /* 0x0000001b00187202 */ /* 0x000fe20000000f00 */
[----:B------:R-:W4:Y:S01]  /*77340*/  LDL.LU R30, [R1+0xeb0] ;  /* 0x000eb000011e7983 */ /* 0x000f220000300800 */
[----:B------:R-:W4:Y:S01]  /*77350*/  LDL.LU R27, [R1+0xeb4] ;  /* 0x000eb400011b7983 */ /* 0x000f220000300800 */
[----:B------:R-:W-:Y:S02]  /*77360*/  ISETP.NE.U32.AND P2, PT, R20, RZ, PT ;  /* 0x000000ff1400720c */ /* 0x000fe40003f45070 */
[----:B------:R-:W-:-:S04]  /*77370*/  ISETP.GT.AND P1, PT, R3, 0x71, PT ;  /* 0x000000710300780c */ /* 0x000fc80003f24270 */
[----:B------:R-:W-:-:S04]  /*77380*/  SEL R20, RZ, 0x4, !P1 ;  /* 0x00000004ff147807 */ /* 0x000fc80004800000 */
[----:B------:R-:W-:-:S04]  /*77390*/  SEL R20, R20, RZ, !P0 ;  /* 0x000000ff14147207 */ /* 0x000fc80004000000 */
[----:B------:R-:W-:Y:S01]  /*773a0*/  ISETP.NE.U32.AND P1, PT, R20, RZ, PT ;  /* 0x000000ff1400720c */ /* 0x000fe20003f25070 */
[----:B------:R1:W-:Y:S01]  /*773b0*/  LDGSTS.E [R22+0x1b400], [R24.64], P2 ;  /* 0x1b40000018167fae */ /* 0x0003e20009121844 */
[-C--:B--2---:R-:W-:Y:S02]  /*773c0*/  IADD3 R34, P3, R34, R29.reuse, RZ ;  /* 0x0000001d22227210 */ /* 0x084fe40007f7e0ff */
[----:B---3--:R-:W-:-:S03]  /*773d0*/  IADD3 R28, P4, R28, R29, RZ ;  /* 0x0000001d1c1c7210 */ /* 0x008fc60007f9e0ff */
[----:B-1----:R-:W-:Y:S01]  /*773e0*/  IMAD.MOV.U32 R24, RZ, RZ, R34 ;  /* 0x000000ffff187224 */ /* 0x002fe200078e0022 */
[----:B------:R-:W-:Y:S01]  /*773f0*/  STL [R1+0xdfc], R34 ;  /* 0x000dfc2201007387 */ /* 0x000fe20000100800 */
[----:B----4-:R-:W-:Y:S01]  /*77400*/  IMAD.X R35, R35, 0x1, R0, P3 ;  /* 0x0000000123237824 */ /* 0x010fe200018e0600 */
[----:B------:R-:W-:-:S03]  /*77410*/  IADD3.X R31, R31, R0, RZ, P4, !PT ;  /* 0x000000001f1f7210 */ /* 0x000fc600027fe4ff */
[----:B------:R-:W-:Y:S01]  /*77420*/  IMAD.MOV.U32 R25, RZ, RZ, R35 ;  /* 0x000000ffff197224 */ /* 0x000fe200078e0023 */
[-C--:B------:R-:W-:Y:S01]  /*77430*/  IADD3 R38, P3, R38, R29.reuse, RZ ;  /* 0x0000001d26267210 */ /* 0x080fe20007f7e0ff */
[----:B------:R1:W-:Y:S04]  /*77440*/  STL [R1+0xdf8], R35 ;  /* 0x000df82301007387 */ /* 0x0003e80000100800 */
[----:B------:R2:W-:Y:S01]  /*77450*/  LDGSTS.E [R22+0x1b600], [R24.64], P2 ;  /* 0x1b60000018167fae */ /* 0x0005e20009121844 */
[----:B------:R3:W-:Y:S02]  /*77460*/  STL [R1+0xe34], R28 ;  /* 0x000e341c01007387 */ /* 0x0007e40000100800 */
[----:B------:R2:W-:Y:S01]  /*77470*/  STL [R1+0xe30], R31 ;  /* 0x000e301f01007387 */ /* 0x0005e20000100800 */
[----:B-1----:R-:W4:Y:S01]  /*77480*/  LDL.LU R35, [R1+0xeb8] ;  /* 0x000eb80001237983 */ /* 0x002f220000300800 */
[----:B--2---:R-:W-:Y:S01]  /*77490*/  MOV R24, R28 ;  /* 0x0000001c00187202 */ /* 0x004fe20000000f00 */
[----:B------:R-:W-:Y:S01]  /*774a0*/  IMAD.MOV.U32 R25, RZ, RZ, R31 ;  /* 0x000000ffff197224 */ /* 0x000fe200078e001f */
[----:B------:R-:W-:Y:S01]  /*774b0*/  IADD3 R23, P4, R23, R29, RZ ;  /* 0x0000001d17177210 */ /* 0x000fe20007f9e0ff */
[----:B---3--:R-:W2:Y:S04]  /*774c0*/  LDL.LU R28, [R1+0xebc] ;  /* 0x000ebc00011c7983 */ /* 0x008ea80000300800 */
[----:B------:R1:W-:Y:S01]  /*774d0*/  LDGSTS.E [R22+0x1c400], [R24.64], P1 ;  /* 0x1c40000018167fae */ /* 0x0003e20008921844 */
[----:B------:R-:W3:Y:S02]  /*774e0*/  LDL.LU R34, [R1+0xef0] ;  /* 0x000ef00001227983 */ /* 0x000ee40000300800 */
[----:B------:R-:W3:Y:S02]  /*774f0*/  LDL.LU R31, [R1+0xef4] ;  /* 0x000ef400011f7983 */ /* 0x000ee40000300800 */
[----:B------:R-:W-:Y:S02]  /*77500*/  STL [R1+0xe3c], R38 ;  /* 0x000e3c2601007387 */ /* 0x000fe40000100800 */
[----:B-1----:R-:W-:-:S02]  /*77510*/  IMAD.MOV.U32 R24, RZ, RZ, R38 ;  /* 0x000000ffff187224 */ /* 0x002fc400078e0026 */
[----:B------:R-:W-:Y:S01]  /*77520*/  IMAD.X R39, R39, 0x1, R0, P3 ;  /* 0x0000000127277824 */ /* 0x000fe200018e0600 */
[----:B------:R-:W-:-:S03]  /*77530*/  IADD3.X R26, R26, R0, RZ, P4, !PT ;  /* 0x000000001a1a7210 */ /* 0x000fc600027fe4ff */
[----:B------:R-:W-:Y:S01]  /*77540*/  IMAD.MOV.U32 R25, RZ, RZ, R39 ;  /* 0x000000ffff197224 */ /* 0x000fe200078e0027 */
[----:B------:R-:W-:Y:S01]  /*77550*/  STL [R1+0xe38], R39 ;  /* 0x000e382701007387 */ /* 0x000fe20000100800 */
[----:B------:R-:W-:Y:S02]  /*77560*/  STL [R1+0xe74], R23 ;  /* 0x000e741701007387 */ /* 0x000fe40000100800 */
[----:B------:R1:W-:Y:S01]  /*77570*/  STL [R1+0xe70], R26 ;  /* 0x000e701a01007387 */ /* 0x0003e20000100800 */
[----:B------:R1:W-:Y:S02]  /*77580*/  LDGSTS.E [R22+0x1c600], [R24.64], P1 ;  /* 0x1c60000018167fae */ /* 0x0003e40008921844 */
[----:B-1----:R-:W-:Y:S01]  /*77590*/  IMAD.MOV.U32 R25, RZ, RZ, R26 ;  /* 0x000000ffff197224 */ /* 0x002fe200078e001a */
[----:B------:R-:W-:Y:S01]  /*775a0*/  MOV R24, R23 ;  /* 0x0000001700187202 */ /* 0x000fe20000000f00 */
[----:B------:R-:W4:Y:S01]  /*775b0*/  LDL.LU R26, [R1+0xef8] ;  /* 0x000ef800011a7983 */ /* 0x000f220000300800 */
[----:B------:R-:W4:Y:S01]  /*775c0*/  LDL.LU R23, [R1+0xefc] ;  /* 0x000efc0001177983 */ /* 0x000f220000300800 */
[----:B------:R-:W-:-:S04]  /*775d0*/  ISETP.GT.AND P2, PT, R3, 0x75, PT ;  /* 0x000000750300780c */ /* 0x000fc80003f44270 */
[----:B------:R-:W-:-:S04]  /*775e0*/  SEL R20, RZ, 0x4, !P2 ;  /* 0x00000004ff147807 */ /* 0x000fc80005000000 */
[----:B------:R-:W-:-:S04]  /*775f0*/  SEL R20, R20, RZ, !P0 ;  /* 0x000000ff14147207 */ /* 0x000fc80004000000 */
[----:B------:R-:W-:Y:S02]  /*77600*/  ISETP.NE.U32.AND P2, PT, R20, RZ, PT ;  /* 0x000000ff1400720c */ /* 0x000fe40003f45070 */
[-C--:B------:R-:W-:Y:S02]  /*77610*/  IADD3 R36, P3, R36, R29.reuse, RZ ;  /* 0x0000001d24247210 */ /* 0x080fe40007f7e0ff */
[----:B------:R-:W-:-:S03]  /*77620*/  IADD3 R27, P4, R27, R29, RZ ;  /* 0x0000001d1b1b7210 */ /* 0x000fc60007f9e0ff */
[----:B------:R-:W-:Y:S01]  /*77630*/  IMAD.X R37, R37, 0x1, R0, P3 ;  /* 0x0000000125257824 */ /* 0x000fe200018e0600 */
[----:B------:R-:W-:Y:S01]  /*77640*/  IADD3.X R30, R30, R0, RZ, P4, !PT ;  /* 0x000000001e1e7210 */ /* 0x000fe200027fe4ff */
[----:B------:R-:W-:Y:S04]  /*77650*/  STL [R1+0xe7c], R36 ;  /* 0x000e7c2401007387 */ /* 0x000fe80000100800 */
[----:B------:R1:W-:Y:S01]  /*77660*/  LDGSTS.E [R22+0x1d400], [R24.64], P2 ;  /* 0x1d40000018167fae */ /* 0x0003e20009121844 */
[----:B------:R-:W-:Y:S02]  /*77670*/  STL [R1+0xe78], R37 ;  /* 0x000e782501007387 */ /* 0x000fe40000100800 */
[----:B------:R-:W-:Y:S02]  /*77680*/  STL [R1+0xeb4], R27 ;  /* 0x000eb41b01007387 */ /* 0x000fe40000100800 */
[----:B------:R1:W-:Y:S02]  /*77690*/  STL [R1+0xeb0], R30 ;  /* 0x000eb01e01007387 */ /* 0x0003e40000100800 */
[----:B-1----:R-:W-:-:S02]  /*776a0*/  IMAD.MOV.U32 R24, RZ, RZ, R36 ;  /* 0x000000ffff187224 */ /* 0x002fc400078e0024 */
[----:B------:R-:W-:-:S05]  /*776b0*/  IMAD.MOV.U32 R25, RZ, RZ, R37 ;  /* 0x000000ffff197224 */ /* 0x000fca00078e0025 */
[----:B------:R1:W-:Y:S01]  /*776c0*/  LDGSTS.E [R22+0x1d600], [R24.64], P2 ;  /* 0x1d60000018167fae */ /* 0x0003e20009121844 */
[----:B------:R-:W-:Y:S01]  /*776d0*/  ISETP.GT.AND P1, PT, R3, 0x79, PT ;  /* 0x000000790300780c */ /* 0x000fe20003f24270 */
[----:B-1----:R-:W-:Y:S01]  /*776e0*/  IMAD.MOV.U32 R25, RZ, RZ, R30 ;  /* 0x000000ffff197224 */ /* 0x002fe200078e001e */
[----:B------:R-:W-:Y:S01]  /*776f0*/  MOV R24, R27 ;  /* 0x0000001b00187202 */ /* 0x000fe20000000f00 */
[----:B------:R-:W4:Y:S01]  /*77700*/  LDL.LU R30, [R1+0x1a40] ;  /* 0x001a4000011e7983 */ /* 0x000f220000300800 */
[----:B------:R-:W4:Y:S01]  /*77710*/  LDL.LU R27, [R1+0x1a4c] ;  /* 0x001a4c00011b7983 */ /* 0x000f220000300800 */
[----:B------:R-:W-:Y:S02]  /*77720*/  SEL R20, RZ, 0x4, !P1 ;  /* 0x00000004ff147807 */ /* 0x000fe40004800000 */
[----:B------:R-:W1:Y:S02]  /*77730*/  S2R R37, SR_TID.X ;  /* 0x0000000000257919 */ /* 0x000e640000002100 */
[----:B------:R-:W-:-:S02]  /*77740*/  SEL R20, R20, RZ, !P0 ;  /* 0x000000ff14147207 */ /* 0x000fc40004000000 */
[----:B------:R-:W-:Y:S02]  /*77750*/  ISETP.GT.AND P2, PT, R3, 0x7d, PT ;  /* 0x0000007d0300780c */ /* 0x000fe40003f44270 */
[----:B------:R-:W-:Y:S02]  /*77760*/  ISETP.NE.U32.AND P1, PT, R20, RZ, PT ;  /* 0x000000ff1400720c */ /* 0x000fe40003f25070 */
[----:B------:R-:W-:-:S04]  /*77770*/  SEL R20, RZ, 0x4, !P2 ;  /* 0x00000004ff147807 */ /* 0x000fc80005000000 */
[----:B------:R-:W-:-:S04]  /*77780*/  SEL R20, R20, RZ, !P0 ;  /* 0x000000ff14147207 */ /* 0x000fc80004000000 */
[----:B------:R-:W-:-:S03]  /*77790*/  ISETP.NE.U32.AND P2, PT, R20, RZ, PT ;  /* 0x000000ff1400720c */ /* 0x000fc60003f45070 */
[----:B------:R2:W-:Y:S01]  /*777a0*/  LDGSTS.E [R22+0x1e400], [R24.64], P1 ;  /* 0x1e40000018167fae */ /* 0x0005e20008921844 */
[----:B-1----:R-:W-:Y:S02]  /*777b0*/  LOP3.LUT R36, R37, 0x7f, RZ, 0xc0, !PT ;  /* 0x0000007f25247812 */ /* 0x002fe400078ec0ff */
[-C--:B--2---:R-:W-:Y:S02]  /*777c0*/  IADD3 R28, P3, R28, R29.reuse, RZ ;  /* 0x0000001d1c1c7210 */ /* 0x084fe40007f7e0ff */
[----:B---3--:R-:W-:-:S03]  /*777d0*/  IADD3 R31, P4, R31, R29, RZ ;  /* 0x0000001d1f1f7210 */ /* 0x008fc60007f9e0ff */
[----:B----4-:R-:W-:Y:S01]  /*777e0*/  IMAD.X R35, R35, 0x1, R0, P3 ;  /* 0x0000000123237824 */ /* 0x010fe200018e0600 */
[----:B------:R1:W-:Y:S01]  /*777f0*/  STL [R1+0xebc], R28 ;  /* 0x000ebc1c01007387 */ /* 0x0003e20000100800 */
[----:B------:R-:W-:Y:S01]  /*77800*/  IADD3.X R34, R34, R0, RZ, P4, !PT ;  /* 0x0000000022227210 */ /* 0x000fe200027fe4ff */
[----:B------:R-:W-:Y:S02]  /*77810*/  IMAD.MOV.U32 R24, RZ, RZ, R28 ;  /* 0x000000ffff187224 */ /* 0x000fe400078e001c */
[----:B------:R2:W-:Y:S01]  /*77820*/  STL [R1+0xeb8], R35 ;  /* 0x000eb82301007387 */ /* 0x0005e20000100800 */
[----:B------:R-:W-:Y:S02]  /*77830*/  STL [R1+0xef4], R31 ;  /* 0x000ef41f01007387 */ /* 0x000fe40000100800 */
[----:B------:R-:W-:Y:S02]  /*77840*/  IMAD.MOV.U32 R25, RZ, RZ, R35 ;  /* 0x000000ffff197224 */ /* 0x000fe400078e0023 */
[----:B------:R-:W3:Y:S01]  /*77850*/  LDL.LU R39, [R1+0x1a44] ;  /* 0x001a440001277983 */ /* 0x000ee20000300800 */
[----:B------:R4:W-:Y:S01]  /*77860*/  STL [R1+0xef0], R34 ;  /* 0x000ef02201007387 */ /* 0x0009e20000100800 */
[----:B-1----:R-:W3:Y:S03]  /*77870*/  LDL.LU R28, [R1+0x1a0c] ;  /* 0x001a0c00011c7983 */ /* 0x002ee60000300800 */
[----:B------:R1:W-:Y:S01]  /*77880*/  LDGSTS.E [R22+0x1e600], [R24.64], P1 ;  /* 0x1e60000018167fae */ /* 0x0003e20008921844 */
[----:B------:R-:W3:Y:S03]  /*77890*/  LDL.LU R42, [R1+0x1a38] ;  /* 0x001a3800012a7983 */ /* 0x000ee60000300800 */
[----:B--2---:R-:W2:Y:S01]  /*778a0*/  LDL.LU R35, [R1+0x1a00] ;  /* 0x001a000001237983 */ /* 0x004ea20000300800 */
[----:B-1----:R-:W-:Y:S01]  /*778b0*/  MOV R24, R31 ;  /* 0x0000001f00187202 */ /* 0x002fe20000000f00 */
[----:B------:R-:W-:-:S05]  /*778c0*/  IMAD.MOV.U32 R25, RZ, RZ, R34 ;  /* 0x000000ffff197224 */ /* 0x000fca00078e0022 */
[----:B------:R1:W-:Y:S01]  /*778d0*/  LDGSTS.E [R22+0x1f400], [R24.64], P2 ;  /* 0x1f40000018167fae */ /* 0x0003e20009121844 */
[----:B------:R-:W-:-:S05]  /*778e0*/  IADD3 R23, P3, R23, R29, RZ ;  /* 0x0000001d17177210 */ /* 0x000fca0007f7e0ff */
[----:B------:R-:W-:Y:S01]  /*778f0*/  IMAD.X R26, R26, 0x1, R0, P3 ;  /* 0x000000011a1a7824 */ /* 0x000fe200018e0600 */
[----:B------:R-:W-:Y:S04]  /*77900*/  STL [R1+0xefc], R23 ;  /* 0x000efc1701007387 */ /* 0x000fe80000100800 */
[----:B------:R4:W-:Y:S01]  /*77910*/  STL [R1+0xef8], R26 ;  /* 0x000ef81a01007387 */ /* 0x0009e20000100800 */
[----:B------:R-:W2:Y:S02]  /*77920*/  LDL.LU R37, [R1+0x19f8] ;  /* 0x0019f80001257983 */ /* 0x000ea40000300800 */
[----:B----4-:R-:W4:Y:S02]  /*77930*/  LDL.LU R34, [R1+0x1a04] ;  /* 0x001a040001227983 */ /* 0x010f240000300800 */
[----:B-1----:R-:W-:Y:S01]  /*77940*/  IMAD.MOV.U32 R25, RZ, RZ, R26 ;  /* 0x000000ffff197224 */ /* 0x002fe200078e001a */
[----:B------:R-:W4:Y:S04]  /*77950*/  LDL.LU R38, [R1+0x19c0] ;  /* 0x0019c00001267983 */ /* 0x000f280000300800 */
[----:B------:R-:W4:Y:S01]  /*77960*/  LDL.LU R26, [R1+0x19cc] ;  /* 0x0019cc00011a7983 */ /* 0x000f220000300800 */
[----:B------:R-:W-:-:S05]  /*77970*/  MOV R24, R23 ;  /* 0x0000001700187202 */ /* 0x000fca0000000f00 */
[----:B------:R1:W-:Y:S01]  /*77980*/  LDGSTS.E [R22+0x1f600], [R24.64], P2 ;  /* 0x1f60000018167fae */ /* 0x0003e20009121844 */
[----:B------:R-:W-:-:S05]  /*77990*/  IMAD.SHL.U32 R36, R36, 0x4, RZ ;  /* 0x0000000424247824 */ /* 0x000fca00078e00ff */
[----:B------:R-:W-:Y:S02]  /*779a0*/  LOP3.LUT R23, R36, 0x40, RZ, 0x3c, !PT ;  /* 0x0000004024177812 */ /* 0x000fe400078e3cff */
[----:B------:R-:W-:-:S04]  /*779b0*/  ISETP.GT.AND P1, PT, R3, 0x2, PT ;  /* 0x000000020300780c */ /* 0x000fc80003f24270 */
[----:B------:R-:W-:Y:S02]  /*779c0*/  SEL R20, RZ, 0x4, !P1 ;  /* 0x00000004ff147807 */ /* 0x000fe40004800000 */
[----:B------:R-:W-:-:S04]  /*779d0*/  IADD3 R27, P2, R27, R29, RZ ;  /* 0x0000001d1b1b7210 */ /* 0x000fc80007f5e0ff */
[----:B------:R-:W-:Y:S01]  /*779e0*/  IADD3.X R30, R30, R0, RZ, P2, !PT ;  /* 0x000000001e1e7210 */ /* 0x000fe200017fe4ff */
[----:B------:R-:W-:Y:S04]  /*779f0*/  STL [R1+0x1a4c], R27 ;  /* 0x001a4c1b01007387 */ /* 0x000fe80000100800 */
[----:B------:R1:W-:Y:S01]  /*77a00*/  STL [R1+0x1a40], R30 ;  /* 0x001a401e01007387 */ /* 0x0003e20000100800 */
[----:B------:R-:W4:Y:S02]  /*77a10*/  LDL.LU R36, [R1+0x19b8] ;  /* 0x0019b80001247983 */ /* 0x000f240000300800 */
[----:B------:R-:W4:Y:S01]  /*77a20*/  LDL.LU R31, [R1+0x19c4] ;  /* 0x0019c400011f7983 */ /* 0x000f220000300800 */
[----:B-1----:R-:W-:Y:S01]  /*77a30*/  MOV R25, R30 ;  /* 0x0000001e00197202 */ /* 0x002fe20000000f00 */
[----:B------:R-:W-:Y:S01]  /*77a40*/  IMAD.MOV.U32 R24, RZ, RZ, R27 ;  /* 0x000000ffff187224 */ /* 0x000fe200078e001b */
[----:B------:R-:W4:Y:S01]  /*77a50*/  LDL.LU R30, [R1+0x1980] ;  /* 0x00198000011e7983 */ /* 0x000f220000300800 */
[----:B------:R-:W4:Y:S01]  /*77a60*/  LDL.LU R27, [R1+0x198c] ;  /* 0x00198c00011b7983 */ /* 0x000f220000300800 */
[----:B------:R-:W-:-:S02]  /*77a70*/  SEL R20, R20, RZ, !P0 ;  /* 0x000000ff14147207 */ /* 0x000fc40004000000 */
[----:B------:R-:W-:Y:S02]  /*77a80*/  ISETP.GT.AND P2, PT, R3, 0x6, PT ;  /* 0x000000060300780c */ /* 0x000fe40003f44270 */
[----:B------:R-:W-:Y:S02]  /*77a90*/  ISETP.NE.U32.AND P1, PT, R20, RZ, PT ;  /* 0x000000ff1400720c */ /* 0x000fe40003f25070 */
[----:B------:R-:W-:Y:S02]  /*77aa0*/  SEL R20, RZ, 0x4, !P2 ;  /* 0x00000004ff147807 */ /* 0x000fe40005000000 */
[----:B------:R-:W-:Y:S02]  /*77ab0*/  IMAD R23, R40, 0x20000, R23 ;  /* 0x0002000028177824 */ /* 0x000fe400078e0217 */
[----:B------:R-:W-:-:S04]  /*77ac0*/  SEL R20, R20, RZ, !P0 ;  /* 0x000000ff14147207 */ /* 0x000fc80004000000 */
[----:B------:R-:W-:-:S03]  /*77ad0*/  ISETP.NE.U32.AND P2, PT, R20, RZ, PT ;  /* 0x000000ff1400720c */ /* 0x000fc60003f45070 */
[----:B------:R1:W-:Y:S01]  /*77ae0*/  LDGSTS.E [R23+0x800], [R24.64], P1 ;  /* 0x0080000018177fae */ /* 0x0003e20008921844 */
[-C--:B---3--:R-:W-:Y:S02]  /*77af0*/  IADD3 R39, P3, R39, R29.reuse, RZ ;  /* 0x0000001d27277210 */ /* 0x088fe40007f7e0ff */
[----:B------:R-:W-:-:S03]  /*77b00*/  IADD3 R28, P4, R28, R29, RZ ;  /* 0x0000001d1c1c7210 */ /* 0x000fc60007f9e0ff */
[--C-:B------:R-:W-:Y:S01]  /*77b10*/  IMAD.X R42, R42, 0x1, R0.reuse, P3 ;  /* 0x000000012a2a7824 */ /* 0x100fe200018e0600 */
[----:B-1----:R-:W-:Y:S01]  /*77b20*/  MOV R24, R39 ;  /* 0x0000002700187202 */ /* 0x002fe20000000f00 */
[----:B--2---:R-:W-:Y:S02]  /*77b30*/  IMAD.X R35, R35, 0x1, R0, P4 ;  /* 0x0000000123237824 */ /* 0x004fe400020e0600 */
[----:B------:R-:W-:Y:S01]  /*77b40*/  IMAD.MOV.U32 R25, RZ, RZ, R42 ;  /* 0x000000ffff197224 */ /* 0x000fe200078e002a */
[----:B------:R-:W-:Y:S01]  /*77b50*/  STL [R1+0x1a44], R39 ;  /* 0x001a442701007387 */ /* 0x000fe20000100800 */
[----:B------:R-:W-:Y:S02]  /*77b60*/  STL [R1+0x1a38], R42 ;  /* 0x001a382a01007387 */ /* 0x000fe40000100800 */
[----:B------:R-:W-:Y:S01]  /*77b70*/  STL [R1+0x1a0c], R28 ;  /* 0x001a0c1c01007387 */ /* 0x000fe20000100800 */
[----:B------:R1:W-:Y:S01]  /*77b80*/  LDGSTS.E [R23+0xa00], [R24.64], P1 ;  /* 0x00a0000018177fae */ /* 0x0003e20008921844 */
[----:B------:R2:W-:Y:S02]  /*77b90*/  STL [R1+0x1a00], R35 ;  /* 0x001a002301007387 */ /* 0x0005e40000100800 */
[----:B-1----:R-:W-:Y:S01]  /*77ba0*/  IMAD.MOV.U32 R24, RZ, RZ, R28 ;  /* 0x000000ffff187224 */ /* 0x002fe200078e001c */
[----:B------:R-:W-:-:S02]  /*77bb0*/  MOV R25, R35 ;  /* 0x0000002300197202 */ /* 0x000fc40000000f00 */
[----:B--2---:R-:W2:Y:S01]  /*77bc0*/  LDL.LU R35, [R1+0x1984] ;  /* 0x0019840001237983 */ /* 0x004ea20000300800 */
[----:B------:R-:W3:Y:S03]  /*77bd0*/  LDL.LU R28, [R1+0x194c] ;  /* 0x00194c00011c7983 */ /* 0x000ee60000300800 */
[----:B------:R1:W-:Y:S01]  /*77be0*/  LDGSTS.E [R23+0x1800], [R24.64], P2 ;  /* 0x0180000018177fae */ /* 0x0003e20009121844 */
[----:B----4-:R-:W-:-:S05]  /*77bf0*/  IADD3 R34, P3, R34, R29, RZ ;  /* 0x0000001d22227210 */ /* 0x010fca0007f7e0ff */
[--C-:B------:R-:W-:Y:S01]  /*77c00*/  IMAD.X R37, R37, 0x1, R0.reuse, P3 ;  /* 0x0000000125257824 */ /* 0x100fe200018e0600 */
[----:B------:R-:W-:Y:S01]  /*77c10*/  IADD3 R26, P4, R26, R29, RZ ;  /* 0x0000001d1a1a7210 */ /* 0x000fe20007f9e0ff */
[----:B------:R-:W-:Y:S03]  /*77c20*/  STL [R1+0x1a04], R34 ;  /* 0x001a042201007387 */ /* 0x000fe60000100800 */
[----:B------:R4:W-:Y:S02]  /*77c30*/  STL [R1+0x19f8], R37 ;  /* 0x0019f82501007387 */ /* 0x0009e40000100800 */
[----:B------:R-:W-:Y:S02]  /*77c40*/  IMAD.X R38, R38, 0x1, R0, P4 ;  /* 0x0000000126267824 */ /* 0x000fe400020e0600 */
[----:B-1----:R-:W-:Y:S01]  /*77c50*/  IMAD.MOV.U32 R25, RZ, RZ, R37 ;  /* 0x000000ffff197224 */ /* 0x002fe200078e0025 */
[----:B------:R1:W-:Y:S01]  /*77c60*/  STL [R1+0x19cc], R26 ;  /* 0x0019cc1a01007387 */ /* 0x0003e20000100800 */
[----:B------:R-:W-:-:S03]  /*77c70*/  MOV R24, R34 ;  /* 0x0000002200187202 */ /* 0x000fc60000000f00 */
        /* <DEDUP_REMOVED lines=8> */
[----:B------:R-:W-:Y:S01]  /*77d00*/  ISETP.NE.U32.AND P1, PT, R20, RZ, PT ;  /* 0x000000ff1400720c */ /* 0x000fe20003f25070 */
[----:B-1----:R-:W-:Y:S01]  /*77d10*/  IMAD.MOV.U32 R24, RZ, RZ, R26 ;  /* 0x000000ffff187224 */ /* 0x002fe200078e001a */
[----:B------:R-:W-:Y:S01]  /*77d20*/  MOV R25, R38 ;  /* 0x0000002600197202 */ /* 0x000fe20000000f00 */
[----:B------:R-:W4:Y:S10]  /*77d30*/  LDL.LU R26, [R1+0x190c] ;  /* 0x00190c00011a7983 */ /* 0x000f340000300800 */
[----:B------:R1:W-:Y:S01]  /*77d40*/  LDGSTS.E [R23+0x2800], [R24.64], P1 ;  /* 0x0280000018177fae */ /* 0x0003e20008921844 */
[----:B------:R-:W-:-:S05]  /*77d50*/  IADD3 R31, P3, R31, R29, RZ ;  /* 0x0000001d1f1f7210 */ /* 0x000fca0007f7e0ff */
[----:B------:R-:W-:Y:S01]  /*77d60*/  IMAD.X R36, R36, 0x1, R0, P3 ;  /* 0x0000000124247824 */ /* 0x000fe200018e0600 */
[----:B------:R-:W-:Y:S01]  /*77d70*/  IADD3 R27, P4, R27, R29, RZ ;  /* 0x0000001d1b1b7210 */ /* 0x000fe20007f9e0ff */
[----:B------:R1:W-:Y:S03]  /*77d80*/  STL [R1+0x19c4], R31 ;  /* 0x0019c41f01007387 */ /* 0x0003e60000100800 */
[----:B------:R1:W-:Y:S02]  /*77d90*/  STL [R1+0x19b8], R36 ;  /* 0x0019b82401007387 */ /* 0x0003e40000100800 */
[----:B-1----:R-:W-:Y:S01]  /*77da0*/  MOV R24, R31 ;  /* 0x0000001f00187202 */ /* 0x002fe20000000f00 */
[----:B------:R-:W-:Y:S02]  /*77db0*/  IMAD.MOV.U32 R25, RZ, RZ, R36 ;  /* 0x000000ffff197224 */ /* 0x000fe400078e0024 */
[----:B------:R-:W-:Y:S01]  /*77dc0*/  IMAD.X R30, R30, 0x1, R0, P4 ;  /* 0x000000011e1e7824 */ /* 0x000fe200020e0600 */
[----:B------:R-:W-:Y:S01]  /*77dd0*/  STL [R1+0x198c], R27 ;  /* 0x00198c1b01007387 */ /* 0x000fe20000100800 */
[----:B------:R-:W4:Y:S03]  /*77de0*/  LDL.LU R42, [R1+0x1938] ;  /* 0x00193800012a7983 */ /* 0x000f260000300800 */
[----:B------:R1:W-:Y:S04]  /*77df0*/  LDGSTS.E [R23+0x2a00], [R24.64], P1 ;  /* 0x02a0000018177fae */ /* 0x0003e80008921844 */
[----:B------:R1:W-:Y:S01]  /*77e00*/  STL [R1+0x1980], R30 ;  /* 0x0019801e01007387 */ /* 0x0003e20000100800 */
[----:B------:R-:W4:Y:S02]  /*77e10*/  LDL.LU R31, [R1+0x1900] ;  /* 0x00190000011f7983 */ /* 0x000f240000300800 */
[----:B------:R-:W4:Y:S01]  /*77e20*/  LDL.LU R36, [R1+0x18f8] ;  /* 0x0018f80001247983 */ /* 0x000f220000300800 */
[----:B------:R-:W-:-:S02]  /*77e30*/  ISETP.GT.AND P2, PT, R3, 0xe, PT ;  /* 0x0000000e0300780c */ /* 0x000fc40003f44270 */
[----:B-1----:R-:W-:Y:S02]  /*77e40*/  MOV R25, R30 ;  /* 0x0000001e00197202 */ /* 0x002fe40000000f00 */
[----:B------:R-:W4:Y:S01]  /*77e50*/  LDL.LU R30, [R1+0x1904] ;  /* 0x00190400011e7983 */ /* 0x000f220000300800 */
[----:B------:R-:W-:Y:S02]  /*77e60*/  IMAD.MOV.U32 R24, RZ, RZ, R27 ;  /* 0x000000ffff187224 */ /* 0x000fe400078e001b */
[----:B------:R-:W4:Y:S02]  /*77e70*/  LDL.LU R38, [R1+0x18c0] ;  /* 0x0018c00001267983 */ /* 0x000f240000300800 */
[----:B------:R-:W4:Y:S01]  /*77e80*/  LDL.LU R27, [R1+0x18cc] ;  /* 0x0018cc00011b7983 */ /* 0x000f220000300800 */
[----:B------:R-:W-:-:S04]  /*77e90*/  SEL R20, RZ, 0x4, !P2 ;  /* 0x00000004ff147807 */ /* 0x000fc80005000000 */
[----:B------:R-:W-:-:S04]  /*77ea0*/  SEL R20, R20, RZ, !P0 ;  /* 0x000000ff14147207 */ /* 0x000fc80004000000 */
[----:B------:R-:W-:Y:S11]  /*77eb0*/  ISETP.NE.U32.AND P2, PT, R20, RZ, PT ;  /* 0x000000ff1400720c */ /* 0x000ff60003f45070 */
[----:B------:R-:W-:Y:S02]  /*77ec0*/  @!UPT UIADD3 URZ, URZ, URZ, URZ ;  /* 0x0000003f3f3ff290 */ /* 0x000fe4000fffe03f */
[----:B------:R1:W-:Y:S01]  /*77ed0*/  LDGSTS.E [R23+0x3800], [R24.64], P2 ;  /* 0x0380000018177fae */ /* 0x0003e20009121844 */
[-C--:B--2---:R-:W-:Y:S02]  /*77ee0*/  IADD3 R35, P3, R35, R29.reuse, RZ ;  /* 0x0000001d23237210 */ /* 0x084fe40007f7e0ff */
[----:B---3--:R-:W-:Y:S02]  /*77ef0*/  IADD3 R28, P4, R28, R29, RZ ;  /* 0x0000001d1c1c7210 */ /* 0x008fe40007f9e0ff */
[----:B-1----:R-:W-:Y:S01]  /*77f00*/  MOV R24, R35 ;  /* 0x0000002300187202 */ /* 0x002fe20000000f00 */
[----:B------:R-:W-:Y:S01]  /*77f10*/  STL [R1+0x1984], R35 ;  /* 0x0019842301007387 */ /* 0x000fe20000100800 */
[--C-:B----4-:R-:W-:Y:S02]  /*77f20*/  IMAD.X R37, R37, 0x1, R0.reuse, P3 ;  /* 0x0000000125257824 */ /* 0x110fe400018e0600 */
[----:B------:R-:W-:Y:S02]  /*77f30*/  IMAD.X R34, R34, 0x1, R0, P4 ;  /* 0x0000000122227824 */ /* 0x000fe400020e0600 */
[----:B------:R-:W-:Y:S01]  /*77f40*/  IMAD.MOV.U32 R25, RZ, RZ, R37 ;  /* 0x000000ffff197224 */ /* 0x000fe200078e0025 */
[----:B------:R1:W-:Y:S01]  /*77f50*/  STL [R1+0x1978], R37 ;  /* 0x0019782501007387 */ /* 0x0003e20000100800 */
[----:B------:R-:W-:Y:S02]  /*77f60*/  STL [R1+0x194c], R28 ;  /* 0x00194c1c01007387 */ /* 0x000fe40000100800 */
[----:B------:R2:W-:Y:S01]  /*77f70*/  STL [R1+0x1940], R34 ;  /* 0x0019402201007387 */ /* 0x0005e20000100800 */
[----:B------:R3:W-:Y:S04]  /*77f80*/  LDGSTS.E [R23+0x3a00], [R24.64], P2 ;  /* 0x03a0000018177fae */ /* 0x0007e80009121844 */
[----:B-1----:R-:W4:Y:S01]  /*77f90*/  LDL.LU R37, [R1+0x18b8] ;  /* 0x0018b80001257983 */ /* 0x002f220000300800 */
[----:B------:R-:W4:Y:S01]  /*77fa0*/  LDL.LU R35, [R1+0x18c4] ;  /* 0x0018c40001237983 */ /* 0x000f220000300800 */
[----:B---3--:R-:W-:Y:S01]  /*77fb0*/  MOV R25, R34 ;  /* 0x0000002200197202 */ /* 0x008fe20000000f00 */
[----:B------:R-:W-:Y:S01]  /*77fc0*/  IMAD.MOV.U32 R24, RZ, RZ, R28 ;  /* 0x000000ffff187224 */ /* 0x000fe200078e001c */
        /* <DEDUP_REMOVED lines=8> */
[-C--:B------:R-:W-:Y:S02]  /*78050*/  IADD3 R39, P3, R39, R29.reuse, RZ ;  /* 0x0000001d27277210 */ /* 0x080fe40007f7e0ff */
[----:B------:R-:W-:Y:S02]  /*78060*/  IADD3 R26, P4, R26, R29, RZ ;  /* 0x0000001d1a1a7210 */ /* 0x000fe40007f9e0ff */
[----:B------:R-:W-:-:S04]  /*78070*/  SEL R20, R20, RZ, !P0 ;  /* 0x000000ff14147207 */ /* 0x000fc80004000000 */
[----:B------:R-:W-:Y:S02]  /*78080*/  ISETP.NE.U32.AND P2, PT, R20, RZ, PT ;  /* 0x000000ff1400720c */ /* 0x000fe40003f45070 */
[----:B------:R1:W-:Y:S01]  /*78090*/  LDGSTS.E [R23+0x4800], [R24.64], P1 ;  /* 0x0480000018177fae */ /* 0x0003e20008921844 */
[--C-:B------:R-:W-:Y:S02]  /*780a0*/  IMAD.X R42, R42, 0x1, R0.reuse, P3 ;  /* 0x000000012a2a7824 */ /* 0x100fe400018e0600 */
[----:B------:R-:W-:Y:S01]  /*780b0*/  IMAD.X R31, R31, 0x1, R0, P4 ;  /* 0x000000011f1f7824 */ /* 0x000fe200020e0600 */
[----:B------:R-:W-:Y:S01]  /*780c0*/  STL [R1+0x1944], R39 ;  /* 0x0019442701007387 */ /* 0x000fe20000100800 */
[----:B-1----:R-:W-:Y:S01]  /*780d0*/  MOV R24, R39 ;  /* 0x0000002700187202 */ /* 0x002fe20000000f00 */
[----:B------:R-:W-:Y:S02]  /*780e0*/  IMAD.MOV.U32 R25, RZ, RZ, R42 ;  /* 0x000000ffff197224 */ /* 0x000fe400078e002a */
[----:B------:R-:W-:Y:S01]  /*780f0*/  STL [R1+0x1938], R42 ;  /* 0x0019382a01007387 */ /* 0x000fe20000100800 */
[----:B------:R-:W-:-:S03]  /*78100*/  IADD3 R30, P3, R30, R29, RZ ;  /* 0x0000001d1e1e7210 */ /* 0x000fc60007f7e0ff */
[----:B------:R1:W-:Y:S01]  /*78110*/  LDGSTS.E [R23+0x4a00], [R24.64], P1 ;  /* 0x04a0000018177fae */ /* 0x0003e20008921844 */
[----:B------:R-:W-:-:S03]  /*78120*/  IADD3 R27, P4, R27, R29, RZ ;  /* 0x0000001d1b1b7210 */ /* 0x000fc60007f9e0ff */
[----:B------:R-:W-:Y:S01]  /*78130*/  STL [R1+0x190c], R26 ;  /* 0x00190c1a01007387 */ /* 0x000fe20000100800 */
[--C-:B------:R-:W-:Y:S02]  /*78140*/  IMAD.X R36, R36, 0x1, R0.reuse, P3 ;  /* 0x0000000124247824 */ /* 0x100fe400018e0600 */
[----:B------:R1:W-:Y:S02]  /*78150*/  STL [R1+0x1900], R31 ;  /* 0x0019001f01007387 */ /* 0x0003e40000100800 */
[----:B------:R-:W-:Y:S02]  /*78160*/  IMAD.X R38, R38, 0x1, R0, P4 ;  /* 0x0000000126267824 */ /* 0x000fe400020e0600 */
[----:B-1----:R-:W-:Y:S01]  /*78170*/  IMAD.MOV.U32 R24, RZ, RZ, R26 ;  /* 0x000000ffff187224 */ /* 0x002fe200078e001a */
[----:B------:R-:W-:Y:S02]  /*78180*/  MOV R25, R31 ;  /* 0x0000001f00197202 */ /* 0x000fe40000000f00 */
[----:B------:R-:W2:Y:S01]  /*78190*/  LDL.LU R31, [R1+0x1884] ;  /* 0x00188400011f7983 */ /* 0x000ea20000300800 */
[----:B------:R-:W2:Y:S02]  /*781a0*/  LDL.LU R26, [R1+0x184c] ;  /* 0x00184c00011a7983 */ /* 0x000ea40000300800 */
[----:B------:R-:W-:Y:S01]  /*781b0*/  STL [R1+0x1904], R30 ;  /* 0x0019041e01007387 */ /* 0x000fe20000100800 */
[----:B------:R1:W-:Y:S01]  /*781c0*/  LDGSTS.E [R23+0x5800], [R24.64], P2 ;  /* 0x0580000018177fae */ /* 0x0003e20009121844 */
[----:B------:R1:W-:Y:S02]  /*781d0*/  STL [R1+0x18f8], R36 ;  /* 0x0018f82401007387 */ /* 0x0003e40000100800 */
[----:B------:R1:W-:Y:S01]  /*781e0*/  STL [R1+0x18cc], R27 ;  /* 0x0018cc1b01007387 */ /* 0x0003e20000100800 */
[----:B------:R-:W-:Y:S01]  /*781f0*/  ISETP.GT.AND P1, PT, R3, 0x1a, PT ;  /* 0x0000001a0300780c */ /* 0x000fe20003f24270 */
[----:B-1----:R-:W-:Y:S01]  /*78200*/  IMAD.MOV.U32 R25, RZ, RZ, R36 ;  /* 0x000000ffff197224 */ /* 0x002fe200078e0024 */
[----:B------:R-:W-:Y:S01]  /*78210*/  MOV R24, R30 ;  /* 0x0000001e00187202 */ /* 0x000fe20000000f00 */
[----:B------:R-:W2:Y:S01]  /*78220*/  LDL.LU R36, [R1+0x1878] ;  /* 0x0018780001247983 */ /* 0x000ea20000300800 */
[----:B------:R-:W-:Y:S02]  /*78230*/  STL [R1+0x18c0], R38 ;  /* 0x0018c02601007387 */ /* 0x000fe40000100800 */
[----:B------:R-:W2:Y:S01]  /*78240*/  LDL.LU R30, [R1+0x1840] ;  /* 0x00184000011e7983 */ /* 0x000ea20000300800 */
[----:B------:R-:W-:Y:S01]  /*78250*/  SEL R20, RZ, 0x4, !P1 ;  /* 0x00000004ff147807 */ /* 0x000fe20004800000 */
[----:B------:R1:W-:Y:S04]  /*78260*/  LDGSTS.E [R23+0x5a00], [R24.64], P2 ;  /* 0x05a0000018177fae */ /* 0x0003e80009121844 */
[----:B------:R-:W2:Y:S01]  /*78270*/  LDL.LU R39, [R1+0x1844] ;  /* 0x0018440001277983 */ /* 0x000ea20000300800 */
[----:B------:R-:W-:-:S04]  /*78280*/  SEL R20, R20, RZ, !P0 ;  /* 0x000000ff14147207 */ /* 0x000fc80004000000 */
[----:B------:R-:W-:Y:S01]  /*78290*/  ISETP.NE.U32.AND P1, PT, R20, RZ, PT ;  /* 0x000000ff1400720c */ /* 0x000fe20003f25070 */
[----:B-1----:R-:W-:Y:S01]  /*782a0*/  IMAD.MOV.U32 R24, RZ, RZ, R27 ;  /* 0x000000ffff187224 */ /* 0x002fe200078e001b */
[----:B------:R-:W-:Y:S01]  /*782b0*/  MOV R25, R38 ;  /* 0x0000002600197202 */ /* 0x000fe20000000f00 */
[----:B------:R-:W2:Y:S10]  /*782c0*/  LDL.LU R27, [R1+0x180c] ;  /* 0x00180c00011b7983 */ /* 0x000eb40000300800 */
[----:B------:R1:W-:Y:S01]  /*782d0*/  LDGSTS.E [R23+0x6800], [R24.64], P1 ;  /* 0x0680000018177fae */ /* 0x0003e20008921844 */
[----:B----4-:R-:W-:-:S05]  /*782e0*/  IADD3 R35, P3, R35, R29, RZ ;  /* 0x0000001d23237210 */ /* 0x010fca0007f7e0ff */
[--C-:B------:R-:W-:Y:S01]  /*782f0*/  IMAD.X R37, R37, 0x1, R0.reuse, P3 ;  /* 0x0000000125257824 */ /* 0x100fe200018e0600 */
[----:B---3--:R-:W-:Y:S01]  /*78300*/  IADD3 R28, P4, R28, R29, RZ ;  /* 0x0000001d1c1c7210 */ /* 0x008fe20007f9e0ff */
[----:B------:R3:W-:Y:S03]  /*78310*/  STL [R1+0x18c4], R35 ;  /* 0x0018c42301007387 */ /* 0x0007e60000100800 */
[----:B------:R4:W-:Y:S01]  /*78320*/  STL [R1+0x18b8], R37 ;  /* 0x0018b82501007387 */ /* 0x0009e20000100800 */
[----:B-1----:R-:W-:Y:S01]  /*78330*/  MOV R24, R35 ;  /* 0x0000002300187202 */ /* 0x002fe20000000f00 */
[----:B------:R-:W-:Y:S02]  /*78340*/  IMAD.MOV.U32 R25, RZ, RZ, R37 ;  /* 0x000000ffff197224 */ /* 0x000fe400078e0025 */
[----:B--2---:R-:W-:Y:S01]  /*78350*/  IMAD.X R34, R34, 0x1, R0, P4 ;  /* 0x0000000122227824 */ /* 0x004fe200020e0600 */
[----:B------:R-:W-:Y:S01]  /*78360*/  STL [R1+0x188c], R28 ;  /* 0x00188c1c01007387 */ /* 0x000fe20000100800 */
[----:B------:R-:W2:Y:S03]  /*78370*/  LDL.LU R42, [R1+0x1838] ;  /* 0x00183800012a7983 */ /* 0x000ea60000300800 */
[----:B------:R1:W-:Y:S04]  /*78380*/  LDGSTS.E [R23+0x6a00], [R24.64], P1 ;  /* 0x06a0000018177fae */ /* 0x0003e80008921844 */
[----:B------:R1:W-:Y:S01]  /*78390*/  STL [R1+0x1880], R34 ;  /* 0x0018802201007387 */ /* 0x0003e20000100800 */
[----:B---3--:R-:W3:Y:S02]  /*783a0*/  LDL.LU R35, [R1+0x1800] ;  /* 0x0018000001237983 */ /* 0x008ee40000300800 */
        /* <DEDUP_REMOVED lines=10> */
[----:B------:R-:W-:-:S11]  /*78450*/  ISETP.GT.AND P1, PT, R3, 0x22, PT ;  /* 0x000000220300780c */ /* 0x000fd60003f24270 */
[----:B------:R1:W-:Y:S01]  /*78460*/  LDGSTS.E [R23+0x7800], [R24.64], P2 ;  /* 0x0780000018177fae */ /* 0x0003e20009121844 */
[-C--:B------:R-:W-:Y:S02]  /*78470*/  IADD3 R31, P3, R31, R29.reuse, RZ ;  /* 0x0000001d1f1f7210 */ /* 0x080fe40007f7e0ff */
[----:B------:R-:W-:Y:S02]  /*78480*/  IADD3 R26, P4, R26, R29, RZ ;  /* 0x0000001d1a1a7210 */ /* 0x000fe40007f9e0ff */
[----:B-1----:R-:W-:Y:S01]  /*78490*/  MOV R24, R31 ;  /* 0x0000001f00187202 */ /* 0x002fe20000000f00 */
[----:B------:R-:W-:Y:S01]  /*784a0*/  STL [R1+0x1884], R31 ;  /* 0x0018841f01007387 */ /* 0x000fe20000100800 */
[--C-:B------:R-:W-:Y:S02]  /*784b0*/  IMAD.X R36, R36, 0x1, R0.reuse, P3 ;  /* 0x0000000124247824 */ /* 0x100fe400018e0600 */
        /* <DEDUP_REMOVED lines=8> */
[----:B------:R-:W-:Y:S01]  /*78540*/  MOV R25, R30 ;  /* 0x0000001e00197202 */ /* 0x000fe20000000f00 */
[----:B------:R-:W-:Y:S01]  /*78550*/  IMAD.MOV.U32 R24, RZ, RZ, R26 ;  /* 0x000000ffff187224 */ /* 0x000fe200078e001a */
[----:B------:R-:W4:Y:S01]  /*78560*/  LDL.LU R30, [R1+0x1780] ;  /* 0x00178000011e7983 */ /* 0x000f220000300800 */
[----:B------:R-:W4:Y:S01]  /*78570*/  LDL.LU R26, [R1+0x178c] ;  /* 0x00178c00011a7983 */ /* 0x000f220000300800 */
        /* <DEDUP_REMOVED lines=9> */
[----:B------:R1:W-:Y:S04]  /*78610*/  LDGSTS.E [R23+0x8800], [R24.64], P1 ;  /* 0x0880000018177fae */ /* 0x0003e80008921844 */
[----:B------:R-:W-:Y:S01]  /*78620*/  STL [R1+0x1844], R39 ;  /* 0x0018442701007387 */ /* 0x000fe20000100800 */
[----:B-1----:R-:W-:Y:S01]  /*78630*/  MOV R24, R39 ;  /* 0x0000002700187202 */ /* 0x002fe20000000f00 */
[--C-:B--2---:R-:W-:Y:S02]  /*78640*/  IMAD.X R42, R42, 0x1, R0.reuse, P3 ;  /* 0x000000012a2a7824 */ /* 0x104fe400018e0600 */
[----:B---3--:R-:W-:-:S02]  /*78650*/  IMAD.X R35, R35, 0x1, R0, P4 ;  /* 0x0000000123237824 */ /* 0x008fc400020e0600 */
[----:B------:R-:W-:Y:S01]  /*78660*/  IMAD.MOV.U32 R25, RZ, RZ, R42 ;  /* 0x000000ffff197224 */ /* 0x000fe200078e002a */
[----:B------:R-:W-:Y:S01]  /*78670*/  STL [R1+0x1838], R42 ;  /* 0x0018382a01007387 */ /* 0x000fe20000100800 */
[----:B------:R-:W-:Y:S02]  /*78680*/  STL [R1+0x180c], R27 ;  /* 0x00180c1b01007387 */ /* 0x000fe40000100800 */
[----:B------:R1:W-:Y:S01]  /*78690*/  STL [R1+0x1800], R35 ;  /* 0x0018002301007387 */ /* 0x0003e20000100800 */
[----:B------:R2:W-:Y:S01]  /*786a0*/  LDGSTS.E [R23+0x8a00], [R24.64], P1 ;  /* 0x08a0000018177fae */ /* 0x0005e20008921844 */
[-C--:B----4-:R-:W-:Y:S02]  /*786b0*/  IADD3 R34, P3, R34, R29.reuse, RZ ;  /* 0x0000001d22227210 */ /* 0x090fe40007f7e0ff */
[----:B------:R-:W-:-:S03]  /*786c0*/  IADD3 R28, P4, R28, R29, RZ ;  /* 0x0000001d1c1c7210 */ /* 0x000fc60007f9e0ff */
[--C-:B------:R-:W-:Y:S02]  /*786d0*/  IMAD.X R37, R37, 0x1, R0.reuse, P3 ;  /* 0x0000000125257824 */ /* 0x100fe400018e0600 */
[----:B--2---:R-:W-:Y:S01]  /*786e0*/  IMAD.MOV.U32 R24, RZ, RZ, R27 ;  /* 0x000000ffff187224 */ /* 0x004fe200078e001b */
[----:B------:R-:W-:Y:S01]  /*786f0*/  MOV R25, R35 ;  /* 0x0000002300197202 */ /* 0x000fe20000000f00 */
[----:B------:R-:W-:Y:S01]  /*78700*/  IMAD.X R38, R38, 0x1, R0, P4 ;  /* 0x0000000126267824 */ /* 0x000fe200020e0600 */
[----:B-1----:R-:W2:Y:S01]  /*78710*/  LDL.LU R35, [R1+0x1784] ;  /* 0x0017840001237983 */ /* 0x002ea20000300800 */
[----:B------:R-:W3:Y:S02]  /*78720*/  LDL.LU R27, [R1+0x174c] ;  /* 0x00174c00011b7983 */ /* 0x000ee40000300800 */
[----:B------:R-:W-:Y:S01]  /*78730*/  STL [R1+0x1804], R34 ;  /* 0x0018042201007387 */ /* 0x000fe20000100800 */
[----:B------:R1:W-:Y:S01]  /*78740*/  LDGSTS.E [R23+0x9800], [R24.64], P2 ;  /* 0x0980000018177fae */ /* 0x0003e20009121844 */
[----:B------:R4:W-:Y:S02]  /*78750*/  STL [R1+0x17f8], R37 ;  /* 0x0017f82501007387 */ /* 0x0009e40000100800 */
[----:B------:R1:W-:Y:S02]  /*78760*/  STL [R1+0x17cc], R28 ;  /* 0x0017cc1c01007387 */ /* 0x0003e40000100800 */
[----:B-1----:R-:W-:Y:S01]  /*78770*/  IMAD.MOV.U32 R25, RZ, RZ, R37 ;  /* 0x000000ffff197224 */ /* 0x002fe200078e0025 */
[----:B------:R-:W-:Y:S01]  /*78780*/  MOV R24, R34 ;  /* 0x0000002200187202 */ /* 0x000fe20000000f00 */
        /* <DEDUP_REMOVED lines=67> */
[--C-:B------:R-:W-:Y:S01]  /*78bc0*/  IMAD.X R42, R42, 0x1, R0.reuse, P3 ;  /* 0x000000012a2a7824 */ /* 0x100fe200018e0600 */
[----:B-1----:R-:W-:Y:S01]  /*78bd0*/  MOV R24, R39 ;  /* 0x0000002700187202 */ /* 0x002fe20000000f00 */
[----:B------:R-:W-:Y:S02]  /*78be0*/  IMAD.X R31, R31, 0x1, R0, P4 ;  /* 0x000000011f1f7824 */ /* 0x000fe400020e0600 */
[----:B------:R-:W-:Y:S01]  /*78bf0*/  IMAD.MOV.U32 R25, RZ, RZ, R42 ;  /* 0x000000ffff197224 */ /* 0x000fe200078e002a */
[----:B------:R-:W-:Y:S01]  /*78c00*/  STL [R1+0x1738], R42 ;  /* 0x0017382a01007387 */ /* 0x000fe20000100800 */
[----:B------:R-:W-:Y:S02]  /*78c10*/  STL [R1+0x170c], R28 ;  /* 0x00170c1c01007387 */ /* 0x000fe40000100800 */
[----:B------:R1:W-:Y:S01]  /*78c20*/  STL [R1+0x1700], R31 ;  /* 0x0017001f01007387 */ /* 0x0003e20000100800 */
[----:B------:R1:W-:Y:S01]  /*78c30*/  LDGSTS.E [R23+0xca00], [R24.64], P1 ;  /* 0x0ca0000018177fae */ /* 0x0003e20008921844 */
[----:B------:R-:W-:-:S02]  /*78c40*/  IADD3 R30, P3, R30, R29, RZ ;  /* 0x0000001d1e1e7210 */ /* 0x000fc40007f7e0ff */
[----:B------:R-:W-:-:S03]  /*78c50*/  IADD3 R26, P4, R26, R29, RZ ;  /* 0x0000001d1a1a7210 */ /* 0x000fc60007f9e0ff */
[----:B------:R-:W-:Y:S02]  /*78c60*/  IMAD.X R36, R36, 0x1, R0, P3 ;  /* 0x0000000124247824 */ /* 0x000fe400018e0600 */
[----:B-1----:R-:W-:Y:S01]  /*78c70*/  IMAD.MOV.U32 R24, RZ, RZ, R28 ;  /* 0x000000ffff187224 */ /* 0x002fe200078e001c */
[----:B------:R-:W-:Y:S02]  /*78c80*/  MOV R25, R31 ;  /* 0x0000001f00197202 */ /* 0x000fe40000000f00 */
[----:B------:R-:W2:Y:S01]  /*78c90*/  LDL.LU R31, [R1+0x1684] ;  /* 0x00168400011f7983 */ /* 0x000ea20000300800 */
[----:B------:R-:W2:Y:S02]  /*78ca0*/  LDL.LU R28, [R1+0xb44] ;  /* 0x000b4400011c7983 */ /* 0x000ea40000300800 */
[----:B------:R-:W-:Y:S01]  /*78cb0*/  STL [R1+0x1704], R30 ;  /* 0x0017041e01007387 */ /* 0x000fe20000100800 */
[----:B------:R1:W-:Y:S01]  /*78cc0*/  LDGSTS.E [R23+0xd800], [R24.64], P2 ;  /* 0x0d80000018177fae */ /* 0x0003e20009121844 */
[----:B------:R-:W-:-:S02]  /*78cd0*/  IMAD.X R38, R38, 0x1, R0, P4 ;  /* 0x0000000126267824 */ /* 0x000fc400020e0600 */
[----:B------:R1:W-:Y:S02]  /*78ce0*/  STL [R1+0x16f8], R36 ;  /* 0x0016f82401007387 */ /* 0x0003e40000100800 */
[----:B------:R1:W-:Y:S01]  /*78cf0*/  STL [R1+0x16cc], R26 ;  /* 0x0016cc1a01007387 */ /* 0x0003e20000100800 */
[----:B------:R-:W-:Y:S01]  /*78d00*/  ISETP.GT.AND P1, PT, R3, 0x3a, PT ;  /* 0x0000003a0300780c */ /* 0x000fe20003f24270 */
[----:B-1----:R-:W-:Y:S02]  /*78d10*/  IMAD.MOV.U32 R25, RZ, RZ, R36 ;  /* 0x000000ffff197224 */ /* 0x002fe400078e0024 */
[----:B------:R-:W2:Y:S01]  /*78d20*/  LDL.LU R36, [R1+0x1678] ;  /* 0x0016780001247983 */ /* 0x000ea20000300800 */
[----:B------:R-:W-:Y:S01]  /*78d30*/  MOV R24, R30 ;  /* 0x0000001e00187202 */ /* 0x000fe20000000f00 */
[----:B------:R-:W-:Y:S02]  /*78d40*/  STL [R1+0x16c0], R38 ;  /* 0x0016c02601007387 */ /* 0x000fe40000100800 */
[----:B------:R-:W2:Y:S01]  /*78d50*/  LDL.LU R30, [R1+0xb40] ;  /* 0x000b4000011e7983 */ /* 0x000ea20000300800 */
[----:B------:R-:W-:Y:S01]  /*78d60*/  SEL R20, RZ, 0x4, !P1 ;  /* 0x00000004ff147807 */ /* 0x000fe20004800000 */
[----:B------:R-:W2:Y:S04]  /*78d70*/  LDL.LU R39, [R1+0xb4c] ;  /* 0x000b4c0001277983 */ /* 0x000ea80000300800 */
[----:B------:R1:W-:Y:S01]  /*78d80*/  LDGSTS.E [R23+0xda00], [R24.64], P2 ;  /* 0x0da0000018177fae */ /* 0x0003e20009121844 */
        /* <DEDUP_REMOVED lines=69> */
[----:B------:R-:W-:Y:S02]  /*791e0*/  IMAD.X R37, R37, 0x1, R0, P3 ;  /* 0x0000000125257824 */ /* 0x000fe400018e0600 */
        /* <DEDUP_REMOVED lines=24> */
[----:B------:R-:W-:-:S02]  /*79370*/  ISETP.GT.AND P2, PT, R3, 0x4e, PT ;  /* 0x0000004e0300780c */ /* 0x000fc40003f44270 */
[-C--:B------:R-:W-:Y:S02]  /*79380*/  IADD3 R30, P3, R30, R29.reuse, RZ ;  /* 0x0000001d1e1e7210 */ /* 0x080fe40007f7e0ff */
[----:B------:R-:W-:-:S03]  /*79390*/  IADD3 R28, P4, R28, R29, RZ ;  /* 0x0000001d1c1c7210 */ /* 0x000fc60007f9e0ff */
[--C-:B------:R-:W-:Y:S01]  /*793a0*/  IMAD.X R36, R36, 0x1, R0.reuse, P3 ;  /* 0x0000000124247824 */ /* 0x100fe200018e0600 */
[----:B------:R1:W-:Y:S02]  /*793b0*/  STL [R1+0xbcc], R30 ;  /* 0x000bcc1e01007387 */ /* 0x0003e40000100800 */
[----:B-1----:R-:W-:Y:S01]  /*793c0*/  MOV R24, R30 ;  /* 0x0000001e00187202 */ /* 0x002fe20000000f00 */
[----:B------:R-:W-:Y:S02]  /*793d0*/  IMAD.X R31, R31, 0x1, R0, P4 ;  /* 0x000000011f1f7824 */ /* 0x000fe400020e0600 */
[----:B------:R-:W-:Y:S01]  /*793e0*/  IMAD.MOV.U32 R25, RZ, RZ, R36 ;  /* 0x000000ffff197224 */ /* 0x000fe200078e0024 */
[----:B------:R1:W-:Y:S01]  /*793f0*/  STL [R1+0xbc8], R36 ;  /* 0x000bc82401007387 */ /* 0x0003e20000100800 */
[----:B------:R1:W-:Y:S02]  /*79400*/  STL [R1+0xc04], R28 ;  /* 0x000c041c01007387 */ /* 0x0003e40000100800 */
[----:B------:R-:W4:Y:S02]  /*79410*/  LDL.LU R42, [R1+0xc48] ;  /* 0x000c4800012a7983 */ /* 0x000f240000300800 */
[----:B------:R1:W-:Y:S01]  /*79420*/  STL [R1+0xc00], R31 ;  /* 0x000c001f01007387 */ /* 0x0003e20000100800 */
[----:B------:R1:W-:Y:S04]  /*79430*/  LDGSTS.E [R23+0x12a00], [R24.64], P1 ;  /* 0x12a0000018177fae */ /* 0x0003e80008921844 */
[----:B------:R-:W4:Y:S04]  /*79440*/  LDL.LU R30, [R1+0xc80] ;  /* 0x000c8000011e7983 */ /* 0x000f280000300800 */
[----:B-1----:R-:W4:Y:S01]  /*79450*/  LDL.LU R36, [R1+0xc88] ;  /* 0x000c880001247983 */ /* 0x002f220000300800 */
[----:B------:R-:W-:-:S03]  /*79460*/  IMAD.MOV.U32 R24, RZ, RZ, R28 ;  /* 0x000000ffff187224 */ /* 0x000fc600078e001c */
[----:B------:R-:W4:Y:S01]  /*79470*/  LDL.LU R28, [R1+0xc8c] ;  /* 0x000c8c00011c7983 */ /* 0x000f220000300800 */
[----:B------:R-:W-:Y:S01]  /*79480*/  MOV R25, R31 ;  /* 0x0000001f00197202 */ /* 0x000fe20000000f00 */
        /* <DEDUP_REMOVED lines=45> */
[----:B------:R-:W-:Y:S01]  /*79760*/  IADD3 R31, P4, R31, R29, RZ ;  /* 0x0000001d1f1f7210 */ /* 0x000fe20007f9e0ff */
[----:B-1----:R-:W-:Y:S01]  /*79770*/  IMAD.MOV.U32 R24, RZ, RZ, R27 ;  /* 0x000000ffff187224 */ /* 0x002fe200078e001b */
[----:B------:R-:W-:Y:S01]  /*79780*/  MOV R25, R30 ;  /* 0x0000001e00197202 */ /* 0x000fe20000000f00 */
[--C-:B------:R-:W-:Y:S01]  /*79790*/  IMAD.X R36, R36, 0x1, R0.reuse, P3 ;  /* 0x0000000124247824 */ /* 0x100fe200018e0600 */
[----:B------:R-:W2:Y:S01]  /*797a0*/  LDL.LU R30, [R1+0xd0c] ;  /* 0x000d0c00011e7983 */ /* 0x000ea20000300800 */
[----:B------:R-:W2:Y:S02]  /*797b0*/  LDL.LU R27, [R1+0xd44] ;  /* 0x000d4400011b7983 */ /* 0x000ea40000300800 */
[----:B------:R-:W-:Y:S02]  /*797c0*/  IMAD.X R38, R38, 0x1, R0, P4 ;  /* 0x0000000126267824 */ /* 0x000fe400020e0600 */
[----:B------:R-:W-:Y:S01]  /*797d0*/  STL [R1+0xc8c], R28 ;  /* 0x000c8c1c01007387 */ /* 0x000fe20000100800 */
[----:B------:R1:W-:Y:S04]  /*797e0*/  LDGSTS.E [R23+0x15800], [R24.64], P2 ;  /* 0x1580000018177fae */ /* 0x0003e80009121844 */
[----:B------:R1:W-:Y:S01]  /*797f0*/  STL [R1+0xc88], R36 ;  /* 0x000c882401007387 */ /* 0x0003e20000100800 */
        /* <DEDUP_REMOVED lines=42> */
[----:B------:R-:W-:-:S03]  /*79aa0*/  IADD3 R27, P4, R27, R29, RZ ;  /* 0x0000001d1b1b7210 */ /* 0x000fc60007f9e0ff */
[----:B------:R-:W-:Y:S01]  /*79ab0*/  STL [R1+0xd0c], R30 ;  /* 0x000d0c1e01007387 */ /* 0x000fe20000100800 */
[----:B-1----:R-:W-:Y:S01]  /*79ac0*/  MOV R24, R30 ;  /* 0x0000001e00187202 */ /* 0x002fe20000000f00 */
[--C-:B------:R-:W-:Y:S02]  /*79ad0*/  IMAD.X R36, R36, 0x1, R0.reuse, P3 ;  /* 0x0000000124247824 */ /* 0x100fe400018e0600 */
[----:B------:R-:W-:-:S03]  /*79ae0*/  IMAD.X R28, R28, 0x1, R0, P4 ;  /* 0x000000011c1c7824 */ /* 0x000fc600020e0600 */
[----:B------:R1:W-:Y:S01]  /*79af0*/  STL [R1+0xd08], R36 ;  /* 0x000d082401007387 */ /* 0x0003e20000100800 */
[----:B------:R-:W-:Y:S02]  /*79b00*/  STL [R1+0xd44], R27 ;  /* 0x000d441b01007387 */ /* 0x000fe40000100800 */
[----:B------:R-:W-:Y:S02]  /*79b10*/  IMAD.MOV.U32 R25, RZ, RZ, R36 ;  /* 0x000000ffff197224 */ /* 0x000fe400078e0024 */
[----:B------:R1:W-:Y:S01]  /*79b20*/  STL [R1+0xd40], R28 ;  /* 0x000d401c01007387 */ /* 0x0003e20000100800 */
[----:B------:R-:W-:Y:S02]  /*79b30*/  SEL R20, RZ, 0x4, !P1 ;  /* 0x00000004ff147807 */ /* 0x000fe40004800000 */
[----:B------:R1:W-:Y:S04]  /*79b40*/  LDGSTS.E [R23+0x17a00], [R24.64], P2 ;  /* 0x17a0000018177fae */ /* 0x0003e80009121844 */
[----:B-1----:R-:W4:Y:S01]  /*79b50*/  LDL.LU R36, [R1+0xdc8] ;  /* 0x000dc80001247983 */ /* 0x002f220000300800 */
[----:B------:R-:W4:Y:S01]  /*79b60*/  LDL.LU R30, [R1+0xdcc] ;  /* 0x000dcc00011e7983 */ /* 0x000f220000300800 */
[----:B------:R-:W-:-:S02]  /*79b70*/  SEL R20, R20, RZ, !P0 ;  /* 0x000000ff14147207 */ /* 0x000fc40004000000 */
[----:B------:R-:W-:Y:S01]  /*79b80*/  MOV R25, R28 ;  /* 0x0000001c00197202 */ /* 0x000fe20000000f00 */
[----:B------:R-:W-:Y:S01]  /*79b90*/  IMAD.MOV.U32 R24, RZ, RZ, R27 ;  /* 0x000000ffff187224 */ /* 0x000fe200078e001b */
[----:B------:R-:W4:Y:S01]  /*79ba0*/  LDL.LU R28, [R1+0xe00] ;  /* 0x000e0000011c7983 */ /* 0x000f220000300800 */
[----:B------:R-:W4:Y:S01]  /*79bb0*/  LDL.LU R27, [R1+0xe04] ;  /* 0x000e0400011b7983 */ /* 0x000f220000300800 */
[----:B------:R-:W-:Y:S02]  /*79bc0*/  ISETP.NE.U32.AND P1, PT, R20, RZ, PT ;  /* 0x000000ff1400720c */ /* 0x000fe40003f25070 */
[----:B------:R-:W-:Y:S02]  /*79bd0*/  ISETP.GT.AND P2, PT, R3, 0x66, PT ;  /* 0x000000660300780c */ /* 0x000fe40003f44270 */
[----:B------:R-:W-:Y:S02]  /*79be0*/  IADD3 R39, P3, R39, R29, RZ ;  /* 0x0000001d27277210 */ /* 0x000fe40007f7e0ff */
[----:B------:R-:W-:-:S02]  /*79bf0*/  SEL R20, RZ, 0x4, !P2 ;  /* 0x00000004ff147807 */ /* 0x000fc40005000000 */
[----:B------:R-:W-:Y:S02]  /*79c00*/  IADD3 R31, P4, R31, R29, RZ ;  /* 0x0000001d1f1f7210 */ /* 0x000fe40007f9e0ff */
[----:B------:R-:W-:-:S04]  /*79c10*/  SEL R20, R20, RZ, !P0 ;  /* 0x000000ff14147207 */ /* 0x000fc80004000000 */
[----:B------:R-:W-:Y:S01]  /*79c20*/  ISETP.NE.U32.AND P2, PT, R20, RZ, PT ;  /* 0x000000ff1400720c */ /* 0x000fe20003f45070 */
[----:B------:R1:W-:Y:S04]  /*79c30*/  LDGSTS.E [R23+0x18800], [R24.64], P1 ;  /* 0x1880000018177fae */ /* 0x0003e80008921844 */
[----:B------:R-:W-:Y:S01]  /*79c40*/  STL [R1+0xd4c], R39 ;  /* 0x000d4c2701007387 */ /* 0x000fe20000100800 */
[----:B-1----:R-:W-:Y:S01]  /*79c50*/  MOV R24, R39 ;  /* 0x0000002700187202 */ /* 0x002fe20000000f00 */
[--C-:B--2---:R-:W-:Y:S02]  /*79c60*/  IMAD.X R42, R42, 0x1, R0.reuse, P3 ;  /* 0x000000012a2a7824 */ /* 0x104fe400018e0600 */
[----:B---3--:R-:W-:Y:S02]  /*79c70*/  IMAD.X R35, R35, 0x1, R0, P4 ;  /* 0x0000000123237824 */ /* 0x008fe400020e0600 */
[----:B------:R-:W-:Y:S01]  /*79c80*/  IMAD.MOV.U32 R25, RZ, RZ, R42 ;  /* 0x000000ffff197224 */ /* 0x000fe200078e002a */
[----:B------:R-:W-:Y:S01]  /*79c90*/  STL [R1+0xd48], R42 ;  /* 0x000d482a01007387 */ /* 0x000fe20000100800 */
[----:B------:R-:W-:Y:S02]  /*79ca0*/  STL [R1+0xd84], R31 ;  /* 0x000d841f01007387 */ /* 0x000fe40000100800 */
[----:B------:R1:W-:Y:S01]  /*79cb0*/  STL [R1+0xd80], R35 ;  /* 0x000d802301007387 */ /* 0x0003e20000100800 */
[----:B------:R2:W-:Y:S01]  /*79cc0*/  LDGSTS.E [R23+0x18a00], [R24.64], P1 ;  /* 0x18a0000018177fae */ /* 0x0005e20008921844 */
[----:B----4-:R-:W-:-:S02]  /*79cd0*/  IADD3 R34, P3, R34, R29, RZ ;  /* 0x0000001d22227210 */ /* 0x010fc40007f7e0ff */
[----:B------:R-:W-:-:S03]  /*79ce0*/  IADD3 R26, P4, R26, R29, RZ ;  /* 0x0000001d1a1a7210 */ /* 0x000fc60007f9e0ff */
[--C-:B------:R-:W-:Y:S02]  /*79cf0*/  IMAD.X R37, R37, 0x1, R0.reuse, P3 ;  /* 0x0000000125257824 */ /* 0x100fe400018e0600 */
[----:B--2---:R-:W-:Y:S01]  /*79d00*/  IMAD.MOV.U32 R24, RZ, RZ, R31 ;  /* 0x000000ffff187224 */ /* 0x004fe200078e001f */
[----:B------:R-:W-:Y:S02]  /*79d10*/  MOV R25, R35 ;  /* 0x0000002300197202 */ /* 0x000fe40000000f00 */
[----:B-1----:R-:W2:Y:S01]  /*79d20*/  LDL.LU R35, [R1+0xe0c] ;  /* 0x000e0c0001237983 */ /* 0x002ea20000300800 */
[----:B------:R-:W3:Y:S02]  /*79d30*/  LDL.LU R31, [R1+0xe44] ;  /* 0x000e4400011f7983 */ /* 0x000ee40000300800 */
[----:B------:R-:W-:Y:S01]  /*79d40*/  STL [R1+0xd8c], R34 ;  /* 0x000d8c2201007387 */ /* 0x000fe20000100800 */
[----:B------:R1:W-:Y:S01]  /*79d50*/  LDGSTS.E [R23+0x19800], [R24.64], P2 ;  /* 0x1980000018177fae */ /* 0x0003e20009121844 */
[----:B------:R-:W-:-:S02]  /*79d60*/  IMAD.X R38, R38, 0x1, R0, P4 ;  /* 0x0000000126267824 */ /* 0x000fc400020e0600 */
[----:B------:R4:W-:Y:S02]  /*79d70*/  STL [R1+0xd88], R37 ;  /* 0x000d882501007387 */ /* 0x0009e40000100800 */
[----:B------:R4:W-:Y:S02]  /*79d80*/  STL [R1+0xdc4], R26 ;  /* 0x000dc41a01007387 */ /* 0x0009e40000100800 */
[----:B-1----:R-:W-:Y:S02]  /*79d90*/  IMAD.MOV.U32 R25, RZ, RZ, R37 ;  /* 0x000000ffff197224 */ /* 0x002fe400078e0025 */
[----:B----4-:R-:W4:Y:S01]  /*79da0*/  LDL.LU R37, [R1+0xe08] ;  /* 0x000e080001257983 */ /* 0x010f220000300800 */
[----:B------:R-:W-:Y:S01]  /*79db0*/  MOV R24, R34 ;  /* 0x0000002200187202 */ /* 0x000fe20000000f00 */
[----:B------:R-:W-:Y:S02]  /*79dc0*/  STL [R1+0xdc0], R38 ;  /* 0x000dc02601007387 */ /* 0x000fe40000100800 */
[----:B------:R-:W4:Y:S01]  /*79dd0*/  LDL.LU R34, [R1+0xe40] ;  /* 0x000e400001227983 */ /* 0x000f220000300800 */
[----:B------:R-:W-:Y:S01]  /*79de0*/  ISETP.GT.AND P1, PT, R3, 0x6a, PT ;  /* 0x0000006a0300780c */ /* 0x000fe20003f24270 */
[----:B------:R-:W4:Y:S04]  /*79df0*/  LDL.LU R39, [R1+0xe4c] ;  /* 0x000e4c0001277983 */ /* 0x000f280000300800 */
[----:B------:R1:W-:Y:S01]  /*79e00*/  LDGSTS.E [R23+0x19a00], [R24.64], P2 ;  /* 0x19a0000018177fae */ /* 0x0003e20009121844 */
[----:B------:R-:W-:-:S04]  /*79e10*/  SEL R20, RZ, 0x4, !P1 ;  /* 0x00000004ff147807 */ /* 0x000fc80004800000 */
[----:B------:R-:W-:-:S04]  /*79e20*/  SEL R20, R20, RZ, !P0 ;  /* 0x000000ff14147207 */ /* 0x000fc80004000000 */
[----:B------:R-:W-:Y:S01]  /*79e30*/  ISETP.NE.U32.AND P1, PT, R20, RZ, PT ;  /* 0x000000ff1400720c */ /* 0x000fe20003f25070 */
[----:B-1----:R-:W-:Y:S02]  /*79e40*/  IMAD.MOV.U32 R24, RZ, RZ, R26 ;  /* 0x000000ffff187224 */ /* 0x002fe400078e001a */
[----:B------:R-:W4:Y:S01]  /*79e50*/  LDL.LU R26, [R1+0xe84] ;  /* 0x000e8400011a7983 */ /* 0x000f220000300800 */
[----:B------:R-:W-:Y:S02]  /*79e60*/  MOV R25, R38 ;  /* 0x0000002600197202 */ /* 0x000fe40000000f00 */
[----:B------:R-:W-:-:S07]  /*79e70*/  ISETP.GT.AND P2, PT, R3, 0x6e, PT ;  /* 0x0000006e0300780c */ /* 0x000fce0003f44270 */
[----:B------:R1:W-:Y:S01]  /*79e80*/  LDGSTS.E [R23+0x1a800], [R24.64], P1 ;  /* 0x1a80000018177fae */ /* 0x0003e20008921844 */
[----:B------:R-:W-:-:S05]  /*79e90*/  IADD3 R30, P3, R30, R29, RZ ;  /* 0x0000001d1e1e7210 */ /* 0x000fca0007f7e0ff */
[----:B------:R-:W-:Y:S01]  /*79ea0*/  IMAD.X R36, R36, 0x1, R0, P3 ;  /* 0x0000000124247824 */ /* 0x000fe200018e0600 */
[----:B------:R1:W-:Y:S01]  /*79eb0*/  STL [R1+0xdcc], R30 ;  /* 0x000dcc1e01007387 */ /* 0x0003e20000100800 */
[----:B------:R-:W-:-:S03]  /*79ec0*/  IADD3 R27, P4, R27, R29, RZ ;  /* 0x0000001d1b1b7210 */ /* 0x000fc60007f9e0ff */
[----:B------:R-:W-:Y:S02]  /*79ed0*/  STL [R1+0xdc8], R36 ;  /* 0x000dc82401007387 */ /* 0x000fe40000100800 */
[----:B------:R-:W-:Y:S02]  /*79ee0*/  IMAD.X R28, R28, 0x1, R0, P4 ;  /* 0x000000011c1c7824 */ /* 0x000fe400020e0600 */
[----:B------:R1:W-:Y:S01]  /*79ef0*/  STL [R1+0xe04], R27 ;  /* 0x000e041b01007387 */ /* 0x0003e20000100800 */
[----:B------:R-:W4:Y:S01]  /*79f00*/  LDL.LU R42, [R1+0xe48] ;  /* 0x000e4800012a7983 */ /* 0x000f220000300800 */
[----:B-1----:R-:W-:Y:S02]  /*79f10*/  MOV R24, R30 ;  /* 0x0000001e00187202 */ /* 0x002fe40000000f00 */
[----:B------:R1:W-:Y:S01]  /*79f20*/  STL [R1+0xe00], R28 ;  /* 0x000e001c01007387 */ /* 0x0003e20000100800 */
[----:B------:R-:W4:Y:S02]  /*79f30*/  LDL.LU R30, [R1+0xe80] ;  /* 0x000e8000011e7983 */ /* 0x000f240000300800 */
[----:B------:R-:W-:Y:S01]  /*79f40*/  IMAD.MOV.U32 R25, RZ, RZ, R36 ;  /* 0x000000ffff197224 */ /* 0x000fe200078e0024 */
[----:B------:R-:W-:Y:S01]  /*79f50*/  SEL R20, RZ, 0x4, !P2 ;  /* 0x00000004ff147807 */ /* 0x000fe20005000000 */
[----:B------:R-:W4:Y:S04]  /*79f60*/  LDL.LU R38, [R1+0xe88] ;  /* 0x000e880001267983 */ /* 0x000f280000300800 */
[----:B------:R1:W-:Y:S01]  /*79f70*/  LDGSTS.E [R23+0x1aa00], [R24.64], P1 ;  /* 0x1aa0000018177fae */ /* 0x0003e20008921844 */
[----:B------:R-:W-:Y:S01]  /*79f80*/  SEL R20, R20, RZ, !P0 ;  /* 0x000000ff14147207 */ /* 0x000fe20004000000 */
[----:B-1----:R-:W-:-:S02]  /*79f90*/  IMAD.MOV.U32 R24, RZ, RZ, R27 ;  /* 0x000000ffff187224 */ /* 0x002fc400078e001b */
[----:B------:R-:W4:Y:S01]  /*79fa0*/  LDL.LU R27, [R1+0xe8c] ;  /* 0x000e8c00011b7983 */ /* 0x000f220000300800 */
[----:B------:R-:W-:Y:S01]  /*79fb0*/  MOV R25, R28 ;  /* 0x0000001c00197202 */ /* 0x000fe20000000f00 */
[----:B------:R-:W4:Y:S02]  /*79fc0*/  LDL.LU R36, [R1+0xec0] ;  /* 0x000ec00001247983 */ /* 0x000f240000300800 */
[----:B------:R-:W4:Y:S01]  /*79fd0*/  LDL.LU R28, [R1+0xec4] ;  /* 0x000ec400011c7983 */ /* 0x000f220000300800 */
        /* <DEDUP_REMOVED lines=15> */
[----:B---3--:R-:W-:-:S03]  /*7a0d0*/  MOV R25, R34 ;  /* 0x0000002200197202 */ /* 0x008fc60000000f00 */
[----:B--2---:R-:W2:Y:S01]  /*7a0e0*/  LDL.LU R34, [R1+0xecc] ;  /* 0x000ecc0001227983 */ /* 0x004ea20000300800 */
[----:B------:R-:W-:Y:S02]  /*7a0f0*/  IMAD.MOV.U32 R24, RZ, RZ, R31 ;  /* 0x000000ffff187224 */ /* 0x000fe400078e001f */
[----:B------:R-:W3:Y:S02]  /*7a100*/  LDL.LU R35, [R1+0xf00] ;  /* 0x000f000001237983 */ /* 0x000ee40000300800 */
[----:B------:R-:W3:Y:S01]  /*7a110*/  LDL.LU R31, [R1+0xf04] ;  /* 0x000f0400011f7983 */ /* 0x000ee20000300800 */
[----:B------:R-:W-:-:S04]  /*7a120*/  ISETP.GT.AND P1, PT, R3, 0x72, PT ;  /* 0x000000720300780c */ /* 0x000fc80003f24270 */
[----:B------:R-:W-:-:S04]  /*7a130*/  SEL R20, RZ, 0x4, !P1 ;  /* 0x00000004ff147807 */ /* 0x000fc80004800000 */
[----:B------:R-:W-:-:S04]  /*7a140*/  SEL R20, R20, RZ, !P0 ;  /* 0x000000ff14147207 */ /* 0x000fc80004000000 */
[----:B------:R-:W-:Y:S02]  /*7a150*/  ISETP.NE.U32.AND P1, PT, R20, RZ, PT ;  /* 0x000000ff1400720c */ /* 0x000fe40003f25070 */
[-C--:B------:R-:W-:Y:S02]  /*7a160*/  IADD3 R39, P3, R39, R29.reuse, RZ ;  /* 0x0000001d27277210 */ /* 0x080fe40007f7e0ff */
[----:B------:R-:W-:Y:S02]  /*7a170*/  ISETP.GT.AND P2, PT, R3, 0x76, PT ;  /* 0x000000760300780c */ /* 0x000fe40003f44270 */
[----:B------:R-:W-:Y:S02]  /*7a180*/  IADD3 R26, P4, R26, R29, RZ ;  /* 0x0000001d1a1a7210 */ /* 0x000fe40007f9e0ff */
[----:B------:R-:W-:Y:S01]  /*7a190*/  SEL R20, RZ, 0x4, !P2 ;  /* 0x00000004ff147807 */ /* 0x000fe20005000000 */
[----:B------:R-:W-:Y:S03]  /*7a1a0*/  STL [R1+0xe4c], R39 ;  /* 0x000e4c2701007387 */ /* 0x000fe60000100800 */
[----:B------:R-:W-:Y:S01]  /*7a1b0*/  SEL R20, R20, RZ, !P0 ;  /* 0x000000ff14147207 */ /* 0x000fe20004000000 */
[----:B------:R1:W-:Y:S03]  /*7a1c0*/  LDGSTS.E [R23+0x1c800], [R24.64], P1 ;  /* 0x1c80000018177fae */ /* 0x0003e60008921844 */
[----:B------:R-:W-:-:S02]  /*7a1d0*/  ISETP.NE.U32.AND P2, PT, R20, RZ, PT ;  /* 0x000000ff1400720c */ /* 0x000fc40003f45070 */
[----:B-1----:R-:W-:Y:S01]  /*7a1e0*/  MOV R24, R39 ;  /* 0x0000002700187202 */ /* 0x002fe20000000f00 */
[----:B------:R-:W-:-:S04]  /*7a1f0*/  IMAD.X R42, R42, 0x1, R0, P3 ;  /* 0x000000012a2a7824 */ /* 0x000fc800018e0600 */
[----:B------:R-:W-:Y:S02]  /*7a200*/  IMAD.MOV.U32 R25, RZ, RZ, R42 ;  /* 0x000000ffff197224 */ /* 0x000fe400078e002a */
[----:B------:R-:W-:Y:S01]  /*7a210*/  IMAD.X R30, R30, 0x1, R0, P4 ;  /* 0x000000011e1e7824 */ /* 0x000fe200020e0600 */
[----:B------:R-:W-:Y:S01]  /*7a220*/  STL [R1+0xe48], R42 ;  /* 0x000e482a01007387 */ /* 0x000fe20000100800 */
[----:B------:R-:W-:Y:S03]  /*7a230*/  STL [R1+0xe84], R26 ;  /* 0x000e841a01007387 */ /* 0x000fe60000100800 */
[----:B------:R1:W-:Y:S04]  /*7a240*/  LDGSTS.E [R23+0x1ca00], [R24.64], P1 ;  /* 0x1ca0000018177fae */ /* 0x0003e80008921844 */
[----:B------:R1:W-:Y:S02]  /*7a250*/  STL [R1+0xe80], R30 ;  /* 0x000e801e01007387 */ /* 0x0003e40000100800 */
[----:B-1----:R-:W-:Y:S01]  /*7a260*/  MOV R25, R30 ;  /* 0x0000001e00197202 */ /* 0x002fe20000000f00 */
[----:B------:R-:W-:Y:S01]  /*7a270*/  IMAD.MOV.U32 R24, RZ, RZ, R26 ;  /* 0x000000ffff187224 */ /* 0x000fe200078e001a */
[----:B------:R-:W4:Y:S01]  /*7a280*/  LDL.LU R30, [R1+0xf08] ;  /* 0x000f0800011e7983 */ /* 0x000f220000300800 */
[----:B------:R-:W4:Y:S01]  /*7a290*/  LDL.LU R26, [R1+0xf0c] ;  /* 0x000f0c00011a7983 */ /* 0x000f220000300800 */
[----:B------:R-:W-:-:S02]  /*7a2a0*/  IADD3 R27, P3, R27, R29, RZ ;  /* 0x0000001d1b1b7210 */ /* 0x000fc40007f7e0ff */
[----:B------:R-:W-:Y:S01]  /*7a2b0*/  IADD3 R28, P4, R28, R29, RZ ;  /* 0x0000001d1c1c7210 */ /* 0x000fe20007f9e0ff */
[----:B------:R1:W-:Y:S02]  /*7a2c0*/  LDGSTS.E [R23+0x1d800], [R24.64], P2 ;  /* 0x1d80000018177fae */ /* 0x0003e40009121844 */
[--C-:B------:R-:W-:Y:S02]  /*7a2d0*/  IMAD.X R38, R38, 0x1, R0.reuse, P3 ;  /* 0x0000000126267824 */ /* 0x100fe400018e0600 */
[----:B------:R-:W-:Y:S01]  /*7a2e0*/  IMAD.X R36, R36, 0x1, R0, P4 ;  /* 0x0000000124247824 */ /* 0x000fe200020e0600 */
[----:B------:R-:W-:Y:S02]  /*7a2f0*/  STL [R1+0xe8c], R27 ;  /* 0x000e8c1b01007387 */ /* 0x000fe40000100800 */
[----:B------:R1:W-:Y:S02]  /*7a300*/  STL [R1+0xe88], R38 ;  /* 0x000e882601007387 */ /* 0x0003e40000100800 */
[----:B------:R-:W-:Y:S01]  /*7a310*/  STL [R1+0xec4], R28 ;  /* 0x000ec41c01007387 */ /* 0x000fe20000100800 */
[----:B------:R-:W-:Y:S01]  /*7a320*/  ISETP.GT.AND P1, PT, R3, 0x7a, PT ;  /* 0x0000007a0300780c */ /* 0x000fe20003f24270 */
[----:B-1----:R-:W-:Y:S01]  /*7a330*/  IMAD.MOV.U32 R25, RZ, RZ, R38 ;  /* 0x000000ffff197224 */ /* 0x002fe200078e0026 */
[----:B------:R-:W-:Y:S01]  /*7a340*/  MOV R24, R27 ;  /* 0x0000001b00187202 */ /* 0x000fe20000000f00 */
[----:B------:R-:W4:Y:S01]  /*7a350*/  LDL.LU R38, [R1+0x1a30] ;  /* 0x001a300001267983 */ /* 0x000f220000300800 */
[----:B------:R1:W-:Y:S02]  /*7a360*/  STL [R1+0xec0], R36 ;  /* 0x000ec02401007387 */ /* 0x0003e40000100800 */
[----:B------:R-:W4:Y:S01]  /*7a370*/  LDL.LU R27, [R1+0x1a3c] ;  /* 0x001a3c00011b7983 */ /* 0x000f220000300800 */
[----:B------:R-:W-:Y:S01]  /*7a380*/  SEL R20, RZ, 0x4, !P1 ;  /* 0x00000004ff147807 */ /* 0x000fe20004800000 */
[----:B------:R1:W-:Y:S03]  /*7a390*/  LDGSTS.E [R23+0x1da00], [R24.64], P2 ;  /* 0x1da0000018177fae */ /* 0x0003e60009121844 */
[----:B------:R-:W-:-:S04]  /*7a3a0*/  SEL R20, R20, RZ, !P0 ;  /* 0x000000ff14147207 */ /* 0x000fc80004000000 */
[----:B------:R-:W-:Y:S01]  /*7a3b0*/  ISETP.NE.U32.AND P1, PT, R20, RZ, PT ;  /* 0x000000ff1400720c */ /* 0x000fe20003f25070 */
[----:B-1----:R-:W-:Y:S01]  /*7a3c0*/  IMAD.MOV.U32 R24, RZ, RZ, R28 ;  /* 0x000000ffff187224 */ /* 0x002fe200078e001c */
[----:B------:R-:W-:Y:S02]  /*7a3d0*/  MOV R25, R36 ;  /* 0x0000002400197202 */ /* 0x000fe40000000f00 */
[----:B------:R-:W4:Y:S01]  /*7a3e0*/  LDL.LU R36, [R1+0x1a34] ;  /* 0x001a340001247983 */ /* 0x000f220000300800 */
[----:B------:R-:W4:Y:S08]  /*7a3f0*/  LDL.LU R28, [R1+0x19fc] ;  /* 0x0019fc00011c7983 */ /* 0x000f300000300800 */
[----:B------:R1:W-:Y:S01]  /*7a400*/  LDGSTS.E [R23+0x1e800], [R24.64], P1 ;  /* 0x1e80000018177fae */ /* 0x0003e20008921844 */
[----:B--2---:R-:W-:-:S02]  /*7a410*/  IADD3 R34, P3, R34, R29, RZ ;  /* 0x0000001d22227210 */ /* 0x004fc40007f7e0ff */
[----:B---3--:R-:W-:-:S03]  /*7a420*/  IADD3 R31, P4, R31, R29, RZ ;  /* 0x0000001d1f1f7210 */ /* 0x008fc60007f9e0ff */
[--C-:B----4-:R-:W-:Y:S01]  /*7a430*/  IMAD.X R37, R37, 0x1, R0.reuse, P3 ;  /* 0x0000000125257824 */ /* 0x110fe200018e0600 */
[----:B------:R-:W-:Y:S03]  /*7a440*/  STL [R1+0xecc], R34 ;  /* 0x000ecc2201007387 */ /* 0x000fe60000100800 */
[----:B-1----:R-:W-:Y:S01]  /*7a450*/  IMAD.MOV.U32 R25, RZ, RZ, R37 ;  /* 0x000000ffff197224 */ /* 0x002fe200078e0025 */
[----:B------:R1:W-:Y:S01]  /*7a460*/  STL [R1+0xec8], R37 ;  /* 0x000ec82501007387 */ /* 0x0003e20000100800 */
[----:B------:R2:W-:Y:S02]  /*7a470*/  STL [R1+0xf04], R31 ;  /* 0x000f041f01007387 */ /* 0x0005e40000100800 */
[----:B------:R-:W-:Y:S01]  /*7a480*/  IMAD.X R35, R35, 0x1, R0, P4 ;  /* 0x0000000123237824 */ /* 0x000fe200020e0600 */
[----:B------:R-:W-:Y:S02]  /*7a490*/  MOV R24, R34 ;  /* 0x0000002200187202 */ /* 0x000fe40000000f00 */
[----:B------:R-:W-:Y:S01]  /*7a4a0*/  ISETP.GT.AND P2, PT, R3, 0x7e, PT ;  /* 0x0000007e0300780c */ /* 0x000fe20003f44270 */
[----:B-1----:R-:W3:Y:S01]  /*7a4b0*/  LDL.LU R37, [R1+0x1a28] ;  /* 0x001a280001257983 */ /* 0x002ee20000300800 */
[----:B------:R-:W-:Y:S02]  /*7a4c0*/  STL [R1+0xf00], R35 ;  /* 0x000f002301007387 */ /* 0x000fe40000100800 */
[----:B------:R-:W4:Y:S01]  /*7a4d0*/  LDL.LU R34, [R1+0x19f0] ;  /* 0x0019f00001227983 */ /* 0x000f220000300800 */
[----:B------:R-:W1:Y:S01]  /*7a4e0*/  S2R R45, SR_TID.X ;  /* 0x00000000002d7919 */ /* 0x000e620000002100 */
[----:B------:R-:W-:-:S03]  /*7a4f0*/  SEL R20, RZ, 0x4, !P2 ;  /* 0x00000004ff147807 */ /* 0x000fc60005000000 */
[----:B------:R2:W-:Y:S01]  /*7a500*/  LDGSTS.E [R23+0x1ea00], [R24.64], P1 ;  /* 0x1ea0000018177fae */ /* 0x0005e20008921844 */
[----:B------:R-:W-:-:S04]  /*7a510*/  SEL R20, R20, RZ, !P0 ;  /* 0x000000ff14147207 */ /* 0x000fc80004000000 */
[----:B------:R-:W-:Y:S01]  /*7a520*/  ISETP.NE.U32.AND P2, PT, R20, RZ, PT ;  /* 0x000000ff1400720c */ /* 0x000fe20003f45070 */
[----:B--2---:R-:W-:Y:S01]  /*7a530*/  IMAD.MOV.U32 R24, RZ, RZ, R31 ;  /* 0x000000ffff187224 */ /* 0x004fe200078e001f */
[----:B------:R-:W-:Y:S02]  /*7a540*/  MOV R25, R35 ;  /* 0x0000002300197202 */ /* 0x000fe40000000f00 */
[----:B------:R-:W-:-:S09]  /*7a550*/  ISETP.GT.AND P1, PT, R3, 0x3, PT ;  /* 0x000000030300780c */ /* 0x000fd20003f24270 */
[----:B------:R2:W-:Y:S01]  /*7a560*/  LDGSTS.E [R23+0x1f800], [R24.64], P2 ;  /* 0x1f80000018177fae */ /* 0x0005e20009121844 */
[----:B-1----:R-:W-:Y:S02]  /*7a570*/  LOP3.LUT R45, R45, 0x7f, RZ, 0xc0, !PT ;  /* 0x0000007f2d2d7812 */ /* 0x002fe400078ec0ff */
[----:B------:R-:W-:-:S03]  /*7a580*/  SEL R20, RZ, 0x4, !P1 ;  /* 0x00000004ff147807 */ /* 0x000fc60004800000 */
[----:B------:R-:W-:Y:S01]  /*7a590*/  IMAD.SHL.U32 R45, R45, 0x4, RZ ;  /* 0x000000042d2d7824 */ /* 0x000fe200078e00ff */
[----:B------:R-:W-:-:S05]  /*7a5a0*/  IADD3 R26, P3, R26, R29, RZ ;  /* 0x0000001d1a1a7210 */ /* 0x000fca0007f7e0ff */
[----:B------:R-:W-:Y:S01]  /*7a5b0*/  IMAD.X R30, R30, 0x1, R0, P3 ;  /* 0x000000011e1e7824 */ /* 0x000fe200018e0600 */
[----:B--2---:R-:W-:-:S03]  /*7a5c0*/  MOV R24, R26 ;  /* 0x0000001a00187202 */ /* 0x004fc60000000f00 */
[----:B------:R-:W-:Y:S01]  /*7a5d0*/  IMAD.MOV.U32 R25, RZ, RZ, R30 ;  /* 0x000000ffff197224 */ /* 0x000fe200078e001e */
[----:B------:R1:W-:Y:S04]  /*7a5e0*/  STL [R1+0xf0c], R26 ;  /* 0x000f0c1a01007387 */ /* 0x0003e80000100800 */
[----:B------:R2:W-:Y:S01]  /*7a5f0*/  LDGSTS.E [R23+0x1fa00], [R24.64], P2 ;  /* 0x1fa0000018177fae */ /* 0x0005e20009121844 */
[----:B------:R2:W-:Y:S01]  /*7a600*/  STL [R1+0xf08], R30 ;  /* 0x000f081e01007387 */ /* 0x0005e20000100800 */
[----:B------:R-:W-:Y:S01]  /*7a610*/  SEL R20, R20, RZ, !P0 ;  /* 0x000000ff14147207 */ /* 0x000fe20004000000 */
[----:B------:R-:W4:Y:S01]  /*7a620*/  LDL.LU R31, [R1+0x19f4] ;  /* 0x0019f400011f7983 */ /* 0x000f220000300800 */
[----:B-1----:R-:W4:Y:S01]  /*7a630*/  LDL.LU R26, [R1+0x19bc] ;  /* 0x0019bc00011a7983 */ /* 0x002f220000300800 */
[----:B------:R-:W-:Y:S01]  /*7a640*/  IADD3 R27, P2, R27, R29, RZ ;  /* 0x0000001d1b1b7210 */ /* 0x000fe20007f5e0ff */
[----:B------:R-:W4:Y:S01]  /*7a650*/  LDL.LU R35, [R1+0x19e8] ;  /* 0x0019e80001237983 */ /* 0x000f220000300800 */
[----:B--2---:R-:W-:-:S03]  /*7a660*/  LOP3.LUT R30, R45, 0x60, RZ, 0x3c, !PT ;  /* 0x000000602d1e7812 */ /* 0x004fc600078e3cff */
[----:B------:R-:W-:Y:S01]  /*7a670*/  IMAD.X R38, R38, 0x1, R0, P2 ;  /* 0x0000000126267824 */ /* 0x000fe200010e0600 */
[----:B------:R-:W-:Y:S01]  /*7a680*/  ISETP.NE.U32.AND P1, PT, R20, RZ, PT ;  /* 0x000000ff1400720c */ /* 0x000fe20003f25070 */
[----:B------:R1:W-:Y:S01]  /*7a690*/  STL [R1+0x1a3c], R27 ;  /* 0x001a3c1b01007387 */ /* 0x0003e20000100800 */
[----:B------:R-:W-:Y:S02]  /*7a6a0*/  LEA R20, R40, R30, 0x11 ;  /* 0x0000001e28147211 */ /* 0x000fe400078e88ff */
[----:B------:R-:W-:Y:S02]  /*7a6b0*/  STL [R1+0x1a30], R38 ;  /* 0x001a302601007387 */ /* 0x000fe40000100800 */
[----:B------:R-:W2:Y:S02]  /*7a6c0*/  LDL.LU R30, [R1+0x19b0] ;  /* 0x0019b000011e7983 */ /* 0x000ea40000300800 */
[----:B------:R-:W-:Y:S02]  /*7a6d0*/  IMAD.MOV.U32 R24, RZ, RZ, R27 ;  /* 0x000000ffff187224 */ /* 0x000fe400078e001b */
[----:B------:R-:W-:Y:S01]  /*7a6e0*/  IMAD.MOV.U32 R25, RZ, RZ, R38 ;  /* 0x000000ffff197224 */ /* 0x000fe200078e0026 */
[----:B------:R-:W-:Y:S01]  /*7a6f0*/  ISETP.GT.AND P2, PT, R3, 0x7, PT ;  /* 0x000000070300780c */ /* 0x000fe20003f44270 */
[----:B------:R-:W2:Y:S01]  /*7a700*/  LDL.LU R39, [R1+0x19b4] ;  /* 0x0019b40001277983 */ /* 0x000ea20000300800 */
[----:B-1----:R-:W2:Y:S01]  /*7a710*/  LDL.LU R27, [R1+0x197c] ;  /* 0x00197c00011b7983 */ /* 0x002ea20000300800 */
[----:B------:R-:W-:-:S02]  /*7a720*/  IADD3 R36, P3, R36, R29, RZ ;  /* 0x0000001d24247210 */ /* 0x000fc40007f7e0ff */
[----:B------:R-:W-:Y:S01]  /*7a730*/  IADD3 R28, P4, R28, R29, RZ ;  /* 0x0000001d1c1c7210 */ /* 0x000fe20007f9e0ff */
[----:B------:R1:W-:Y:S04]  /*7a740*/  LDGSTS.E [R20+0xc00], [R24.64], P1 ;  /* 0x00c0000018147fae */ /* 0x0003e80008921844 */
[----:B------:R1:W-:Y:S02]  /*7a750*/  STL [R1+0x1a34], R36 ;  /* 0x001a342401007387 */ /* 0x0003e40000100800 */
[----:B-1----:R-:W-:-:S04]  /*7a760*/  SEL R24, RZ, 0x4, !P2 ;  /* 0x00000004ff187807 */ /* 0x002fc80005000000 */
[----:B------:R-:W-:-:S04]  /*7a770*/  SEL R24, R24, RZ, !P0 ;  /* 0x000000ff18187207 */ /* 0x000fc80004000000 */
[----:B------:R-:W-:Y:S01]  /*7a780*/  ISETP.NE.U32.AND P2, PT, R24, RZ, PT ;  /* 0x000000ff1800720c */ /* 0x000fe20003f45070 */
[----:B------:R-:W-:Y:S01]  /*7a790*/  IMAD.MOV.U32 R24, RZ, RZ, R36 ;  /* 0x000000ffff187224 */ /* 0x000fe200078e0024 */
[----:B---3--:R-:W-:Y:S01]  /*7a7a0*/  IADD3.X R37, R37, R0, RZ, P3, !PT ;  /* 0x0000000025257210 */ /* 0x008fe20001ffe4ff */
[----:B----4-:R-:W-:-:S04]  /*7a7b0*/  IMAD.X R34, R34, 0x1, R0, P4 ;  /* 0x0000000122227824 */ /* 0x010fc800020e0600 */
[----:B------:R1:W-:Y:S01]  /*7a7c0*/  STL [R1+0x1a28], R37 ;  /* 0x001a282501007387 */ /* 0x0003e20000100800 */
[----:B------:R-:W-:Y:S02]  /*7a7d0*/  STL [R1+0x19fc], R28 ;  /* 0x0019fc1c01007387 */ /* 0x000fe40000100800 */
[----:B------:R-:W3:Y:S01]  /*7a7e0*/  LDL.LU R42, [R1+0x19a8] ;  /* 0x0019a800012a7983 */ /* 0x000ee20000300800 */
[----:B------:R4:W-:Y:S01]  /*7a7f0*/  STL [R1+0x19f0], R34 ;  /* 0x0019f02201007387 */ /* 0x0009e20000100800 */
[----:B------:R-:W-:-:S03]  /*7a800*/  MOV R25, R37 ;  /* 0x0000002500197202 */ /* 0x000fc60000000f00 */
[----:B------:R-:W3:Y:S04]  /*7a810*/  LDL.LU R36, [R1+0x1970] ;  /* 0x0019700001247983 */ /* 0x000ee80000300800 */
[----:B------:R4:W-:Y:S04]  /*7a820*/  LDGSTS.E [R20+0xe00], [R24.64], P1 ;  /* 0x00e0000018147fae */ /* 0x0009e80008921844 */
[----:B-1----:R-:W3:Y:S01]  /*7a830*/  LDL.LU R37, [R1+0x1968] ;  /* 0x0019680001257983 */ /* 0x002ee20000300800 */
[----:B----4-:R-:W-:Y:S02]  /*7a840*/  IMAD.MOV.U32 R25, RZ, RZ, R34 ;  /* 0x000000ffff197224 */ /* 0x010fe400078e0022 */
[----:B------:R-:W-:Y:S01]  /*7a850*/  IMAD.MOV.U32 R24, RZ, RZ, R28 ;  /* 0x000000ffff187224 */ /* 0x000fe200078e001c */
[----:B------:R-:W4:Y:S01]  /*7a860*/  LDL.LU R34, [R1+0x1974] ;  /* 0x0019740001227983 */ /* 0x000f220000300800 */
[----:B------:R-:W4:Y:S02]  /*7a870*/  LDL.LU R38, [R1+0x1930] ;  /* 0x0019300001267983 */ /* 0x000f240000300800 */
[----:B------:R-:W4:Y:S01]  /*7a880*/  LDL.LU R28, [R1+0x193c] ;  /* 0x00193c00011c7983 */ /* 0x000f220000300800 */
[----:B------:R-:W-:Y:S01]  /*7a890*/  ISETP.GT.AND P1, PT, R3, 0xb, PT ;  /* 0x0000000b0300780c */ /* 0x000fe20003f24270 */
[----:B------:R1:W-:Y:S03]  /*7a8a0*/  LDGSTS.E [R20+0x1c00], [R24.64], P2 ;  /* 0x01c0000018147fae */ /* 0x0003e60009121844 */
[----:B-1----:R-:W-:-:S04]  /*7a8b0*/  SEL R24, RZ, 0x4, !P1 ;  /* 0x00000004ff187807 */ /* 0x002fc80004800000 */
[----:B------:R-:W-:-:S04]  /*7a8c0*/  SEL R24, R24, RZ, !P0 ;  /* 0x000000ff18187207 */ /* 0x000fc80004000000 */
[----:B------:R-:W-:Y:S02]  /*7a8d0*/  ISETP.NE.U32.AND P1, PT, R24, RZ, PT ;  /* 0x000000ff1800720c */ /* 0x000fe40003f25070 */
[-C--:B------:R-:W-:Y:S02]  /*7a8e0*/  IADD3 R31, P3, R31, R29.reuse, RZ ;  /* 0x0000001d1f1f7210 */ /* 0x080fe40007f7e0ff */
[----:B------:R-:W-:Y:S02]  /*7a8f0*/  IADD3 R26, P4, R26, R29, RZ ;  /* 0x0000001d1a1a7210 */ /* 0x000fe40007f9e0ff */
[----:B------:R-:W-:Y:S01]  /*7a900*/  IADD3.X R35, R35, R0, RZ, P3, !PT ;  /* 0x0000000023237210 */ /* 0x000fe20001ffe4ff */
[----:B------:R-:W-:Y:S01]  /*7a910*/  STL [R1+0x19f4], R31 ;  /* 0x0019f41f01007387 */ /* 0x000fe20000100800 */
[----:B------:R-:W-:Y:S02]  /*7a920*/  IMAD.MOV.U32 R24, RZ, RZ, R31 ;  /* 0x000000ffff187224 */ /* 0x000fe400078e001f */
[----:B------:R-:W-:Y:S01]  /*7a930*/  MOV R25, R35 ;  /* 0x0000002300197202 */ /* 0x000fe20000000f00 */
[----:B------:R1:W-:Y:S01]  /*7a940*/  STL [R1+0x19e8], R35 ;  /* 0x0019e82301007387 */ /* 0x0003e20000100800 */
[----:B--2---:R-:W-:-:S03]  /*7a950*/  IMAD.X R30, R30, 0x1, R0, P4 ;  /* 0x000000011e1e7824 */ /* 0x004fc600020e0600 */
[----:B------:R-:W-:Y:S04]  /*7a960*/  STL [R1+0x19bc], R26 ;  /* 0x0019bc1a01007387 */ /* 0x000fe80000100800 */
[----:B------:R2:W-:Y:S04]  /*7a970*/  LDGSTS.E [R20+0x1e00], [R24.64], P2 ;  /* 0x01e0000018147fae */ /* 0x0005e80009121844 */
[----:B------:R2:W-:Y:S04]  /*7a980*/  STL [R1+0x19b0], R30 ;  /* 0x0019b01e01007387 */ /* 0x0005e80000100800 */
[----:B-1----:R-:W4:Y:S01]  /*7a990*/  LDL.LU R35, [R1+0x1928] ;  /* 0x0019280001237983 */ /* 0x002f220000300800 */
[----:B------:R-:W4:Y:S01]  /*7a9a0*/  LDL.LU R31, [R1+0x1934] ;  /* 0x00193400011f7983 */ /* 0x000f220000300800 */
[----:B------:R-:W-:Y:S01]  /*7a9b0*/  ISETP.GT.AND P2, PT, R3, 0xf, PT ;  /* 0x0000000f0300780c */ /* 0x000fe20003f44270 */
[----:B--2---:R-:W-:-:S02]  /*7a9c0*/  IMAD.MOV.U32 R24, RZ, RZ, R26 ;  /* 0x000000ffff187224 */ /* 0x004fc400078e001a */
[----:B------:R-:W-:Y:S02]  /*7a9d0*/  IMAD.MOV.U32 R25, RZ, RZ, R30 ;  /* 0x000000ffff197224 */ /* 0x000fe400078e001e */
[----:B------:R-:W2:Y:S01]  /*7a9e0*/  LDL.LU R30, [R1+0x18f0] ;  /* 0x0018f000011e7983 */ /* 0x000ea20000300800 */
[----:B------:R-:W2:Y:S03]  /*7a9f0*/  LDL.LU R26, [R1+0x18fc] ;  /* 0x0018fc00011a7983 */ /* 0x000ea60000300800 */
[----:B------:R1:W-:Y:S01]  /*7aa00*/  LDGSTS.E [R20+0x2c00], [R24.64], P1 ;  /* 0x02c0000018147fae */ /* 0x0003e20008921844 */
[-C--:B------:R-:W-:Y:S02]  /*7aa10*/  IADD3 R39, P3, R39, R29.reuse, RZ ;  /* 0x0000001d27277210 */ /* 0x080fe40007f7e0ff */
[----:B------:R-:W-:Y:S02]  /*7aa20*/  IADD3 R27, P4, R27, R29, RZ ;  /* 0x0000001d1b1b7210 */ /* 0x000fe40007f9e0ff */
[----:B-1----:R-:W-:-:S04]  /*7aa30*/  SEL R24, RZ, 0x4, !P2 ;  /* 0x00000004ff187807 */ /* 0x002fc80005000000 */
[----:B------:R-:W-:-:S04]  /*7aa40*/  SEL R24, R24, RZ, !P0 ;  /* 0x000000ff18187207 */ /* 0x000fc80004000000 */
[----:B------:R-:W-:Y:S01]  /*7aa50*/  ISETP.NE.U32.AND P2, PT, R24, RZ, PT ;  /* 0x000000ff1800720c */ /* 0x000fe20003f45070 */
[----:B------:R-:W-:Y:S01]  /*7aa60*/  IMAD.MOV.U32 R24, RZ, RZ, R39 ;  /* 0x000000ffff187224 */ /* 0x000fe200078e0027 */
[----:B------:R-:W-:Y:S01]  /*7aa70*/  STL [R1+0x19b4], R39 ;  /* 0x0019b42701007387 */ /* 0x000fe20000100800 */
[----:B---3--:R-:W-:-:S04]  /*7aa80*/  IADD3.X R42, R42, R0, RZ, P3, !PT ;  /* 0x000000002a2a7210 */ /* 0x008fc80001ffe4ff */
[----:B------:R-:W-:Y:S01]  /*7aa90*/  MOV R25, R42 ;  /* 0x0000002a00197202 */ /* 0x000fe20000000f00 */
[----:B------:R-:W-:-:S04]  /*7aaa0*/  IMAD.X R36, R36, 0x1, R0, P4 ;  /* 0x0000000124247824 */ /* 0x000fc800020e0600 */
[----:B------:R1:W-:Y:S01]  /*7aab0*/  LDGSTS.E [R20+0x2e00], [R24.64], P1 ;  /* 0x02e0000018147fae */ /* 0x0003e20008921844 */
[----:B------:R-:W-:-:S03]  /*7aac0*/  ISETP.GT.AND P1, PT, R3, 0x13, PT ;  /* 0x000000130300780c */ /* 0x000fc60003f24270 */
[----:B------:R-:W-:Y:S01]  /*7aad0*/  STL [R1+0x19a8], R42 ;  /* 0x0019a82a01007387 */ /* 0x000fe20000100800 */
[----:B------:R-:W-:Y:S02]  /*7aae0*/  STL [R1+0x197c], R27 ;  /* 0x00197c1b01007387 */ /* 0x000fe40000100800 */
[----:B------:R3:W-:Y:S02]  /*7aaf0*/  STL [R1+0x1970], R36 ;  /* 0x0019702401007387 */ /* 0x0007e40000100800 */
[----:B-1----:R-:W-:Y:S02]  /*7ab00*/  IMAD.MOV.U32 R24, RZ, RZ, R27 ;  /* 0x000000ffff187224 */ /* 0x002fe400078e001b */
[----:B------:R-:W-:Y:S01]  /*7ab10*/  IMAD.MOV.U32 R25, RZ, RZ, R36 ;  /* 0x000000ffff197224 */ /* 0x000fe200078e0024 */
[-C--:B----4-:R-:W-:Y:S02]  /*7ab20*/  IADD3 R34, P3, R34, R29.reuse, RZ ;  /* 0x0000001d22227210 */ /* 0x090fe40007f7e0ff */
[----:B------:R-:W-:Y:S01]  /*7ab30*/  IADD3 R28, P4, R28, R29, RZ ;  /* 0x0000001d1c1c7210 */ /* 0x000fe20007f9e0ff */
[----:B---3--:R-:W3:Y:S04]  /*7ab40*/  LDL.LU R36, [R1+0x18f4] ;  /* 0x0018f40001247983 */ /* 0x008ee80000300800 */
[----:B------:R1:W-:Y:S01]  /*7ab50*/  LDGSTS.E [R20+0x3c00], [R24.64], P2 ;  /* 0x03c0000018147fae */ /* 0x0003e20009121844 */
[----:B------:R-:W-:Y:S01]  /*7ab60*/  IADD3.X R37, R37, R0, RZ, P3, !PT ;  /* 0x0000000025257210 */ /* 0x000fe20001ffe4ff */
[----:B------:R-:W4:Y:S02]  /*7ab70*/  LDL.LU R27, [R1+0x18bc] ;  /* 0x0018bc00011b7983 */ /* 0x000f240000300800 */
[----:B------:R-:W-:Y:S01]  /*7ab80*/  IMAD.X R38, R38, 0x1, R0, P4 ;  /* 0x0000000126267824 */ /* 0x000fe200020e0600 */
[----:B------:R-:W-:Y:S01]  /*7ab90*/  STL [R1+0x1974], R34 ;  /* 0x0019742201007387 */ /* 0x000fe20000100800 */
[----:B------:R1:W-:Y:S02]  /*7aba0*/  STL [R1+0x1968], R37 ;  /* 0x0019682501007387 */ /* 0x0003e40000100800 */
[----:B-1----:R-:W-:-:S02]  /*7abb0*/  SEL R24, RZ, 0x4, !P1 ;  /* 0x00000004ff187807 */ /* 0x002fc40004800000 */
[----:B------:R-:W-:Y:S02]  /*7abc0*/  MOV R25, R37 ;  /* 0x0000002500197202 */ /* 0x000fe40000000f00 */
[----:B------:R-:W-:Y:S01]  /*7abd0*/  SEL R24, R24, RZ, !P0 ;  /* 0x000000ff18187207 */ /* 0x000fe20004000000 */
[----:B------:R1:W-:Y:S01]  /*7abe0*/  STL [R1+0x193c], R28 ;  /* 0x00193c1c01007387 */ /* 0x0003e20000100800 */
[----:B------:R-:W4:Y:S02]  /*7abf0*/  LDL.LU R37, [R1+0x18e8] ;  /* 0x0018e80001257983 */ /* 0x000f240000300800 */
[----:B------:R-:W-:Y:S01]  /*7ac00*/  STL [R1+0x1930], R38 ;  /* 0x0019302601007387 */ /* 0x000fe20000100800 */
[----:B------:R-:W-:Y:S01]  /*7ac10*/  ISETP.NE.U32.AND P1, PT, R24, RZ, PT ;  /* 0x000000ff1800720c */ /* 0x000fe20003f25070 */
[----:B------:R-:W-:Y:S02]  /*7ac20*/  IMAD.MOV.U32 R24, RZ, RZ, R34 ;  /* 0x000000ffff187224 */ /* 0x000fe400078e0022 */
[----:B------:R-:W4:Y:S04]  /*7ac30*/  LDL.LU R34, [R1+0x18b0] ;  /* 0x0018b00001227983 */ /* 0x000f280000300800 */
[----:B------:R1:W-:Y:S01]  /*7ac40*/  LDGSTS.E [R20+0x3e00], [R24.64], P2 ;  /* 0x03e0000018147fae */ /* 0x0003e20009121844 */
[----:B------:R-:W-:Y:S01]  /*7ac50*/  ISETP.GT.AND P2, PT, R3, 0x17, PT ;  /* 0x000000170300780c */ /* 0x000fe20003f44270 */
[----:B------:R-:W4:Y:S02]  /*7ac60*/  LDL.LU R39, [R1+0x18b4] ;  /* 0x0018b40001277983 */ /* 0x000f240000300800 */
[----:B-1----:R-:W-:-:S02]  /*7ac70*/  IMAD.MOV.U32 R24, RZ, RZ, R28 ;  /* 0x000000ffff187224 */ /* 0x002fc400078e001c */
[----:B------:R-:W-:Y:S01]  /*7ac80*/  IMAD.MOV.U32 R25, RZ, RZ, R38 ;  /* 0x000000ffff197224 */ /* 0x000fe200078e0026 */
[----:B------:R-:W4:Y:S04]  /*7ac90*/  LDL.LU R28, [R1+0x187c] ;  /* 0x00187c00011c7983 */ /* 0x000f280000300800 */
[----:B------:R1:W-:Y:S01]  /*7aca0*/  LDGSTS.E [R20+0x4c00], [R24.64], P1 ;  /* 0x04c0000018147fae */ /* 0x0003e20008921844 */
[----:B------:R-:W-:Y:S02]  /*7acb0*/  IADD3 R31, P3, R31, R29, RZ ;  /* 0x0000001d1f1f7210 */ /* 0x000fe40007f7e0ff */
[----:B-1----:R-:W-:Y:S02]  /*7acc0*/  SEL R24, RZ, 0x4, !P2 ;  /* 0x00000004ff187807 */ /* 0x002fe40005000000 */
[----:B------:R-:W-:Y:S01]  /*7acd0*/  IADD3.X R35, R35, R0, RZ, P3, !PT ;  /* 0x0000000023237210 */ /* 0x000fe20001ffe4ff */
[----:B------:R1:W-:Y:S01]  /*7ace0*/  STL [R1+0x1934], R31 ;  /* 0x0019341f01007387 */ /* 0x0003e20000100800 */
[----:B------:R-:W-:-:S03]  /*7acf0*/  SEL R24, R24, RZ, !P0 ;  /* 0x000000ff18187207 */ /* 0x000fc60004000000 */
[----:B------:R1:W-:Y:S01]  /*7ad00*/  STL [R1+0x1928], R35 ;  /* 0x0019282301007387 */ /* 0x0003e20000100800 */
[----:B--2---:R-:W-:Y:S02]  /*7ad10*/  IADD3 R26, P4, R26, R29, RZ ;  /* 0x0000001d1a1a7210 */ /* 0x004fe40007f9e0ff */
[----:B------:R-:W-:-:S03]  /*7ad20*/  ISETP.NE.U32.AND P2, PT, R24, RZ, PT ;  /* 0x000000ff1800720c */ /* 0x000fc60003f45070 */
[----:B------:R-:W-:Y:S01]  /*7ad30*/  STL [R1+0x18fc], R26 ;  /* 0x0018fc1a01007387 */ /* 0x000fe20000100800 */
[----:B------:R-:W-:Y:S02]  /*7ad40*/  IMAD.X R30, R30, 0x1, R0, P4 ;  /* 0x000000011e1e7824 */ /* 0x000fe400020e0600 */
[----:B------:R-:W3:Y:S02]  /*7ad50*/  LDL.LU R42, [R1+0x18a8] ;  /* 0x0018a800012a7983 */ /* 0x000ee40000300800 */
[----:B------:R-:W-:Y:S01]  /*7ad60*/  IMAD.MOV.U32 R24, RZ, RZ, R31 ;  /* 0x000000ffff187224 */ /* 0x000fe200078e001f */
[----:B------:R-:W-:Y:S01]  /*7ad70*/  MOV R25, R35 ;  /* 0x0000002300197202 */ /* 0x000fe20000000f00 */
[----:B------:R1:W-:Y:S02]  /*7ad80*/  STL [R1+0x18f0], R30 ;  /* 0x0018f01e01007387 */ /* 0x0003e40000100800 */
[----:B-1----:R-:W3:Y:S02]  /*7ad90*/  LDL.LU R31, [R1+0x1870] ;  /* 0x00187000011f7983 */ /* 0x002ee40000300800 */
[----:B------:R1:W-:Y:S01]  /*7ada0*/  LDGSTS.E [R20+0x4e00], [R24.64], P1 ;  /* 0x04e0000018147fae */ /* 0x0003e20008921844 */
[----:B------:R-:W3:Y:S01]  /*7adb0*/  LDL.LU R35, [R1+0x1868] ;  /* 0x0018680001237983 */ /* 0x000ee20000300800 */
[----:B------:R-:W-:Y:S01]  /*7adc0*/  ISETP.GT.AND P1, PT, R3, 0x1b, PT ;  /* 0x0000001b0300780c */ /* 0x000fe20003f24270 */
[----:B-1----:R-:W-:-:S02]  /*7add0*/  IMAD.MOV.U32 R25, RZ, RZ, R30 ;  /* 0x000000ffff197224 */ /* 0x002fc400078e001e */
[----:B------:R-:W3:Y:S01]  /*7ade0*/  LDL.LU R30, [R1+0x1874] ;  /* 0x00187400011e7983 */ /* 0x000ee20000300800 */
[----:B------:R-:W-:Y:S02]  /*7adf0*/  IMAD.MOV.U32 R24, RZ, RZ, R26 ;  /* 0x000000ffff187224 */ /* 0x000fe400078e001a */
[----:B------:R-:W3:Y:S02]  /*7ae00*/  LDL.LU R38, [R1+0x1830] ;  /* 0x0018300001267983 */ /* 0x000ee40000300800 */
[----:B------:R-:W3:Y:S01]  /*7ae10*/  LDL.LU R26, [R1+0x183c] ;  /* 0x00183c00011a7983 */ /* 0x000ee20000300800 */
[----:B------:R1:W-:Y:S02]  /*7ae20*/  LDGSTS.E [R20+0x5c00], [R24.64], P2 ;  /* 0x05c0000018147fae */ /* 0x0003e40009121844 */
[----:B-1----:R-:W-:-:S04]  /*7ae30*/  SEL R24, RZ, 0x4, !P1 ;  /* 0x00000004ff187807 */ /* 0x002fc80004800000 */
[----:B------:R-:W-:-:S04]  /*7ae40*/  SEL R24, R24, RZ, !P0 ;  /* 0x000000ff18187207 */ /* 0x000fc80004000000 */
[----:B------:R-:W-:Y:S02]  /*7ae50*/  ISETP.NE.U32.AND P1, PT, R24, RZ, PT ;  /* 0x000000ff1800720c */ /* 0x000fe40003f25070 */
[-C--:B---3--:R-:W-:Y:S02]  /*7ae60*/  IADD3 R36, P3, R36, R29.reuse, RZ ;  /* 0x0000001d24247210 */ /* 0x088fe40007f7e0ff */
[----:B----4-:R-:W-:-:S03]  /*7ae70*/  IADD3 R27, P4, R27, R29, RZ ;  /* 0x0000001d1b1b7210 */ /* 0x010fc60007f9e0ff */
[----:B------:R-:W-:Y:S01]  /*7ae80*/  STL [R1+0x18f4], R36 ;  /* 0x0018f42401007387 */ /* 0x000fe20000100800 */
[----:B------:R-:W-:Y:S01]  /*7ae90*/  IMAD.MOV.U32 R24, RZ, RZ, R36 ;  /* 0x000000ffff187224 */ /* 0x000fe200078e0024 */
[----:B------:R-:W-:Y:S01]  /*7aea0*/  IADD3.X R37, R37, R0, RZ, P3, !PT ;  /* 0x0000000025257210 */ /* 0x000fe20001ffe4ff */
[----:B------:R-:W-:-:S04]  /*7aeb0*/  IMAD.X R34, R34, 0x1, R0, P4 ;  /* 0x0000000122227824 */ /* 0x000fc800020e0600 */
[----:B------:R1:W-:Y:S01]  /*7aec0*/  STL [R1+0x18e8], R37 ;  /* 0x0018e82501007387 */ /* 0x0003e20000100800 */
[----:B------:R-:W-:Y:S01]  /*7aed0*/  MOV R25, R37 ;  /* 0x0000002500197202 */ /* 0x000fe20000000f00 */
[----:B------:R-:W-:Y:S02]  /*7aee0*/  STL [R1+0x18bc], R27 ;  /* 0x0018bc1b01007387 */ /* 0x000fe40000100800 */
[----:B------:R3:W-:Y:S04]  /*7aef0*/  STL [R1+0x18b0], R34 ;  /* 0x0018b02201007387 */ /* 0x0007e80000100800 */
[----:B------:R4:W-:Y:S04]  /*7af00*/  LDGSTS.E [R20+0x5e00], [R24.64], P2 ;  /* 0x05e0000018147fae */ /* 0x0009e80009121844 */
[----:B-1----:R-:W2:Y:S01]  /*7af10*/  LDL.LU R37, [R1+0x1828] ;  /* 0x0018280001257983 */ /* 0x002ea20000300800 */
[----:B------:R-:W2:Y:S02]  /*7af20*/  LDL.LU R36, [R1+0x1834] ;  /* 0x0018340001247983 */ /* 0x000ea40000300800 */
[----:B----4-:R-:W-:-:S02]  /*7af30*/  IMAD.MOV.U32 R25, RZ, RZ, R34 ;  /* 0x000000ffff197224 */ /* 0x010fc400078e0022 */
[----:B------:R-:W-:Y:S01]  /*7af40*/  IMAD.MOV.U32 R24, RZ, RZ, R27 ;  /* 0x000000ffff187224 */ /* 0x000fe200078e001b */
[----:B---3--:R-:W3:Y:S01]  /*7af50*/  LDL.LU R34, [R1+0x17f0] ;  /* 0x0017f00001227983 */ /* 0x008ee20000300800 */
[----:B------:R-:W4:Y:S01]  /*7af60*/  LDL.LU R27, [R1+0x17fc] ;  /* 0x0017fc00011b7983 */ /* 0x000f220000300800 */
[----:B------:R-:W-:Y:S02]  /*7af70*/  ISETP.GT.AND P2, PT, R3, 0x1f, PT ;  /* 0x0000001f0300780c */ /* 0x000fe40003f44270 */
[----:B------:R1:W-:Y:S01]  /*7af80*/  LDGSTS.E [R20+0x6c00], [R24.64], P1 ;  /* 0x06c0000018147fae */ /* 0x0003e20008921844 */
[-C--:B------:R-:W-:Y:S02]  /*7af90*/  IADD3 R39, P3, R39, R29.reuse, RZ ;  /* 0x0000001d27277210 */ /* 0x080fe40007f7e0ff */
[----:B------:R-:W-:Y:S02]  /*7afa0*/  IADD3 R28, P4, R28, R29, RZ ;  /* 0x0000001d1c1c7210 */ /* 0x000fe40007f9e0ff */
[----:B-1----:R-:W-:-:S04]  /*7afb0*/  SEL R24, RZ, 0x4, !P2 ;  /* 0x00000004ff187807 */ /* 0x002fc80005000000 */
[----:B------:R-:W-:-:S04]  /*7afc0*/  SEL R24, R24, RZ, !P0 ;  /* 0x000000ff18187207 */ /* 0x000fc80004000000 */
[----:B------:R-:W-:Y:S01]  /*7afd0*/  ISETP.NE.U32.AND P2, PT, R24, RZ, PT ;  /* 0x000000ff1800720c */ /* 0x000fe20003f45070 */
[----:B------:R-:W-:Y:S01]  /*7afe0*/  IMAD.MOV.U32 R24, RZ, RZ, R39 ;  /* 0x000000ffff187224 */ /* 0x000fe200078e0027 */
[----:B------:R-:W-:-:S04]  /*7aff0*/  IADD3.X R42, R42, R0, RZ, P3, !PT ;  /* 0x000000002a2a7210 */ /* 0x000fc80001ffe4ff */
[----:B------:R-:W-:Y:S01]  /*7b000*/  MOV R25, R42 ;  /* 0x0000002a00197202 */ /* 0x000fe20000000f00 */
[----:B------:R-:W-:-:S04]  /*7b010*/  IMAD.X R31, R31, 0x1, R0, P4 ;  /* 0x000000011f1f7824 */ /* 0x000fc800020e0600 */
[----:B------:R1:W-:Y:S01]  /*7b020*/  LDGSTS.E [R20+0x6e00], [R24.64], P1 ;  /* 0x06e0000018147fae */ /* 0x0003e20008921844 */
[----:B------:R-:W-:-:S03]  /*7b030*/  ISETP.GT.AND P1, PT, R3, 0x23, PT ;  /* 0x000000230300780c */ /* 0x000fc60003f24270 */
[----:B------:R-:W-:Y:S01]  /*7b040*/  STL [R1+0x18b4], R39 ;  /* 0x0018b42701007387 */ /* 0x000fe20000100800 */
[----:B------:R-:W-:Y:S02]  /*7b050*/  STL [R1+0x18a8], R42 ;  /* 0x0018a82a01007387 */ /* 0x000fe40000100800 */
[----:B------:R-:W-:Y:S02]  /*7b060*/  STL [R1+0x187c], R28 ;  /* 0x00187c1c01007387 */ /* 0x000fe40000100800 */
[----:B------:R1:W-:Y:S01]  /*7b070*/  STL [R1+0x1870], R31 ;  /* 0x0018701f01007387 */ /* 0x0003e20000100800 */
[-C--:B------:R-:W-:Y:S01]  /*7b080*/  IADD3 R30, P3, R30, R29.reuse, RZ ;  /* 0x0000001d1e1e7210 */ /* 0x080fe20007f7e0ff */
[----:B-1----:R-:W-:Y:S02]  /*7b090*/  IMAD.MOV.U32 R24, RZ, RZ, R28 ;  /* 0x000000ffff187224 */ /* 0x002fe400078e001c */
[----:B------:R-:W-:Y:S01]  /*7b0a0*/  IMAD.MOV.U32 R25, RZ, RZ, R31 ;  /* 0x000000ffff197224 */ /* 0x000fe200078e001f */
[----:B------:R-:W-:-:S02]  /*7b0b0*/  IADD3 R26, P4, R26, R29, RZ ;  /* 0x0000001d1a1a7210 */ /* 0x000fc40007f9e0ff */
[----:B------:R-:W-:Y:S01]  /*7b0c0*/  IADD3.X R35, R35, R0, RZ, P3, !PT ;  /* 0x0000000023237210 */ /* 0x000fe20001ffe4ff */
[----:B------:R-:W3:Y:S04]  /*7b0d0*/  LDL.LU R31, [R1+0x17f4] ;  /* 0x0017f400011f7983 */ /* 0x000ee80000300800 */
[----:B------:R1:W-:Y:S01]  /*7b0e0*/  LDGSTS.E [R20+0x7c00], [R24.64], P2 ;  /* 0x07c0000018147fae */ /* 0x0003e20009121844 */
[----:B------:R-:W3:Y:S02]  /*7b0f0*/  LDL.LU R28, [R1+0x17bc] ;  /* 0x0017bc00011c7983 */ /* 0x000ee40000300800 */
[----:B------:R-:W-:Y:S02]  /*7b100*/  STL [R1+0x1874], R30 ;  /* 0x0018741e01007387 */ /* 0x000fe40000100800 */
[----:B------:R-:W-:Y:S01]  /*7b110*/  IMAD.X R38, R38, 0x1, R0, P4 ;  /* 0x0000000126267824 */ /* 0x000fe200020e0600 */
[----:B------:R1:W-:Y:S01]  /*7b120*/  STL [R1+0x1868], R35 ;  /* 0x0018682301007387 */ /* 0x0003e20000100800 */
[----:B------:R1:W-:Y:S02]  /*7b130*/  STL [R1+0x183c], R26 ;  /* 0x00183c1a01007387 */ /* 0x0003e40000100800 */
[----:B-1----:R-:W-:-:S02]  /*7b140*/  SEL R24, RZ, 0x4, !P1 ;  /* 0x00000004ff187807 */ /* 0x002fc40004800000 */
[----:B------:R-:W-:Y:S02]  /*7b150*/  MOV R25, R35 ;  /* 0x0000002300197202 */ /* 0x000fe40000000f00 */
[----:B------:R-:W3:Y:S01]  /*7b160*/  LDL.LU R35, [R1+0x17e8] ;  /* 0x0017e80001237983 */ /* 0x000ee20000300800 */
[----:B------:R-:W-:Y:S01]  /*7b170*/  SEL R24, R24, RZ, !P0 ;  /* 0x000000ff18187207 */ /* 0x000fe20004000000 */
[----:B------:R-:W-:Y:S03]  /*7b180*/  STL [R1+0x1830], R38 ;  /* 0x0018302601007387 */ /* 0x000fe60000100800 */
[----:B------:R-:W-:Y:S01]  /*7b190*/  ISETP.NE.U32.AND P1, PT, R24, RZ, PT ;  /* 0x000000ff1800720c */ /* 0x000fe20003f25070 */
[----:B------:R-:W-:Y:S02]  /*7b1a0*/  IMAD.MOV.U32 R24, RZ, RZ, R30 ;  /* 0x000000ffff187224 */ /* 0x000fe400078e001e */
[----:B------:R-:W3:Y:S04]  /*7b1b0*/  LDL.LU R30, [R1+0x17b0] ;  /* 0x0017b000011e7983 */ /* 0x000ee80000300800 */
[----:B------:R1:W-:Y:S01]  /*7b1c0*/  LDGSTS.E [R20+0x7e00], [R24.64], P2 ;  /* 0x07e0000018147fae */ /* 0x0003e20009121844 */
[----:B------:R-:W-:Y:S01]  /*7b1d0*/  ISETP.GT.AND P2, PT, R3, 0x27, PT ;  /* 0x000000270300780c */ /* 0x000fe20003f44270 */
[----:B------:R-:W3:Y:S02]  /*7b1e0*/  LDL.LU R39, [R1+0x17b4] ;  /* 0x0017b40001277983 */ /* 0x000ee40000300800 */
[----:B-1----:R-:W-:-:S02]  /*7b1f0*/  IMAD.MOV.U32 R24, RZ, RZ, R26 ;  /* 0x000000ffff187224 */ /* 0x002fc400078e001a */
[----:B------:R-:W-:Y:S01]  /*7b200*/  IMAD.MOV.U32 R25, RZ, RZ, R38 ;  /* 0x000000ffff197224 */ /* 0x000fe200078e0026 */
[----:B------:R-:W3:Y:S04]  /*7b210*/  LDL.LU R26, [R1+0x177c] ;  /* 0x00177c00011a7983 */ /* 0x000ee80000300800 */
[----:B------:R1:W-:Y:S02]  /*7b220*/  LDGSTS.E [R20+0x8c00], [R24.64], P1 ;  /* 0x08c0000018147fae */ /* 0x0003e40008921844 */
[----:B-1----:R-:W-:-:S04]  /*7b230*/  SEL R24, RZ, 0x4, !P2 ;  /* 0x00000004ff187807 */ /* 0x002fc80005000000 */
[----:B------:R-:W-:-:S04]  /*7b240*/  SEL R24, R24, RZ, !P0 ;  /* 0x000000ff18187207 */ /* 0x000fc80004000000 */
[----:B------:R-:W-:Y:S02]  /*7b250*/  ISETP.NE.U32.AND P2, PT, R24, RZ, PT ;  /* 0x000000ff1800720c */ /* 0x000fe40003f45070 */
[----:B--2---:R-:W-:-:S04]  /*7b260*/  IADD3 R36, P3, R36, R29, RZ ;  /* 0x0000001d24247210 */ /* 0x004fc80007f7e0ff */
[----:B------:R-:W-:Y:S01]  /*7b270*/  IADD3.X R37, R37, R0, RZ, P3, !PT ;  /* 0x0000000025257210 */ /* 0x000fe20001ffe4ff */
[----:B------:R1:W-:Y:S01]  /*7b280*/  STL [R1+0x1834], R36 ;  /* 0x0018342401007387 */ /* 0x0003e20000100800 */
[----:B----4-:R-:W-:-:S03]  /*7b290*/  IADD3 R27, P4, R27, R29, RZ ;  /* 0x0000001d1b1b7210 */ /* 0x010fc60007f9e0ff */
[----:B------:R2:W-:Y:S04]  /*7b2a0*/  STL [R1+0x1828], R37 ;  /* 0x0018282501007387 */ /* 0x0005e80000100800 */
[----:B------:R-:W-:Y:S01]  /*7b2b0*/  STL [R1+0x17fc], R27 ;  /* 0x0017fc1b01007387 */ /* 0x000fe20000100800 */
[----:B---3--:R-:W-:-:S03]  /*7b2c0*/  IMAD.X R34, R34, 0x1, R0, P4 ;  /* 0x0000000122227824 */ /* 0x008fc600020e0600 */
[----:B------:R-:W3:Y:S01]  /*7b2d0*/  LDL.LU R42, [R1+0x17a8] ;  /* 0x0017a800012a7983 */ /* 0x000ee20000300800 */
[----:B------:R-:W-:Y:S01]  /*7b2e0*/  IMAD.MOV.U32 R24, RZ, RZ, R36 ;  /* 0x000000ffff187224 */ /* 0x000fe200078e0024 */
[----:B------:R-:W-:Y:S02]  /*7b2f0*/  MOV R25, R37 ;  /* 0x0000002500197202 */ /* 0x000fe40000000f00 */
[----:B------:R4:W-:Y:S01]  /*7b300*/  STL [R1+0x17f0], R34 ;  /* 0x0017f02201007387 */ /* 0x0009e20000100800 */
[----:B-1----:R-:W3:Y:S03]  /*7b310*/  LDL.LU R36, [R1+0x1770] ;  /* 0x0017700001247983 */ /* 0x002ee60000300800 */
[----:B------:R1:W-:Y:S01]  /*7b320*/  LDGSTS.E [R20+0x8e00], [R24.64], P1 ;  /* 0x08e0000018147fae */ /* 0x0003e20008921844 */
[----:B--2---:R-:W2:Y:S02]  /*7b330*/  LDL.LU R37, [R1+0x1768] ;  /* 0x0017680001257983 */ /* 0x004ea40000300800 */
[----:B-1----:R-:W-:-:S02]  /*7b340*/  IMAD.MOV.U32 R25, RZ, RZ, R34 ;  /* 0x000000ffff197224 */ /* 0x002fc400078e0022 */
[----:B------:R-:W-:Y:S01]  /*7b350*/  IMAD.MOV.U32 R24, RZ, RZ, R27 ;  /* 0x000000ffff187224 */ /* 0x000fe200078e001b */
[----:B----4-:R-:W4:Y:S01]  /*7b360*/  LDL.LU R34, [R1+0x1774] ;  /* 0x0017740001227983 */ /* 0x010f220000300800 */
[----:B------:R-:W2:Y:S02]  /*7b370*/  LDL.LU R38, [R1+0x1730] ;  /* 0x0017300001267983 */ /* 0x000ea40000300800 */
[----:B------:R-:W2:Y:S01]  /*7b380*/  LDL.LU R27, [R1+0x173c] ;  /* 0x00173c00011b7983 */ /* 0x000ea20000300800 */
[----:B------:R-:W-:Y:S01]  /*7b390*/  ISETP.GT.AND P1, PT, R3, 0x2b, PT ;  /* 0x0000002b0300780c */ /* 0x000fe20003f24270 */
[----:B------:R1:W-:Y:S03]  /*7b3a0*/  LDGSTS.E [R20+0x9c00], [R24.64], P2 ;  /* 0x09c0000018147fae */ /* 0x0003e60009121844 */
[----:B-1----:R-:W-:-:S04]  /*7b3b0*/  SEL R24, RZ, 0x4, !P1 ;  /* 0x00000004ff187807 */ /* 0x002fc80004800000 */
[----:B------:R-:W-:Y:S02]  /*7b3c0*/  SEL R24, R24, RZ, !P0 ;  /* 0x000000ff18187207 */ /* 0x000fe40004000000 */
[-C--:B------:R-:W-:Y:S02]  /*7b3d0*/  IADD3 R31, P3, R31, R29.reuse, RZ ;  /* 0x0000001d1f1f7210 */ /* 0x080fe40007f7e0ff */
[----:B------:R-:W-:Y:S02]  /*7b3e0*/  IADD3 R28, P4, R28, R29, RZ ;  /* 0x0000001d1c1c7210 */ /* 0x000fe40007f9e0ff */
[----:B------:R-:W-:Y:S01]  /*7b3f0*/  ISETP.NE.U32.AND P1, PT, R24, RZ, PT ;  /* 0x000000ff1800720c */ /* 0x000fe20003f25070 */
[----:B------:R-:W-:Y:S01]  /*7b400*/  IMAD.MOV.U32 R24, RZ, RZ, R31 ;  /* 0x000000ffff187224 */ /* 0x000fe200078e001f */
[----:B------:R-:W-:Y:S01]  /*7b410*/  STL [R1+0x17f4], R31 ;  /* 0x0017f41f01007387 */ /* 0x000fe20000100800 */
[----:B------:R-:W-:-:S04]  /*7b420*/  IADD3.X R35, R35, R0, RZ, P3, !PT ;  /* 0x0000000023237210 */ /* 0x000fc80001ffe4ff */
[----:B------:R-:W-:Y:S01]  /*7b430*/  MOV R25, R35 ;  /* 0x0000002300197202 */ /* 0x000fe20000000f00 */
[----:B------:R1:W-:Y:S01]  /*7b440*/  STL [R1+0x17e8], R35 ;  /* 0x0017e82301007387 */ /* 0x0003e20000100800 */
[----:B------:R-:W-:-:S03]  /*7b450*/  IMAD.X R30, R30, 0x1, R0, P4 ;  /* 0x000000011e1e7824 */ /* 0x000fc600020e0600 */
[----:B------:R-:W-:Y:S04]  /*7b460*/  STL [R1+0x17bc], R28 ;  /* 0x0017bc1c01007387 */ /* 0x000fe80000100800 */
[----:B------:R1:W-:Y:S04]  /*7b470*/  LDGSTS.E [R20+0x9e00], [R24.64], P2 ;  /* 0x09e0000018147fae */ /* 0x0003e80009121844 */
[----:B------:R1:W-:Y:S04]  /*7b480*/  STL [R1+0x17b0], R30 ;  /* 0x0017b01e01007387 */ /* 0x0003e80000100800 */
[----:B-1----:R-:W2:Y:S01]  /*7b490*/  LDL.LU R35, [R1+0x1728] ;  /* 0x0017280001237983 */ /* 0x002ea20000300800 */
[----:B------:R-:W-:Y:S01]  /*7b4a0*/  ISETP.GT.AND P2, PT, R3, 0x2f, PT ;  /* 0x0000002f0300780c */ /* 0x000fe20003f44270 */
[----:B------:R-:W-:-:S02]  /*7b4b0*/  IMAD.MOV.U32 R25, RZ, RZ, R30 ;  /* 0x000000ffff197224 */ /* 0x000fc400078e001e */
[----:B------:R-:W2:Y:S01]  /*7b4c0*/  LDL.LU R30, [R1+0x1734] ;  /* 0x00173400011e7983 */ /* 0x000ea20000300800 */
[----:B------:R-:W-:Y:S02]  /*7b4d0*/  IMAD.MOV.U32 R24, RZ, RZ, R28 ;  /* 0x000000ffff187224 */ /* 0x000fe400078e001c */
[----:B------:R-:W2:Y:S02]  /*7b4e0*/  LDL.LU R31, [R1+0x16f0] ;  /* 0x0016f000011f7983 */ /* 0x000ea40000300800 */
[----:B------:R-:W2:Y:S01]  /*7b4f0*/  LDL.LU R28, [R1+0x16fc] ;  /* 0x0016fc00011c7983 */ /* 0x000ea20000300800 */
        /* <DEDUP_REMOVED lines=19> */
[----:B--2---:R-:W-:Y:S01]  /*7b630*/  IADD3 R27, P4, R27, R29, RZ ;  /* 0x0000001d1b1b7210 */ /* 0x004fe20007f9e0ff */
[----:B---3--:R-:W2:Y:S04]  /*7b640*/  LDL.LU R36, [R1+0x16f4] ;  /* 0x0016f40001247983 */ /* 0x008ea80000300800 */
[----:B------:R1:W-:Y:S01]  /*7b650*/  LDGSTS.E [R20+0xbc00], [R24.64], P2 ;  /* 0x0bc0000018147fae */ /* 0x0003e20009121844 */
[----:B------:R-:W-:Y:S01]  /*7b660*/  IADD3.X R37, R37, R0, RZ, P3, !PT ;  /* 0x0000000025257210 */ /* 0x000fe20001ffe4ff */
[----:B------:R-:W3:Y:S02]  /*7b670*/  LDL.LU R26, [R1+0x16bc] ;  /* 0x0016bc00011a7983 */ /* 0x000ee40000300800 */
[----:B------:R-:W-:Y:S01]  /*7b680*/  IMAD.X R38, R38, 0x1, R0, P4 ;  /* 0x0000000126267824 */ /* 0x000fe200020e0600 */
[----:B------:R-:W-:Y:S01]  /*7b690*/  STL [R1+0x1774], R34 ;  /* 0x0017742201007387 */ /* 0x000fe20000100800 */
[----:B------:R4:W-:Y:S01]  /*7b6a0*/  STL [R1+0x1768], R37 ;  /* 0x0017682501007387 */ /* 0x0009e20000100800 */
[----:B-1----:R-:W-:-:S02]  /*7b6b0*/  SEL R24, RZ, 0x4, !P1 ;  /* 0x00000004ff187807 */ /* 0x002fc40004800000 */
[----:B------:R-:W-:Y:S02]  /*7b6c0*/  MOV R25, R37 ;  /* 0x0000002500197202 */ /* 0x000fe40000000f00 */
[----:B------:R-:W-:Y:S01]  /*7b6d0*/  SEL R24, R24, RZ, !P0 ;  /* 0x000000ff18187207 */ /* 0x000fe20004000000 */
[----:B------:R1:W-:Y:S01]  /*7b6e0*/  STL [R1+0x173c], R27 ;  /* 0x00173c1b01007387 */ /* 0x0003e20000100800 */
[----:B----4-:R-:W4:Y:S02]  /*7b6f0*/  LDL.LU R37, [R1+0x16e8] ;  /* 0x0016e80001257983 */ /* 0x010f240000300800 */
        /* <DEDUP_REMOVED lines=10> */
[----:B------:R1:W-:Y:S02]  /*7b7a0*/  LDGSTS.E [R20+0xcc00], [R24.64], P1 ;  /* 0x0cc0000018147fae */ /* 0x0003e40008921844 */
[----:B-1----:R-:W-:Y:S02]  /*7b7b0*/  SEL R24, RZ, 0x4, !P2 ;  /* 0x00000004ff187807 */ /* 0x002fe40005000000 */
[-C--:B------:R-:W-:Y:S02]  /*7b7c0*/  IADD3 R30, P3, R30, R29.reuse, RZ ;  /* 0x0000001d1e1e7210 */ /* 0x080fe40007f7e0ff */
[----:B------:R-:W-:-:S02]  /*7b7d0*/  IADD3 R28, P4, R28, R29, RZ ;  /* 0x0000001d1c1c7210 */ /* 0x000fc40007f9e0ff */
[----:B------:R-:W-:Y:S01]  /*7b7e0*/  IADD3.X R35, R35, R0, RZ, P3, !PT ;  /* 0x0000000023237210 */ /* 0x000fe20001ffe4ff */
[----:B------:R1:W-:Y:S01]  /*7b7f0*/  STL [R1+0x1734], R30 ;  /* 0x0017341e01007387 */ /* 0x0003e20000100800 */
[----:B------:R-:W-:-:S03]  /*7b800*/  SEL R24, R24, RZ, !P0 ;  /* 0x000000ff18187207 */ /* 0x000fc60004000000 */
[----:B------:R1:W-:Y:S01]  /*7b810*/  STL [R1+0x1728], R35 ;  /* 0x0017282301007387 */ /* 0x0003e20000100800 */
[----:B------:R1:W-:Y:S02]  /*7b820*/  STL [R1+0x16fc], R28 ;  /* 0x0016fc1c01007387 */ /* 0x0003e40000100800 */
[----:B------:R-:W-:Y:S02]  /*7b830*/  IMAD.X R31, R31, 0x1, R0, P4 ;  /* 0x000000011f1f7824 */ /* 0x000fe400020e0600 */
[----:B------:R-:W4:Y:S01]  /*7b840*/  LDL.LU R42, [R1+0x16a8] ;  /* 0x0016a800012a7983 */ /* 0x000f220000300800 */
[----:B------:R-:W-:Y:S01]  /*7b850*/  ISETP.NE.U32.AND P2, PT, R24, RZ, PT ;  /* 0x000000ff1800720c */ /* 0x000fe20003f45070 */
[----:B------:R-:W-:Y:S01]  /*7b860*/  IMAD.MOV.U32 R24, RZ, RZ, R30 ;  /* 0x000000ffff187224 */ /* 0x000fe200078e001e */
[----:B------:R-:W-:Y:S01]  /*7b870*/  MOV R25, R35 ;  /* 0x0000002300197202 */ /* 0x000fe20000000f00 */
[----:B------:R1:W-:Y:S02]  /*7b880*/  STL [R1+0x16f0], R31 ;  /* 0x0016f01f01007387 */ /* 0x0003e40000100800 */
[----:B-1----:R-:W4:Y:S02]  /*7b890*/  LDL.LU R30, [R1+0x1670] ;  /* 0x00167000011e7983 */ /* 0x002f240000300800 */
[----:B------:R-:W4:Y:S04]  /*7b8a0*/  LDL.LU R35, [R1+0x1668] ;  /* 0x0016680001237983 */ /* 0x000f280000300800 */
[----:B------:R1:W-:Y:S01]  /*7b8b0*/  LDGSTS.E [R20+0xce00], [R24.64], P1 ;  /* 0x0ce0000018147fae */ /* 0x0003e20008921844 */
[----:B------:R-:W-:Y:S01]  /*7b8c0*/  ISETP.GT.AND P1, PT, R3, 0x3b, PT ;  /* 0x0000003b0300780c */ /* 0x000fe20003f24270 */
[----:B-1----:R-:W-:-:S02]  /*7b8d0*/  IMAD.MOV.U32 R24, RZ, RZ, R28 ;  /* 0x000000ffff187224 */ /* 0x002fc400078e001c */
[----:B------:R-:W4:Y:S01]  /*7b8e0*/  LDL.LU R28, [R1+0x1674] ;  /* 0x00167400011c7983 */ /* 0x000f220000300800 */
[----:B------:R-:W-:Y:S02]  /*7b8f0*/  IMAD.MOV.U32 R25, RZ, RZ, R31 ;  /* 0x000000ffff197224 */ /* 0x000fe400078e001f */
[----:B------:R-:W4:Y:S02]  /*7b900*/  LDL.LU R38, [R1+0xb50] ;  /* 0x000b500001267983 */ /* 0x000f240000300800 */
[----:B------:R-:W4:Y:S01]  /*7b910*/  LDL.LU R31, [R1+0xb54] ;  /* 0x000b5400011f7983 */ /* 0x000f220000300800 */
[----:B------:R1:W-:Y:S02]  /*7b920*/  LDGSTS.E [R20+0xdc00], [R24.64], P2 ;  /* 0x0dc0000018147fae */ /* 0x0003e40009121844 */
[----:B-1----:R-:W-:-:S04]  /*7b930*/  SEL R24, RZ, 0x4, !P1 ;  /* 0x00000004ff187807 */ /* 0x002fc80004800000 */
[----:B------:R-:W-:-:S04]  /*7b940*/  SEL R24, R24, RZ, !P0 ;  /* 0x000000ff18187207 */ /* 0x000fc80004000000 */
[----:B------:R-:W-:Y:S02]  /*7b950*/  ISETP.NE.U32.AND P1, PT, R24, RZ, PT ;  /* 0x000000ff1800720c */ /* 0x000fe40003f25070 */
[-C--:B--2---:R-:W-:Y:S02]  /*7b960*/  IADD3 R36, P3, R36, R29.reuse, RZ ;  /* 0x0000001d24247210 */ /* 0x084fe40007f7e0ff */
[----:B---3--:R-:W-:-:S03]  /*7b970*/  IADD3 R26, P4, R26, R29, RZ ;  /* 0x0000001d1a1a7210 */ /* 0x008fc60007f9e0ff */
[----:B------:R-:W-:Y:S01]  /*7b980*/  STL [R1+0x16f4], R36 ;  /* 0x0016f42401007387 */ /* 0x000fe20000100800 */
[----:B------:R-:W-:Y:S01]  /*7b990*/  IMAD.MOV.U32 R24, RZ, RZ, R36 ;  /* 0x000000ffff187224 */ /* 0x000fe200078e0024 */
[----:B----4-:R-:W-:Y:S01]  /*7b9a0*/  IADD3.X R37, R37, R0, RZ, P3, !PT ;  /* 0x0000000025257210 */ /* 0x010fe20001ffe4ff */
[----:B------:R-:W-:-:S04]  /*7b9b0*/  IMAD.X R34, R34, 0x1, R0, P4 ;  /* 0x0000000122227824 */ /* 0x000fc800020e0600 */
[----:B------:R1:W-:Y:S01]  /*7b9c0*/  STL [R1+0x16e8], R37 ;  /* 0x0016e82501007387 */ /* 0x0003e20000100800 */
[----:B------:R-:W-:Y:S01]  /*7b9d0*/  MOV R25, R37 ;  /* 0x0000002500197202 */ /* 0x000fe20000000f00 */
[----:B------:R-:W-:Y:S02]  /*7b9e0*/  STL [R1+0x16bc], R26 ;  /* 0x0016bc1a01007387 */ /* 0x000fe40000100800 */
[----:B------:R2:W-:Y:S04]  /*7b9f0*/  STL [R1+0x16b0], R34 ;  /* 0x0016b02201007387 */ /* 0x0005e80000100800 */
[----:B------:R3:W-:Y:S04]  /*7ba00*/  LDGSTS.E [R20+0xde00], [R24.64], P2 ;  /* 0x0de0000018147fae */ /* 0x0007e80009121844 */
[----:B-1----:R-:W4:Y:S01]  /*7ba10*/  LDL.LU R37, [R1+0xb58] ;  /* 0x000b580001257983 */ /* 0x002f220000300800 */
[----:B------:R-:W4:Y:S02]  /*7ba20*/  LDL.LU R36, [R1+0xb5c] ;  /* 0x000b5c0001247983 */ /* 0x000f240000300800 */
[----:B---3--:R-:W-:-:S02]  /*7ba30*/  IMAD.MOV.U32 R25, RZ, RZ, R34 ;  /* 0x000000ffff197224 */ /* 0x008fc400078e0022 */
[----:B------:R-:W-:Y:S01]  /*7ba40*/  IMAD.MOV.U32 R24, RZ, RZ, R26 ;  /* 0x000000ffff187224 */ /* 0x000fe200078e001a */
[----:B--2---:R-:W2:Y:S01]  /*7ba50*/  LDL.LU R34, [R1+0xb90] ;  /* 0x000b900001227983 */ /* 0x004ea20000300800 */
[----:B------:R-:W3:Y:S01]  /*7ba60*/  LDL.LU R26, [R1+0xb94] ;  /* 0x000b9400011a7983 */ /* 0x000ee20000300800 */
        /* <DEDUP_REMOVED lines=16> */
[----:B------:R1:W-:Y:S02]  /*7bb70*/  STL [R1+0x1670], R30 ;  /* 0x0016701e01007387 */ /* 0x0003e40000100800 */
[----:B-1----:R-:W-:Y:S02]  /*7bb80*/  IMAD.MOV.U32 R24, RZ, RZ, R27 ;  /* 0x000000ffff187224 */ /* 0x002fe400078e001b */
[----:B------:R-:W-:Y:S01]  /*7bb90*/  IMAD.MOV.U32 R25, RZ, RZ, R30 ;  /* 0x000000ffff197224 */ /* 0x000fe200078e001e */
[-C--:B------:R-:W-:Y:S01]  /*7bba0*/  IADD3 R28, P3, R28, R29.reuse, RZ ;  /* 0x0000001d1c1c7210 */ /* 0x080fe20007f7e0ff */
[----:B------:R-:W2:Y:S04]  /*7bbb0*/  LDL.LU R30, [R1+0xb9c] ;  /* 0x000b9c00011e7983 */ /* 0x000ea80000300800 */
[----:B------:R1:W-:Y:S01]  /*7bbc0*/  LDGSTS.E [R20+0xfc00], [R24.64], P2 ;  /* 0x0fc0000018147fae */ /* 0x0003e20009121844 */
[----:B------:R-:W-:-:S02]  /*7bbd0*/  IADD3 R31, P4, R31, R29, RZ ;  /* 0x0000001d1f1f7210 */ /* 0x000fc40007f9e0ff */
[----:B------:R-:W-:Y:S01]  /*7bbe0*/  IADD3.X R35, R35, R0, RZ, P3, !PT ;  /* 0x0000000023237210 */ /* 0x000fe20001ffe4ff */
[----:B------:R-:W2:Y:S01]  /*7bbf0*/  LDL.LU R27, [R1+0xbd4] ;  /* 0x000bd400011b7983 */ /* 0x000ea20000300800 */
[----:B------:R-:W-:Y:S03]  /*7bc00*/  STL [R1+0x1674], R28 ;  /* 0x0016741c01007387 */ /* 0x000fe60000100800 */
[----:B------:R1:W-:Y:S02]  /*7bc10*/  STL [R1+0x1668], R35 ;  /* 0x0016682301007387 */ /* 0x0003e40000100800 */
[----:B------:R-:W-:Y:S02]  /*7bc20*/  IMAD.X R38, R38, 0x1, R0, P4 ;  /* 0x0000000126267824 */ /* 0x000fe400020e0600 */
[----:B------:R1:W-:Y:S02]  /*7bc30*/  STL [R1+0xb54], R31 ;  /* 0x000b541f01007387 */ /* 0x0003e40000100800 */
[----:B-1----:R-:W-:-:S02]  /*7bc40*/  SEL R24, RZ, 0x4, !P1 ;  /* 0x00000004ff187807 */ /* 0x002fc40004800000 */
[----:B------:R-:W-:Y:S02]  /*7bc50*/  MOV R25, R35 ;  /* 0x0000002300197202 */ /* 0x000fe40000000f00 */
[----:B------:R-:W2:Y:S01]  /*7bc60*/  LDL.LU R35, [R1+0xb98] ;  /* 0x000b980001237983 */ /* 0x000ea20000300800 */
[----:B------:R-:W-:Y:S01]  /*7bc70*/  SEL R24, R24, RZ, !P0 ;  /* 0x000000ff18187207 */ /* 0x000fe20004000000 */
[----:B------:R-:W-:Y:S03]  /*7bc80*/  STL [R1+0xb50], R38 ;  /* 0x000b502601007387 */ /* 0x000fe60000100800 */
[----:B------:R-:W-:Y:S01]  /*7bc90*/  ISETP.NE.U32.AND P1, PT, R24, RZ, PT ;  /* 0x000000ff1800720c */ /* 0x000fe20003f25070 */
[----:B------:R-:W-:Y:S02]  /*7bca0*/  IMAD.MOV.U32 R24, RZ, RZ, R28 ;  /* 0x000000ffff187224 */ /* 0x000fe400078e001c */
[----:B------:R-:W2:Y:S04]  /*7bcb0*/  LDL.LU R28, [R1+0xbd0] ;  /* 0x000bd000011c7983 */ /* 0x000ea80000300800 */
[----:B------:R1:W-:Y:S01]  /*7bcc0*/  LDGSTS.E [R20+0xfe00], [R24.64], P2 ;  /* 0x0fe0000018147fae */ /* 0x0003e20009121844 */
[----:B------:R-:W-:Y:S01]  /*7bcd0*/  ISETP.GT.AND P2, PT, R3, 0x47, PT ;  /* 0x000000470300780c */ /* 0x000fe20003f44270 */
[----:B------:R-:W2:Y:S02]  /*7bce0*/  LDL.LU R39, [R1+0xbdc] ;  /* 0x000bdc0001277983 */ /* 0x000ea40000300800 */
[----:B-1----:R-:W-:-:S02]  /*7bcf0*/  IMAD.MOV.U32 R24, RZ, RZ, R31 ;  /* 0x000000ffff187224 */ /* 0x002fc400078e001f */
[----:B------:R-:W-:Y:S01]  /*7bd00*/  IMAD.MOV.U32 R25, RZ, RZ, R38 ;  /* 0x000000ffff197224 */ /* 0x000fe200078e0026 */
[----:B------:R-:W2:Y:S04]  /*7bd10*/  LDL.LU R31, [R1+0xc14] ;  /* 0x000c1400011f7983 */ /* 0x000ea80000300800 */
[----:B------:R1:W-:Y:S02]  /*7bd20*/  LDGSTS.E [R20+0x10c00], [R24.64], P1 ;  /* 0x10c0000018147fae */ /* 0x0003e40008921844 */
[----:B-1----:R-:W-:-:S04]  /*7bd30*/  SEL R24, RZ, 0x4, !P2 ;  /* 0x00000004ff187807 */ /* 0x002fc80005000000 */
[----:B------:R-:W-:-:S04]  /*7bd40*/  SEL R24, R24, RZ, !P0 ;  /* 0x000000ff18187207 */ /* 0x000fc80004000000 */
[----:B------:R-:W-:Y:S02]  /*7bd50*/  ISETP.NE.U32.AND P2, PT, R24, RZ, PT ;  /* 0x000000ff1800720c */ /* 0x000fe40003f45070 */
[----:B----4-:R-:W-:-:S04]  /*7bd60*/  IADD3 R36, P3, R36, R29, RZ ;  /* 0x0000001d24247210 */ /* 0x010fc80007f7e0ff */
[----:B------:R-:W-:Y:S01]  /*7bd70*/  IADD3.X R37, R37, R0, RZ, P3, !PT ;  /* 0x0000000025257210 */ /* 0x000fe20001ffe4ff */
[----:B------:R1:W-:Y:S01]  /*7bd80*/  STL [R1+0xb5c], R36 ;  /* 0x000b5c2401007387 */ /* 0x0003e20000100800 */
[----:B---3--:R-:W-:-:S03]  /*7bd90*/  IADD3 R26, P4, R26, R29, RZ ;  /* 0x0000001d1a1a7210 */ /* 0x008fc60007f9e0ff */
[----:B------:R3:W-:Y:S04]  /*7bda0*/  STL [R1+0xb58], R37 ;  /* 0x000b582501007387 */ /* 0x0007e80000100800 */
[----:B------:R-:W-:Y:S01]  /*7bdb0*/  STL [R1+0xb94], R26 ;  /* 0x000b941a01007387 */ /* 0x000fe20000100800 */
[----:B--2---:R-:W-:-:S03]  /*7bdc0*/  IMAD.X R34, R34, 0x1, R0, P4 ;  /* 0x0000000122227824 */ /* 0x004fc600020e0600 */
[----:B------:R-:W2:Y:S01]  /*7bdd0*/  LDL.LU R42, [R1+0xbd8] ;  /* 0x000bd800012a7983 */ /* 0x000ea20000300800 */
[----:B------:R-:W-:Y:S01]  /*7bde0*/  IMAD.MOV.U32 R24, RZ, RZ, R36 ;  /* 0x000000ffff187224 */ /* 0x000fe200078e0024 */
[----:B------:R-:W-:Y:S02]  /*7bdf0*/  MOV R25, R37 ;  /* 0x0000002500197202 */ /* 0x000fe40000000f00 */
[----:B------:R4:W-:Y:S01]  /*7be00*/  STL [R1+0xb90], R34 ;  /* 0x000b902201007387 */ /* 0x0009e20000100800 */
[----:B-1----:R-:W2:Y:S03]  /*7be10*/  LDL.LU R36, [R1+0xc10] ;  /* 0x000c100001247983 */ /* 0x002ea60000300800 */
[----:B------:R1:W-:Y:S01]  /*7be20*/  LDGSTS.E [R20+0x10e00], [R24.64], P1 ;  /* 0x10e0000018147fae */ /* 0x0003e20008921844 */
[----:B---3--:R-:W3:Y:S02]  /*7be30*/  LDL.LU R37, [R1+0xc18] ;  /* 0x000c180001257983 */ /* 0x008ee40000300800 */
[----:B-1----:R-:W-:-:S02]  /*7be40*/  IMAD.MOV.U32 R25, RZ, RZ, R34 ;  /* 0x000000ffff197224 */ /* 0x002fc400078e0022 */
[----:B------:R-:W-:Y:S01]  /*7be50*/  IMAD.MOV.U32 R24, RZ, RZ, R26 ;  /* 0x000000ffff187224 */ /* 0x000fe200078e001a */
[----:B----4-:R-:W4:Y:S01]  /*7be60*/  LDL.LU R34, [R1+0xc1c] ;  /* 0x000c1c0001227983 */ /* 0x010f220000300800 */
[----:B------:R-:W3:Y:S02]  /*7be70*/  LDL.LU R38, [R1+0xc50] ;  /* 0x000c500001267983 */ /* 0x000ee40000300800 */
[----:B------:R-:W3:Y:S01]  /*7be80*/  LDL.LU R26, [R1+0xc54] ;  /* 0x000c5400011a7983 */ /* 0x000ee20000300800 */
        /* <DEDUP_REMOVED lines=16> */
[----:B-1----:R-:W3:Y:S01]  /*7bf90*/  LDL.LU R35, [R1+0xc58] ;  /* 0x000c580001237983 */ /* 0x002ee20000300800 */
[----:B------:R-:W-:Y:S01]  /*7bfa0*/  ISETP.GT.AND P2, PT, R3, 0x4f, PT ;  /* 0x0000004f0300780c */ /* 0x000fe20003f44270 */
[----:B------:R-:W-:-:S02]  /*7bfb0*/  IMAD.MOV.U32 R25, RZ, RZ, R28 ;  /* 0x000000ffff197224 */ /* 0x000fc400078e001c */
[----:B------:R-:W3:Y:S01]  /*7bfc0*/  LDL.LU R28, [R1+0xc5c] ;  /* 0x000c5c00011c7983 */ /* 0x000ee20000300800 */
[----:B------:R-:W-:Y:S02]  /*7bfd0*/  IMAD.MOV.U32 R24, RZ, RZ, R27 ;  /* 0x000000ffff187224 */ /* 0x000fe400078e001b */
[----:B------:R-:W3:Y:S02]  /*7bfe0*/  LDL.LU R30, [R1+0xc90] ;  /* 0x000c9000011e7983 */ /* 0x000ee40000300800 */
[----:B------:R-:W3:Y:S01]  /*7bff0*/  LDL.LU R27, [R1+0xc94] ;  /* 0x000c9400011b7983 */ /* 0x000ee20000300800 */
        /* <DEDUP_REMOVED lines=8> */
[----:B--2---:R-:W-:-:S04]  /*7c080*/  IADD3.X R42, R42, R0, RZ, P3, !PT ;  /* 0x000000002a2a7210 */ /* 0x004fc80001ffe4ff */
        /* <DEDUP_REMOVED lines=10> */
[----:B---3--:R-:W-:Y:S01]  /*7c130*/  IADD3 R26, P4, R26, R29, RZ ;  /* 0x0000001d1a1a7210 */ /* 0x008fe20007f9e0ff */
[----:B--2---:R-:W2:Y:S04]  /*7c140*/  LDL.LU R36, [R1+0xc9c] ;  /* 0x000c9c0001247983 */ /* 0x004ea80000300800 */
        /* <DEDUP_REMOVED lines=22> */
[-C--:B------:R-:W-:Y:S02]  /*7c2b0*/  IADD3 R28, P3, R28, R29.reuse, RZ ;  /* 0x0000001d1c1c7210 */ /* 0x080fe40007f7e0ff */
[----:B-1----:R-:W-:Y:S02]  /*7c2c0*/  SEL R24, RZ, 0x4, !P2 ;  /* 0x00000004ff187807 */ /* 0x002fe40005000000 */
[----:B------:R-:W-:-:S02]  /*7c2d0*/  IADD3 R27, P4, R27, R29, RZ ;  /* 0x0000001d1b1b7210 */ /* 0x000fc40007f9e0ff */
[----:B------:R-:W-:Y:S01]  /*7c2e0*/  IADD3.X R35, R35, R0, RZ, P3, !PT ;  /* 0x0000000023237210 */ /* 0x000fe20001ffe4ff */
[----:B------:R1:W-:Y:S01]  /*7c2f0*/  STL [R1+0xc5c], R28 ;  /* 0x000c5c1c01007387 */ /* 0x0003e20000100800 */
[----:B------:R-:W-:-:S03]  /*7c300*/  SEL R24, R24, RZ, !P0 ;  /* 0x000000ff18187207 */ /* 0x000fc60004000000 */
[----:B------:R-:W-:Y:S01]  /*7c310*/  STL [R1+0xc58], R35 ;  /* 0x000c582301007387 */ /* 0x000fe20000100800 */
[----:B------:R-:W-:Y:S02]  /*7c320*/  STL [R1+0xc94], R27 ;  /* 0x000c941b01007387 */ /* 0x000fe40000100800 */
[----:B------:R-:W-:Y:S02]  /*7c330*/  IMAD.X R30, R30, 0x1, R0, P4 ;  /* 0x000000011e1e7824 */ /* 0x000fe400020e0600 */
[----:B------:R-:W4:Y:S01]  /*7c340*/  LDL.LU R42, [R1+0xcd8] ;  /* 0x000cd800012a7983 */ /* 0x000f220000300800 */
[----:B------:R-:W-:Y:S01]  /*7c350*/  ISETP.NE.U32.AND P2, PT, R24, RZ, PT ;  /* 0x000000ff1800720c */ /* 0x000fe20003f45070 */
[----:B------:R-:W-:Y:S01]  /*7c360*/  IMAD.MOV.U32 R24, RZ, RZ, R28 ;  /* 0x000000ffff187224 */ /* 0x000fe200078e001c */
[----:B------:R-:W-:Y:S01]  /*7c370*/  MOV R25, R35 ;  /* 0x0000002300197202 */ /* 0x000fe20000000f00 */
[----:B------:R1:W-:Y:S02]  /*7c380*/  STL [R1+0xc90], R30 ;  /* 0x000c901e01007387 */ /* 0x0003e40000100800 */
[----:B-1----:R-:W4:Y:S02]  /*7c390*/  LDL.LU R28, [R1+0xd10] ;  /* 0x000d1000011c7983 */ /* 0x002f240000300800 */
[----:B------:R1:W-:Y:S01]  /*7c3a0*/  LDGSTS.E [R20+0x14e00], [R24.64], P1 ;  /* 0x14e0000018147fae */ /* 0x0003e20008921844 */
[----:B------:R-:W-:Y:S01]  /*7c3b0*/  ISETP.GT.AND P1, PT, R3, 0x5b, PT ;  /* 0x0000005b0300780c */ /* 0x000fe20003f24270 */
[----:B-1----:R-:W-:-:S02]  /*7c3c0*/  IMAD.MOV.U32 R25, RZ, RZ, R30 ;  /* 0x000000ffff197224 */ /* 0x002fc400078e001e */
[----:B------:R-:W-:Y:S01]  /*7c3d0*/  IMAD.MOV.U32 R24, RZ, RZ, R27 ;  /* 0x000000ffff187224 */ /* 0x000fe200078e001b */
[----:B------:R-:W4:Y:S01]  /*7c3e0*/  LDL.LU R30, [R1+0xd18] ;  /* 0x000d1800011e7983 */ /* 0x000f220000300800 */
[----:B------:R-:W4:Y:S02]  /*7c3f0*/  LDL.LU R27, [R1+0xd1c] ;  /* 0x000d1c00011b7983 */ /* 0x000f240000300800 */
        /* <DEDUP_REMOVED lines=11> */
[----:B------:R-:W-:-:S03]  /*7c4b0*/  IMAD.X R34, R34, 0x1, R0, P4 ;  /* 0x0000000122227824 */ /* 0x000fc600020e0600 */
[----:B------:R-:W-:Y:S01]  /*7c4c0*/  MOV R25, R37 ;  /* 0x0000002500197202 */ /* 0x000fe20000000f00 */
[----:B------:R1:W-:Y:S01]  /*7c4d0*/  STL [R1+0xc98], R37 ;  /* 0x000c982501007387 */ /* 0x0003e20000100800 */
[----:B------:R-:W-:Y:S02]  /*7c4e0*/  STL [R1+0xcd4], R31 ;  /* 0x000cd41f01007387 */ /* 0x000fe40000100800 */
[----:B------:R2:W-:Y:S01]  /*7c4f0*/  STL [R1+0xcd0], R34 ;  /* 0x000cd02201007387 */ /* 0x0005e20000100800 */
        /* <DEDUP_REMOVED lines=13> */
[----:B------:R-:W-:Y:S02]  /*7c5d0*/  ISETP.NE.U32.AND P2, PT, R24, RZ, PT ;  /* 0x000000ff1800720c */ /* 0x000fe40003f45070 */
[----:B------:R-:W-:Y:S01]  /*7c5e0*/  IADD3.X R42, R42, R0, RZ, P3, !PT ;  /* 0x000000002a2a7210 */ /* 0x000fe20001ffe4ff */
[----:B------:R-:W-:-:S03]  /*7c5f0*/  IMAD.MOV.U32 R24, RZ, RZ, R39 ;  /* 0x000000ffff187224 */ /* 0x000fc600078e0027 */
[----:B------:R-:W-:Y:S01]  /*7c600*/  MOV R25, R42 ;  /* 0x0000002a00197202 */ /* 0x000fe20000000f00 */
[----:B------:R-:W-:-:S04]  /*7c610*/  IMAD.X R28, R28, 0x1, R0, P4 ;  /* 0x000000011c1c7824 */ /* 0x000fc800020e0600 */
[----:B------:R1:W-:Y:S01]  /*7c620*/  LDGSTS.E [R20+0x16e00], [R24.64], P1 ;  /* 0x16e0000018147fae */ /* 0x0003e20008921844 */
[----:B------:R-:W-:-:S03]  /*7c630*/  ISETP.GT.AND P1, PT, R3, 0x63, PT ;  /* 0x000000630300780c */ /* 0x000fc60003f24270 */
[----:B------:R-:W-:Y:S01]  /*7c640*/  STL [R1+0xcdc], R39 ;  /* 0x000cdc2701007387 */ /* 0x000fe20000100800 */
[----:B------:R-:W-:Y:S02]  /*7c650*/  STL [R1+0xcd8], R42 ;  /* 0x000cd82a01007387 */ /* 0x000fe40000100800 */
[----:B------:R-:W-:Y:S02]  /*7c660*/  STL [R1+0xd14], R26 ;  /* 0x000d141a01007387 */ /* 0x000fe40000100800 */
[----:B-1----:R-:W-:Y:S02]  /*7c670*/  IMAD.MOV.U32 R24, RZ, RZ, R26 ;  /* 0x000000ffff187224 */ /* 0x002fe400078e001a */
[----:B------:R-:W-:Y:S01]  /*7c680*/  IMAD.MOV.U32 R25, RZ, RZ, R28 ;  /* 0x000000ffff197224 */ /* 0x000fe200078e001c */
[-C--:B------:R-:W-:Y:S02]  /*7c690*/  IADD3 R27, P3, R27, R29.reuse, RZ ;  /* 0x0000001d1b1b7210 */ /* 0x080fe40007f7e0ff */
[----:B------:R-:W-:-:S02]  /*7c6a0*/  IADD3 R35, P4, R35, R29, RZ ;  /* 0x0000001d23237210 */ /* 0x000fc40007f9e0ff */
[----:B------:R1:W-:Y:S01]  /*7c6b0*/  LDGSTS.E [R20+0x17c00], [R24.64], P2 ;  /* 0x17c0000018147fae */ /* 0x0003e20009121844 */
[----:B------:R-:W-:-:S03]  /*7c6c0*/  IADD3.X R30, R30, R0, RZ, P3, !PT ;  /* 0x000000001e1e7210 */ /* 0x000fc60001ffe4ff */
[----:B------:R1:W-:Y:S01]  /*7c6d0*/  STL [R1+0xd10], R28 ;  /* 0x000d101c01007387 */ /* 0x0003e20000100800 */
[----:B------:R-:W-:Y:S01]  /*7c6e0*/  IMAD.X R38, R38, 0x1, R0, P4 ;  /* 0x0000000126267824 */ /* 0x000fe200020e0600 */
[----:B-1----:R-:W-:Y:S02]  /*7c6f0*/  SEL R24, RZ, 0x4, !P1 ;  /* 0x00000004ff187807 */ /* 0x002fe40004800000 */
[----:B------:R-:W2:Y:S01]  /*7c700*/  LDL.LU R28, [R1+0xd9c] ;  /* 0x000d9c00011c7983 */ /* 0x000ea20000300800 */
[----:B------:R-:W2:Y:S02]  /*7c710*/  LDL.LU R26, [R1+0xdd4] ;  /* 0x000dd400011a7983 */ /* 0x000ea40000300800 */
[----:B------:R-:W-:Y:S01]  /*7c720*/  STL [R1+0xd1c], R27 ;  /* 0x000d1c1b01007387 */ /* 0x000fe20000100800 */
[----:B------:R-:W-:Y:S01]  /*7c730*/  SEL R24, R24, RZ, !P0 ;  /* 0x000000ff18187207 */ /* 0x000fe20004000000 */
[----:B------:R1:W-:Y:S01]  /*7c740*/  STL [R1+0xd18], R30 ;  /* 0x000d181e01007387 */ /* 0x0003e20000100800 */
[----:B------:R-:W-:Y:S01]  /*7c750*/  MOV R25, R30 ;  /* 0x0000001e00197202 */ /* 0x000fe20000000f00 */
[----:B------:R1:W-:Y:S01]  /*7c760*/  STL [R1+0xd54], R35 ;  /* 0x000d542301007387 */ /* 0x0003e20000100800 */
[----:B------:R-:W-:Y:S01]  /*7c770*/  ISETP.NE.U32.AND P1, PT, R24, RZ, PT ;  /* 0x000000ff1800720c */ /* 0x000fe20003f25070 */
[----:B------:R-:W-:-:S05]  /*7c780*/  IMAD.MOV.U32 R24, RZ, RZ, R27 ;  /* 0x000000ffff187224 */ /* 0x000fca00078e001b */
[----:B------:R1:W-:Y:S04]  /*7c790*/  LDGSTS.E [R20+0x17e00], [R24.64], P2 ;  /* 0x17e0000018147fae */ /* 0x0003e80009121844 */
[----:B-1----:R-:W2:Y:S01]  /*7c7a0*/  LDL.LU R30, [R1+0xd98] ;  /* 0x000d9800011e7983 */ /* 0x002ea20000300800 */
[----:B------:R-:W-:Y:S02]  /*7c7b0*/  STL [R1+0xd50], R38 ;  /* 0x000d502601007387 */ /* 0x000fe40000100800 */
[----:B------:R-:W2:Y:S01]  /*7c7c0*/  LDL.LU R27, [R1+0xdd0] ;  /* 0x000dd000011b7983 */ /* 0x000ea20000300800 */
[----:B------:R-:W-:Y:S01]  /*7c7d0*/  ISETP.GT.AND P2, PT, R3, 0x67, PT ;  /* 0x000000670300780c */ /* 0x000fe20003f44270 */
[----:B------:R-:W2:Y:S01]  /*7c7e0*/  LDL.LU R39, [R1+0xddc] ;  /* 0x000ddc0001277983 */ /* 0x000ea20000300800 */
[----:B------:R-:W-:-:S02]  /*7c7f0*/  IMAD.MOV.U32 R24, RZ, RZ, R35 ;  /* 0x000000ffff187224 */ /* 0x000fc400078e0023 */
[----:B------:R-:W-:Y:S01]  /*7c800*/  IMAD.MOV.U32 R25, RZ, RZ, R38 ;  /* 0x000000ffff197224 */ /* 0x000fe200078e0026 */
[----:B------:R-:W2:Y:S04]  /*7c810*/  LDL.LU R35, [R1+0xe14] ;  /* 0x000e140001237983 */ /* 0x000ea80000300800 */
[----:B------:R1:W-:Y:S02]  /*7c820*/  LDGSTS.E [R20+0x18c00], [R24.64], P1 ;  /* 0x18c0000018147fae */ /* 0x0003e40008921844 */
[----:B-1----:R-:W-:-:S04]  /*7c830*/  SEL R24, RZ, 0x4, !P2 ;  /* 0x00000004ff187807 */ /* 0x002fc80005000000 */
[----:B------:R-:W-:-:S04]  /*7c840*/  SEL R24, R24, RZ, !P0 ;  /* 0x000000ff18187207 */ /* 0x000fc80004000000 */
[----:B------:R-:W-:Y:S02]  /*7c850*/  ISETP.NE.U32.AND P2, PT, R24, RZ, PT ;  /* 0x000000ff1800720c */ /* 0x000fe40003f45070 */
[----:B----4-:R-:W-:-:S04]  /*7c860*/  IADD3 R36, P3, R36, R29, RZ ;  /* 0x0000001d24247210 */ /* 0x010fc80007f7e0ff */
[----:B------:R-:W-:Y:S02]  /*7c870*/  IADD3.X R37, R37, R0, RZ, P3, !PT ;  /* 0x0000000025257210 */ /* 0x000fe40001ffe4ff */
[----:B---3--:R-:W-:Y:S01]  /*7c880*/  IADD3 R31, P4, R31, R29, RZ ;  /* 0x0000001d1f1f7210 */ /* 0x008fe20007f9e0ff */
[----:B------:R-:W-:Y:S02]  /*7c890*/  STL [R1+0xd5c], R36 ;  /* 0x000d5c2401007387 */ /* 0x000fe40000100800 */
[----:B------:R1:W-:Y:S02]  /*7c8a0*/  STL [R1+0xd58], R37 ;  /* 0x000d582501007387 */ /* 0x0003e40000100800 */
[----:B--2---:R-:W-:Y:S01]  /*7c8b0*/  IMAD.X R34, R34, 0x1, R0, P4 ;  /* 0x0000000122227824 */ /* 0x004fe200020e0600 */
[----:B------:R-:W-:Y:S01]  /*7c8c0*/  STL [R1+0xd94], R31 ;  /* 0x000d941f01007387 */ /* 0x000fe20000100800 */
[----:B------:R-:W-:Y:S01]  /*7c8d0*/  IMAD.MOV.U32 R24, RZ, RZ, R36 ;  /* 0x000000ffff187224 */ /* 0x000fe200078e0024 */
[----:B------:R-:W-:Y:S01]  /*7c8e0*/  MOV R25, R37 ;  /* 0x0000002500197202 */ /* 0x000fe20000000f00 */
[----:B------:R-:W2:Y:S01]  /*7c8f0*/  LDL.LU R42, [R1+0xdd8] ;  /* 0x000dd800012a7983 */ /* 0x000ea20000300800 */
[----:B------:R3:W-:Y:S01]  /*7c900*/  STL [R1+0xd90], R34 ;  /* 0x000d902201007387 */ /* 0x0007e20000100800 */
[----:B-1----:R-:W4:Y:S02]  /*7c910*/  LDL.LU R37, [R1+0xe10] ;  /* 0x000e100001257983 */ /* 0x002f240000300800 */
[----:B------:R-:W4:Y:S01]  /*7c920*/  LDL.LU R38, [R1+0xe18] ;  /* 0x000e180001267983 */ /* 0x000f220000300800 */
[----:B------:R1:W-:Y:S01]  /*7c930*/  LDGSTS.E [R20+0x18e00], [R24.64], P1 ;  /* 0x18e0000018147fae */ /* 0x0003e20008921844 */
[----:B------:R-:W4:Y:S02]  /*7c940*/  LDL.LU R36, [R1+0xe1c] ;  /* 0x000e1c0001247983 */ /* 0x000f240000300800 */
[----:B-1----:R-:W-:-:S02]  /*7c950*/  IMAD.MOV.U32 R25, RZ, RZ, R34 ;  /* 0x000000ffff197224 */ /* 0x002fc400078e0022 */
[----:B------:R-:W-:Y:S01]  /*7c960*/  IMAD.MOV.U32 R24, RZ, RZ, R31 ;  /* 0x000000ffff187224 */ /* 0x000fe200078e001f */
[----:B---3--:R-:W3:Y:S01]  /*7c970*/  LDL.LU R34, [R1+0xe50] ;  /* 0x000e500001227983 */ /* 0x008ee20000300800 */
[----:B------:R-:W3:Y:S01]  /*7c980*/  LDL.LU R31, [R1+0xe54] ;  /* 0x000e5400011f7983 */ /* 0x000ee20000300800 */
[----:B------:R-:W-:Y:S02]  /*7c990*/  ISETP.GT.AND P1, PT, R3, 0x6b, PT ;  /* 0x0000006b0300780c */ /* 0x000fe40003f24270 */
[----:B------:R1:W-:Y:S02]  /*7c9a0*/  LDGSTS.E [R20+0x19c00], [R24.64], P2 ;  /* 0x19c0000018147fae */ /* 0x0003e40009121844 */
[----:B-1----:R-:W-:-:S04]  /*7c9b0*/  SEL R24, RZ, 0x4, !P1 ;  /* 0x00000004ff187807 */ /* 0x002fc80004800000 */
[----:B------:R-:W-:-:S04]  /*7c9c0*/  SEL R24, R24, RZ, !P0 ;  /* 0x000000ff18187207 */ /* 0x000fc80004000000 */
[----:B------:R-:W-:Y:S02]  /*7c9d0*/  ISETP.NE.U32.AND P1, PT, R24, RZ, PT ;  /* 0x000000ff1800720c */ /* 0x000fe40003f25070 */
[-C--:B------:R-:W-:Y:S02]  /*7c9e0*/  IADD3 R28, P3, R28, R29.reuse, RZ ;  /* 0x0000001d1c1c7210 */ /* 0x080fe40007f7e0ff */
[----:B------:R-:W-:-:S03]  /*7c9f0*/  IADD3 R26, P4, R26, R29, RZ ;  /* 0x0000001d1a1a7210 */ /* 0x000fc60007f9e0ff */
[----:B------:R-:W-:Y:S01]  /*7ca00*/  STL [R1+0xd9c], R28 ;  /* 0x000d9c1c01007387 */ /* 0x000fe20000100800 */
[----:B------:R-:W-:Y:S01]  /*7ca10*/  IMAD.MOV.U32 R24, RZ, RZ, R28 ;  /* 0x000000ffff187224 */ /* 0x000fe200078e001c */
[----:B------:R-:W-:Y:S01]  /*7ca20*/  IADD3.X R30, R30, R0, RZ, P3, !PT ;  /* 0x000000001e1e7210 */ /* 0x000fe20001ffe4ff */
[----:B------:R-:W-:-:S03]  /*7ca30*/  IMAD.X R27, R27, 0x1, R0, P4 ;  /* 0x000000011b1b7824 */ /* 0x000fc600020e0600 */
[----:B------:R-:W-:Y:S01]  /*7ca40*/  MOV R25, R30 ;  /* 0x0000001e00197202 */ /* 0x000fe20000000f00 */
[----:B------:R1:W-:Y:S01]  /*7ca50*/  STL [R1+0xd98], R30 ;  /* 0x000d981e01007387 */ /* 0x0003e20000100800 */
[----:B------:R-:W-:Y:S02]  /*7ca60*/  STL [R1+0xdd4], R26 ;  /* 0x000dd41a01007387 */ /* 0x000fe40000100800 */
[----:B------:R1:W-:Y:S01]  /*7ca70*/  STL [R1+0xdd0], R27 ;  /* 0x000dd01b01007387 */ /* 0x0003e20000100800 */
[----:B------:R1:W-:Y:S04]  /*7ca80*/  LDGSTS.E [R20+0x19e00], [R24.64], P2 ;  /* 0x19e0000018147fae */ /* 0x0003e80009121844 */
[----:B-1----:R-:W3:Y:S01]  /*7ca90*/  LDL.LU R30, [R1+0xe58] ;  /* 0x000e5800011e7983 */ /* 0x002ee20000300800 */
[----:B------:R-:W3:Y:S01]  /*7caa0*/  LDL.LU R28, [R1+0xe5c] ;  /* 0x000e5c00011c7983 */ /* 0x000ee20000300800 */
[----:B------:R-:W-:Y:S01]  /*7cab0*/  ISETP.GT.AND P2, PT, R3, 0x6f, PT ;  /* 0x0000006f0300780c */ /* 0x000fe20003f44270 */
[----:B------:R-:W-:-:S02]  /*7cac0*/  IMAD.MOV.U32 R25, RZ, RZ, R27 ;  /* 0x000000ffff197224 */ /* 0x000fc400078e001b */
[----:B------:R-:W-:Y:S01]  /*7cad0*/  IMAD.MOV.U32 R24, RZ, RZ, R26 ;  /* 0x000000ffff187224 */ /* 0x000fe200078e001a */
[----:B------:R-:W3:Y:S01]  /*7cae0*/  LDL.LU R27, [R1+0xe90] ;  /* 0x000e9000011b7983 */ /* 0x000ee20000300800 */
[----:B------:R-:W3:Y:S01]  /*7caf0*/  LDL.LU R26, [R1+0xe94] ;  /* 0x000e9400011a7983 */ /* 0x000ee20000300800 */
[-C--:B------:R-:W-:Y:S02]  /*7cb00*/  IADD3 R39, P3, R39, R29.reuse, RZ ;  /* 0x0000001d27277210 */ /* 0x080fe40007f7e0ff */
[----:B------:R1:W-:Y:S01]  /*7cb10*/  LDGSTS.E [R20+0x1ac00], [R24.64], P1 ;  /* 0x1ac0000018147fae */ /* 0x0003e20008921844 */
[----:B------:R-:W-:Y:S02]  /*7cb20*/  IADD3 R35, P4, R35, R29, RZ ;  /* 0x0000001d23237210 */ /* 0x000fe40007f9e0ff */
[----:B-1----:R-:W-:-:S04]  /*7cb30*/  SEL R24, RZ, 0x4, !P2 ;  /* 0x00000004ff187807 */ /* 0x002fc80005000000 */
[----:B------:R-:W-:-:S04]  /*7cb40*/  SEL R24, R24, RZ, !P0 ;  /* 0x000000ff18187207 */ /* 0x000fc80004000000 */
[----:B------:R-:W-:Y:S01]  /*7cb50*/  ISETP.NE.U32.AND P2, PT, R24, RZ, PT ;  /* 0x000000ff1800720c */ /* 0x000fe20003f45070 */
[----:B------:R-:W-:Y:S01]  /*7cb60*/  IMAD.MOV.U32 R24, RZ, RZ, R39 ;  /* 0x000000ffff187224 */ /* 0x000fe200078e0027 */
[----:B------:R-:W-:Y:S01]  /*7cb70*/  STL [R1+0xddc], R39 ;  /* 0x000ddc2701007387 */ /* 0x000fe20000100800 */
[----:B--2---:R-:W-:Y:S01]  /*7cb80*/  IADD3.X R42, R42, R0, RZ, P3, !PT ;  /* 0x000000002a2a7210 */ /* 0x004fe20001ffe4ff */
[----:B----4-:R-:W-:-:S03]  /*7cb90*/  IMAD.X R37, R37, 0x1, R0, P4 ;  /* 0x0000000125257824 */ /* 0x010fc600020e0600 */
[----:B------:R-:W-:Y:S02]  /*7cba0*/  MOV R25, R42 ;  /* 0x0000002a00197202 */ /* 0x000fe40000000f00 */
[-C--:B------:R-:W-:Y:S01]  /*7cbb0*/  IADD3 R36, P3, R36, R29.reuse, RZ ;  /* 0x0000001d24247210 */ /* 0x080fe20007f7e0ff */
[----:B------:R-:W-:Y:S01]  /*7cbc0*/  STL [R1+0xdd8], R42 ;  /* 0x000dd82a01007387 */ /* 0x000fe20000100800 */
[----:B------:R1:W-:Y:S03]  /*7cbd0*/  STL [R1+0xe14], R35 ;  /* 0x000e142301007387 */ /* 0x0003e60000100800 */
[----:B------:R2:W-:Y:S01]  /*7cbe0*/  LDGSTS.E [R20+0x1ae00], [R24.64], P1 ;  /* 0x1ae0000018147fae */ /* 0x0005e20008921844 */
[----:B------:R-:W-:Y:S01]  /*7cbf0*/  IADD3.X R38, R38, R0, RZ, P3, !PT ;  /* 0x0000000026267210 */ /* 0x000fe20001ffe4ff */
[----:B------:R4:W-:Y:S01]  /*7cc00*/  STL [R1+0xe10], R37 ;  /* 0x000e102501007387 */ /* 0x0009e20000100800 */
[----:B---3--:R-:W-:Y:S01]  /*7cc10*/  IADD3 R31, P4, R31, R29, RZ ;  /* 0x0000001d1f1f7210 */ /* 0x008fe20007f9e0ff */
[----:B--2---:R-:W-:-:S02]  /*7cc20*/  IMAD.MOV.U32 R24, RZ, RZ, R35 ;  /* 0x000000ffff187224 */ /* 0x004fc400078e0023 */
[----:B------:R-:W-:Y:S01]  /*7cc30*/  IMAD.MOV.U32 R25, RZ, RZ, R37 ;  /* 0x000000ffff197224 */ /* 0x000fe200078e0025 */
[----:B-1----:R-:W2:Y:S01]  /*7cc40*/  LDL.LU R35, [R1+0xe9c] ;  /* 0x000e9c0001237983 */ /* 0x002ea20000300800 */
[----:B----4-:R-:W3:Y:S02]  /*7cc50*/  LDL.LU R37, [R1+0xed4] ;  /* 0x000ed40001257983 */ /* 0x010ee40000300800 */
[----:B------:R-:W-:Y:S02]  /*7cc60*/  IMAD.X R34, R34, 0x1, R0, P4 ;  /* 0x0000000122227824 */ /* 0x000fe400020e0600 */
[----:B------:R-:W-:Y:S01]  /*7cc70*/  STL [R1+0xe1c], R36 ;  /* 0x000e1c2401007387 */ /* 0x000fe20000100800 */
[----:B------:R1:W-:Y:S01]  /*7cc80*/  STL [R1+0xe18], R38 ;  /* 0x000e182601007387 */ /* 0x0003e20000100800 */
[----:B------:R-:W-:Y:S02]  /*7cc90*/  STL [R1+0xe54], R31 ;  /* 0x000e541f01007387 */ /* 0x000fe40000100800 */
[----:B------:R-:W4:Y:S01]  /*7cca0*/  LDL.LU R39, [R1+0xe98] ;  /* 0x000e980001277983 */ /* 0x000f220000300800 */
[----:B------:R1:W-:Y:S01]  /*7ccb0*/  LDGSTS.E [R20+0x1bc00], [R24.64], P2 ;  /* 0x1bc0000018147fae */ /* 0x0003e20009121844 */
[----:B------:R1:W-:Y:S02]  /*7ccc0*/  STL [R1+0xe50], R34 ;  /* 0x000e502201007387 */ /* 0x0003e40000100800 */
[----:B-1----:R-:W-:-:S02]  /*7ccd0*/  MOV R25, R38 ;  /* 0x0000002600197202 */ /* 0x002fc40000000f00 */
[----:B------:R-:W4:Y:S01]  /*7cce0*/  LDL.LU R38, [R1+0xed0] ;  /* 0x000ed00001267983 */ /* 0x000f220000300800 */
[----:B------:R-:W-:-:S04]  /*7ccf0*/  ISETP.GT.AND P1, PT, R3, 0x73, PT ;  /* 0x000000730300780c */ /* 0x000fc80003f24270 */
[----:B------:R-:W-:-:S04]  /*7cd00*/  SEL R24, RZ, 0x4, !P1 ;  /* 0x00000004ff187807 */ /* 0x000fc80004800000 */
[----:B------:R-:W-:-:S04]  /*7cd10*/  SEL R24, R24, RZ, !P0 ;  /* 0x000000ff18187207 */ /* 0x000fc80004000000 */
[----:B------:R-:W-:Y:S01]  /*7cd20*/  ISETP.NE.U32.AND P1, PT, R24, RZ, PT ;  /* 0x000000ff1800720c */ /* 0x000fe20003f25070 */
[----:B------:R-:W-:Y:S02]  /*7cd30*/  IMAD.MOV.U32 R24, RZ, RZ, R36 ;  /* 0x000000ffff187224 */ /* 0x000fe400078e0024 */
[----:B------:R-:W4:Y:S04]  /*7cd40*/  LDL.LU R36, [R1+0xed8] ;  /* 0x000ed80001247983 */ /* 0x000f280000300800 */
[----:B------:R1:W-:Y:S01]  /*7cd50*/  LDGSTS.E [R20+0x1be00], [R24.64], P2 ;  /* 0x1be0000018147fae */ /* 0x0003e20009121844 */
[----:B------:R-:W-:Y:S01]  /*7cd60*/  ISETP.GT.AND P2, PT, R3, 0x77, PT ;  /* 0x000000770300780c */ /* 0x000fe20003f44270 */
[----:B-1----:R-:W-:Y:S02]  /*7cd70*/  IMAD.MOV.U32 R25, RZ, RZ, R34 ;  /* 0x000000ffff197224 */ /* 0x002fe400078e0022 */
[----:B------:R-:W-:Y:S01]  /*7cd80*/  IMAD.MOV.U32 R24, RZ, RZ, R31 ;  /* 0x000000ffff187224 */ /* 0x000fe200078e001f */
[----:B------:R-:W4:Y:S04]  /*7cd90*/  LDL.LU R34, [R1+0xedc] ;  /* 0x000edc0001227983 */ /* 0x000f280000300800 */
[----:B------:R1:W-:Y:S01]  /*7cda0*/  LDGSTS.E [R20+0x1cc00], [R24.64], P1 ;  /* 0x1cc0000018147fae */ /* 0x0003e20008921844 */
[----:B------:R-:W-:-:S02]  /*7cdb0*/  IADD3 R28, P3, R28, R29, RZ ;  /* 0x0000001d1c1c7210 */ /* 0x000fc40007f7e0ff */
[----:B-1----:R-:W-:Y:S02]  /*7cdc0*/  SEL R24, RZ, 0x4, !P2 ;  /* 0x00000004ff187807 */ /* 0x002fe40005000000 */
[----:B------:R-:W-:Y:S02]  /*7cdd0*/  IADD3.X R30, R30, R0, RZ, P3, !PT ;  /* 0x000000001e1e7210 */ /* 0x000fe40001ffe4ff */
[----:B------:R-:W-:Y:S02]  /*7cde0*/  SEL R24, R24, RZ, !P0 ;  /* 0x000000ff18187207 */ /* 0x000fe40004000000 */
[----:B------:R-:W-:Y:S01]  /*7cdf0*/  IADD3 R26, P4, R26, R29, RZ ;  /* 0x0000001d1a1a7210 */ /* 0x000fe20007f9e0ff */
[----:B------:R-:W-:Y:S01]  /*7ce00*/  STL [R1+0xe5c], R28 ;  /* 0x000e5c1c01007387 */ /* 0x000fe20000100800 */
[----:B------:R1:W-:Y:S01]  /*7ce10*/  STL [R1+0xe58], R30 ;  /* 0x000e581e01007387 */ /* 0x0003e20000100800 */
[----:B------:R-:W-:Y:S02]  /*7ce20*/  ISETP.NE.U32.AND P2, PT, R24, RZ, PT ;  /* 0x000000ff1800720c */ /* 0x000fe40003f45070 */
[----:B------:R-:W-:Y:S01]  /*7ce30*/  MOV R25, R30 ;  /* 0x0000001e00197202 */ /* 0x000fe20000000f00 */
[----:B------:R-:W-:Y:S01]  /*7ce40*/  IMAD.X R27, R27, 0x1, R0, P4 ;  /* 0x000000011b1b7824 */ /* 0x000fe200020e0600 */
[----:B------:R-:W-:Y:S01]  /*7ce50*/  STL [R1+0xe94], R26 ;  /* 0x000e941a01007387 */ /* 0x000fe20000100800 */
[----:B------:R-:W-:-:S03]  /*7ce60*/  IMAD.MOV.U32 R24, RZ, RZ, R28 ;  /* 0x000000ffff187224 */ /* 0x000fc600078e001c */
[----:B-1----:R-:W4:Y:S01]  /*7ce70*/  LDL.LU R30, [R1+0xf14] ;  /* 0x000f1400011e7983 */ /* 0x002f220000300800 */
[----:B------:R1:W-:Y:S02]  /*7ce80*/  STL [R1+0xe90], R27 ;  /* 0x000e901b01007387 */ /* 0x0003e40000100800 */
[----:B------:R-:W4:Y:S01]  /*7ce90*/  LDL.LU R31, [R1+0xf10] ;  /* 0x000f1000011f7983 */ /* 0x000f220000300800 */
[----:B------:R1:W-:Y:S01]  /*7cea0*/  LDGSTS.E [R20+0x1ce00], [R24.64], P1 ;  /* 0x1ce0000018147fae */ /* 0x0003e20008921844 */
[----:B------:R-:W-:Y:S01]  /*7ceb0*/  ISETP.GT.AND P1, PT, R3, 0x7b, PT ;  /* 0x0000007b0300780c */ /* 0x000fe20003f24270 */
[----:B-1----:R-:W-:Y:S02]  /*7cec0*/  IMAD.MOV.U32 R25, RZ, RZ, R27 ;  /* 0x000000ffff197224 */ /* 0x002fe400078e001b */
        /* <DEDUP_REMOVED lines=10> */
[----:B---3--:R-:W-:Y:S02]  /*7cf70*/  IADD3 R37, P4, R37, R29, RZ ;  /* 0x0000001d25257210 */ /* 0x008fe40007f9e0ff */
[----:B----4-:R-:W-:Y:S01]  /*7cf80*/  IADD3.X R39, R39, R0, RZ, P3, !PT ;  /* 0x0000000027277210 */ /* 0x010fe20001ffe4ff */
[----:B------:R1:W-:Y:S01]  /*7cf90*/  STL [R1+0xe9c], R35 ;  /* 0x000e9c2301007387 */ /* 0x0003e20000100800 */
[----:B------:R-:W-:-:S03]  /*7cfa0*/  IMAD.MOV.U32 R24, RZ, RZ, R35 ;  /* 0x000000ffff187224 */ /* 0x000fc600078e0023 */
[----:B------:R-:W-:Y:S01]  /*7cfb0*/  STL [R1+0xe98], R39 ;  /* 0x000e982701007387 */ /* 0x000fe20000100800 */
[----:B------:R-:W-:Y:S03]  /*7cfc0*/  STL [R1+0xed4], R37 ;  /* 0x000ed42501007387 */ /* 0x000fe60000100800 */
[----:B-1----:R-:W2:Y:S01]  /*7cfd0*/  LDL.LU R35, [R1+0xf20] ;  /* 0x000f200001237983 */ /* 0x002ea20000300800 */
[----:B------:R-:W-:-:S05]  /*7cfe0*/  IMAD.X R38, R38, 0x1, R0, P4 ;  /* 0x0000000126267824 */ /* 0x000fca00020e0600 */
[----:B------:R1:W-:Y:S01]  /*7cff0*/  STL [R1+0xed0], R38 ;  /* 0x000ed02601007387 */ /* 0x0003e20000100800 */
[----:B------:R-:W3:Y:S01]  /*7d000*/  LDL.LU R45, [R1+0xf60] ;  /* 0x000f6000012d7983 */ /* 0x000ee20000300800 */
[----:B------:R-:W-:-:S05]  /*7d010*/  MOV R25, R39 ;  /* 0x0000002700197202 */ /* 0x000fca0000000f00 */
[----:B------:R4:W-:Y:S01]  /*7d020*/  LDGSTS.E [R20+0x1de00], [R24.64], P2 ;  /* 0x1de0000018147fae */ /* 0x0009e20009121844 */
[----:B------:R-:W-:Y:S01]  /*7d030*/  ISETP.GT.AND P2, PT, R3, 0x7f, PT ;  /* 0x0000007f0300780c */ /* 0x000fe20003f44270 */
[----:B----4-:R-:W-:Y:S02]  /*7d040*/  IMAD.MOV.U32 R24, RZ, RZ, R37 ;  /* 0x000000ffff187224 */ /* 0x010fe400078e0025 */
[----:B------:R-:W-:-:S05]  /*7d050*/  IMAD.MOV.U32 R25, RZ, RZ, R38 ;  /* 0x000000ffff197224 */ /* 0x000fca00078e0026 */
[----:B------:R4:W-:Y:S01]  /*7d060*/  LDGSTS.E [R20+0x1ec00], [R24.64], P1 ;  /* 0x1ec0000018147fae */ /* 0x0009e20008921844 */
[----:B------:R-:W-:-:S04]  /*7d070*/  IADD3 R34, P3, R34, R29, RZ ;  /* 0x0000001d22227210 */ /* 0x000fc80007f7e0ff */
[----:B------:R-:W-:Y:S02]  /*7d080*/  IADD3.X R36, R36, R0, RZ, P3, !PT ;  /* 0x0000000024247210 */ /* 0x000fe40001ffe4ff */
[----:B----4-:R-:W-:-:S04]  /*7d090*/  SEL R24, RZ, 0x4, !P2 ;  /* 0x00000004ff187807 */ /* 0x010fc80005000000 */
[----:B------:R-:W-:Y:S01]  /*7d0a0*/  SEL R24, R24, RZ, !P0 ;  /* 0x000000ff18187207 */ /* 0x000fe20004000000 */
[----:B------:R-:W-:-:S03]  /*7d0b0*/  IMAD.MOV.U32 R25, RZ, RZ, R36 ;  /* 0x000000ffff197224 */ /* 0x000fc600078e0024 */
[----:B------:R-:W-:Y:S01]  /*7d0c0*/  ISETP.NE.U32.AND P2, PT, R24, RZ, PT ;  /* 0x000000ff1800720c */ /* 0x000fe20003f45070 */
[----:B------:R-:W-:-:S05]  /*7d0d0*/  IMAD.MOV.U32 R24, RZ, RZ, R34 ;  /* 0x000000ffff187224 */ /* 0x000fca00078e0022 */
[----:B------:R4:W-:Y:S04]  /*7d0e0*/  LDGSTS.E [R20+0x1ee00], [R24.64], P1 ;  /* 0x1ee0000018147fae */ /* 0x0009e80008921844 */
[----:B------:R-:W-:Y:S01]  /*7d0f0*/  STL [R1+0xedc], R34 ;  /* 0x000edc2201007387 */ /* 0x000fe20000100800 */
[----:B------:R-:W-:Y:S01]  /*7d100*/  STL [R1+0xed8], R36 ;  /* 0x000ed82401007387 */ /* 0x000fe20000100800 */
[----:B------:R-:W-:-:S04]  /*7d110*/  IADD3 R30, P1, R30, R29, RZ ;  /* 0x0000001d1e1e7210 */ /* 0x000fc80007f3e0ff */
[----:B------:R-:W-:Y:S01]  /*7d120*/  IADD3.X R31, R31, R0, RZ, P1, !PT ;  /* 0x000000001f1f7210 */ /* 0x000fe20000ffe4ff */
[----:B------:R-:W-:Y:S01]  /*7d130*/  STL [R1+0xf14], R30 ;  /* 0x000f141e01007387 */ /* 0x000fe20000100800 */
[----:B----4-:R-:W-:-:S03]  /*7d140*/  IMAD.MOV.U32 R24, RZ, RZ, R30 ;  /* 0x000000ffff187224 */ /* 0x010fc600078e001e */
[----:B------:R4:W-:Y:S01]  /*7d150*/  STL [R1+0xf10], R31 ;  /* 0x000f101f01007387 */ /* 0x0009e20000100800 */
[----:B------:R-:W-:Y:S01]  /*7d160*/  IMAD.MOV.U32 R25, RZ, RZ, R31 ;  /* 0x000000ffff197224 */ /* 0x000fe200078e001f */
[----:B-1----:R-:W-:-:S04]  /*7d170*/  LOP3.LUT R38, R33, 0x7f, RZ, 0xc0, !PT ;  /* 0x0000007f21267812 */ /* 0x002fc800078ec0ff */
[----:B------:R1:W-:Y:S01]  /*7d180*/  LDGSTS.E [R20+0x1fc00], [R24.64], P2 ;  /* 0x1fc0000018147fae */ /* 0x0003e20009121844 */
[----:B------:R-:W-:Y:S01]  /*7d190*/  IADD3 R26, P3, R26, R29, RZ ;  /* 0x0000001d1a1a7210 */ /* 0x000fe20007f7e0ff */
[----:B----4-:R-:W-:-:S03]  /*7d1a0*/  IMAD.MOV.U32 R31, RZ, RZ, c[0x0][0x18c] ;  /* 0x00006300ff1f7624 */ /* 0x010fc600078e00ff */
[----:B------:R-:W-:Y:S01]  /*7d1b0*/  IADD3.X R27, R27, R0, RZ, P3, !PT ;  /* 0x000000001b1b7210 */ /* 0x000fe20001ffe4ff */
[----:B------:R-:W-:Y:S01]  /*7d1c0*/  IMAD.SHL.U32 R31, R31, 0x80, RZ ;  /* 0x000000801f1f7824 */ /* 0x000fe200078e00ff */
[----:B------:R-:W-:Y:S01]  /*7d1d0*/  ISETP.GE.AND P1, PT, R38, R3, PT ;  /* 0x000000032600720c */ /* 0x000fe20003f26270 */
[----:B-1----:R-:W-:Y:S02]  /*7d1e0*/  IMAD.MOV.U32 R24, RZ, RZ, R26 ;  /* 0x000000ffff187224 */ /* 0x002fe400078e001a */
[----:B------:R-:W-:Y:S01]  /*7d1f0*/  IMAD.MOV.U32 R25, RZ, RZ, R27 ;  /* 0x000000ffff197224 */ /* 0x000fe200078e001b */
[----:B------:R-:W-:Y:S02]  /*7d200*/  SHF.L.U32 R31, R31, 0x2, RZ ;  /* 0x000000021f1f7819 */ /* 0x000fe400000006ff */
[----:B------:R-:W-:Y:S02]  /*7d210*/  SEL R3, RZ, 0x4, P1 ;  /* 0x00000004ff037807 */ /* 0x000fe40000800000 */
[----:B------:R1:W-:Y:S01]  /*7d220*/  LDGSTS.E [R20+0x1fe00], [R24.64], P2 ;  /* 0x1fe0000018147fae */ /* 0x0003e20009121844 */
[----:B------:R-:W-:-:S02]  /*7d230*/  IADD3 R28, P1, R28, R31, RZ ;  /* 0x0000001f1c1c7210 */ /* 0x000fc40007f3e0ff */
[----:B------:R-:W-:Y:S01]  /*7d240*/  IADD3 R43, P2, R43, R31, RZ ;  /* 0x0000001f2b2b7210 */ /* 0x000fe20007f5e0ff */
[----:B------:R1:W-:Y:S01]  /*7d250*/  STL [R1+0xf1c], R26 ;  /* 0x000f1c1a01007387 */ /* 0x0003e20000100800 */
[----:B------:R1:W-:Y:S02]  /*7d260*/  STL [R1+0xf18], R27 ;  /* 0x000f181b01007387 */ /* 0x0003e40000100800 */
[----:B------:R1:W-:Y:S01]  /*7d270*/  STL [R1+0xf24], R28 ;  /* 0x000f241c01007387 */ /* 0x0003e20000100800 */
[----:B------:R1:W-:Y:S01]  /*7d280*/  STL [R1+0xf64], R43 ;  /* 0x000f642b01007387 */ /* 0x0003e20000100800 */
[----:B------:R-:W-:-:S04]  /*7d290*/  SEL R3, R3, RZ, !P0 ;  /* 0x000000ff03037207 */ /* 0x000fc80004000000 */
[----:B------:R-:W-:Y:S02]  /*7d2a0*/  ISETP.NE.U32.AND P0, PT, R3, RZ, PT ;  /* 0x000000ff0300720c */ /* 0x000fe40003f05070 */
[----:B--2---:R-:W-:-:S05]  /*7d2b0*/  IADD3.X R35, R35, R2, RZ, P1, !PT ;  /* 0x0000000223237210 */ /* 0x004fca0000ffe4ff */
[----:B------:R1:W-:Y:S01]  /*7d2c0*/  STL [R1+0xf20], R35 ;  /* 0x000f202301007387 */ /* 0x0003e20000100800 */
[----:B---3--:R-:W-:-:S05]  /*7d2d0*/  IMAD.X R45, R45, 0x1, R2, P2 ;  /* 0x000000012d2d7824 */ /* 0x008fca00010e0602 */
[----:B------:R1:W-:Y:S02]  /*7d2e0*/  STL [R1+0xf60], R45 ;  /* 0x000f602d01007387 */ /* 0x0003e40000100800 */
        /* <DEDUP_REMOVED lines=8> */
[----:B-1----:R-:W-:Y:S01]  /*7d370*/  IMAD.MOV.U32 R24, RZ, RZ, R28 ;  /* 0x000000ffff187224 */ /* 0x002fe200078e001c */
[----:B------:R-:W-:-:S02]  /*7d380*/  MOV R25, R35 ;  /* 0x0000002300197202 */ /* 0x000fc40000000f00 */
[----:B------:R-:W4:Y:S04]  /*7d390*/  LDL.LU R27, [R1+0x10a4] ;  /* 0x0010a400011b7983 */ /* 0x000f280000300800 */
[----:B------:R-:W4:Y:S04]  /*7d3a0*/  LDL.LU R26, [R1+0x10e4] ;  /* 0x0010e400011a7983 */ /* 0x000f280000300800 */
[----:B------:R-:W4:Y:S04]  /*7d3b0*/  LDL.LU R35, [R1+0x10a0] ;  /* 0x0010a00001237983 */ /* 0x000f280000300800 */
[----:B------:R-:W0:Y:S04]  /*7d3c0*/  LDGDEPBAR ;  /* 0x00000000000079af */ /* 0x000e280000000000 */
[----:B------:R1:W-:Y:S04]  /*7d3d0*/  LDGSTS.E [R21+0x60000], [R24.64], P0 ;  /* 0x6000000018157fae */ /* 0x0003e80008121844 */
[----:B------:R-:W4:Y:S01]  /*7d3e0*/  LDL.LU R28, [R1+0x10e0] ;  /* 0x0010e000011c7983 */ /* 0x000f220000300800 */
[----:B-1----:R-:W-:-:S02]  /*7d3f0*/  IMAD.MOV.U32 R24, RZ, RZ, R43 ;  /* 0x000000ffff187224 */ /* 0x002fc400078e002b */
[----:B------:R-:W-:-:S05]  /*7d400*/  IMAD.MOV.U32 R25, RZ, RZ, R45 ;  /* 0x000000ffff197224 */ /* 0x000fca00078e002d */
[----:B------:R1:W-:Y:S01]  /*7d410*/  LDGSTS.E [R21+0x61000], [R24.64], P0 ;  /* 0x6100000018157fae */ /* 0x0003e20008121844 */
[----:B---3--:R-:W-:-:S04]  /*7d420*/  IADD3 R30, P1, R30, R31, RZ ;  /* 0x0000001f1e1e7210 */ /* 0x008fc80007f3e0ff */
[----:B--2---:R-:W-:Y:S02]  /*7d430*/  IADD3.X R37, R37, R2, RZ, P1, !PT ;  /* 0x0000000225257210 */ /* 0x004fe40000ffe4ff */
[----:B----4-:R-:W-:Y:S01]  /*7d440*/  IADD3 R29, P2, R29, R31, RZ ;  /* 0x0000001f1d1d7210 */ /* 0x010fe20007f5e0ff */
[----:B------:R2:W-:Y:S01]  /*7d450*/  STL [R1+0xfa4], R30 ;  /* 0x000fa41e01007387 */ /* 0x0005e20000100800 */
[----:B-1----:R-:W-:Y:S01]  /*7d460*/  IMAD.MOV.U32 R24, RZ, RZ, R30 ;  /* 0x000000ffff187224 */ /* 0x002fe200078e001e */
[----:B------:R-:W-:Y:S02]  /*7d470*/  MOV R25, R37 ;  /* 0x0000002500197202 */ /* 0x000fe40000000f00 */
[----:B------:R-:W-:Y:S01]  /*7d480*/  IMAD.X R39, R39, 0x1, R2, P2 ;  /* 0x0000000127277824 */ /* 0x000fe200010e0602 */
[----:B------:R1:W-:Y:S04]  /*7d490*/  STL [R1+0xfa0], R37 ;  /* 0x000fa02501007387 */ /* 0x0003e80000100800 */
[----:B------:R-:W-:Y:S04]  /*7d4a0*/  STL [R1+0xfe4], R29 ;  /* 0x000fe41d01007387 */ /* 0x000fe80000100800 */
[----:B--2---:R-:W2:Y:S04]  /*7d4b0*/  LDL.LU R30, [R1+0x1124] ;  /* 0x00112400011e7983 */ /* 0x004ea80000300800 */
[----:B------:R3:W-:Y:S04]  /*7d4c0*/  STL [R1+0xfe0], R39 ;  /* 0x000fe02701007387 */ /* 0x0007e80000100800 */
[----:B------:R4:W-:Y:S04]  /*7d4d0*/  LDGSTS.E [R21+0x62000], [R24.64], P0 ;  /* 0x6200000018157fae */ /* 0x0009e80008121844 */
[----:B-1----:R-:W2:Y:S01]  /*7d4e0*/  LDL.LU R37, [R1+0x1164] ;  /* 0x0011640001257983 */ /* 0x002ea20000300800 */
[----:B----4-:R-:W-:-:S03]  /*7d4f0*/  IMAD.MOV.U32 R25, RZ, RZ, R39 ;  /* 0x000000ffff197224 */ /* 0x010fc600078e0027 */
[----:B---3--:R-:W3:Y:S04]  /*7d500*/  LDL.LU R39, [R1+0x1120] ;  /* 0x0011200001277983 */ /* 0x008ee80000300800 */
[----:B------:R-:W4:Y:S01]  /*7d510*/  LDL.LU R43, [R1+0x1160] ;  /* 0x00116000012b7983 */ /* 0x000f220000300800 */
[-C--:B------:R-:W-:Y:S01]  /*7d520*/  IADD3 R34, P1, R34, R31.reuse, RZ ;  /* 0x0000001f22227210 */ /* 0x080fe20007f3e0ff */
[----:B------:R-:W-:Y:S01]  /*7d530*/  IMAD.MOV.U32 R24, RZ, RZ, R29 ;  /* 0x000000ffff187224 */ /* 0x000fe200078e001d */
[----:B------:R-:W-:Y:S01]  /*7d540*/  IADD3 R42, P2, R42, R31, RZ ;  /* 0x0000001f2a2a7210 */ /* 0x000fe20007f5e0ff */
[----:B------:R-:W4:Y:S01]  /*7d550*/  LDL.LU R29, [R1+0x11a4] ;  /* 0x0011a400011d7983 */ /* 0x000f220000300800 */
[----:B------:R-:W-:-:S03]  /*7d560*/  IADD3.X R36, R36, R2, RZ, P1, !PT ;  /* 0x0000000224247210 */ /* 0x000fc60000ffe4ff */
[----:B------:R-:W4:Y:S01]  /*7d570*/  LDL.LU R3, [R1+0x11e4] ;  /* 0x0011e40001037983 */ /* 0x000f220000300800 */
[----:B------:R-:W-:-:S03]  /*7d580*/  IMAD.X R44, R44, 0x1, R2, P2 ;  /* 0x000000012c2c7824 */ /* 0x000fc600010e0602 */
[----:B------:R-:W-:Y:S04]  /*7d590*/  STL [R1+0x1024], R34 ;  /* 0x0010242201007387 */ /* 0x000fe80000100800 */
[----:B------:R1:W-:Y:S04]  /*7d5a0*/  LDGSTS.E [R21+0x63000], [R24.64], P0 ;  /* 0x6300000018157fae */ /* 0x0003e80008121844 */
[----:B------:R1:W-:Y:S04]  /*7d5b0*/  STL [R1+0x1020], R36 ;  /* 0x0010202401007387 */ /* 0x0003e80000100800 */
[----:B------:R-:W-:Y:S01]  /*7d5c0*/  STL [R1+0x1064], R42 ;  /* 0x0010642a01007387 */ /* 0x000fe20000100800 */
[----:B-1----:R-:W-:-:S03]  /*7d5d0*/  MOV R25, R36 ;  /* 0x0000002400197202 */ /* 0x002fc60000000f00 */
[----:B------:R-:W4:Y:S01]  /*7d5e0*/  LDL.LU R36, [R1+0x11a0] ;  /* 0x0011a00001247983 */ /* 0x000f220000300800 */
[----:B------:R-:W-:-:S03]  /*7d5f0*/  IMAD.MOV.U32 R24, RZ, RZ, R34 ;  /* 0x000000ffff187224 */ /* 0x000fc600078e0022 */
[----:B------:R-:W-:Y:S04]  /*7d600*/  STL [R1+0x1060], R44 ;  /* 0x0010602c01007387 */ /* 0x000fe80000100800 */
[----:B------:R-:W4:Y:S01]  /*7d610*/  LDL.LU R34, [R1+0x11e0] ;  /* 0x0011e00001227983 */ /* 0x000f220000300800 */
[-C--:B------:R-:W-:Y:S02]  /*7d620*/  IADD3 R27, P1, R27, R31.reuse, RZ ;  /* 0x0000001f1b1b7210 */ /* 0x080fe40007f3e0ff */
[----:B------:R-:W-:Y:S01]  /*7d630*/  IADD3 R26, P2, R26, R31, RZ ;  /* 0x0000001f1a1a7210 */ /* 0x000fe20007f5e0ff */
[----:B------:R1:W-:Y:S01]  /*7d640*/  LDGSTS.E [R21+0x64000], [R24.64], P0 ;  /* 0x6400000018157fae */ /* 0x0003e20008121844 */
[----:B------:R-:W-:-:S03]  /*7d650*/  IADD3.X R35, R35, R2, RZ, P1, !PT ;  /* 0x0000000223237210 */ /* 0x000fc60000ffe4ff */
[----:B------:R-:W-:Y:S01]  /*7d660*/  IMAD.X R28, R28, 0x1, R2, P2 ;  /* 0x000000011c1c7824 */ /* 0x000fe200010e0602 */
[----:B------:R1:W-:Y:S02]  /*7d670*/  STL [R1+0x10a4], R27 ;  /* 0x0010a41b01007387 */ /* 0x0003e40000100800 */
[----:B-1----:R-:W-:Y:S02]  /*7d680*/  IMAD.MOV.U32 R24, RZ, RZ, R42 ;  /* 0x000000ffff187224 */ /* 0x002fe400078e002a */
[----:B------:R-:W-:Y:S01]  /*7d690*/  IMAD.MOV.U32 R25, RZ, RZ, R44 ;  /* 0x000000ffff197224 */ /* 0x000fe200078e002c */
[----:B------:R1:W-:Y:S04]  /*7d6a0*/  STL [R1+0x10a0], R35 ;  /* 0x0010a02301007387 */ /* 0x0003e80000100800 */
[----:B------:R1:W-:Y:S04]  /*7d6b0*/  LDGSTS.E [R21+0x65000], [R24.64], P0 ;  /* 0x6500000018157fae */ /* 0x0003e80008121844 */
[----:B------:R1:W-:Y:S02]  /*7d6c0*/  STL [R1+0x10e4], R26 ;  /* 0x0010e41a01007387 */ /* 0x0003e40000100800 */
[----:B-1----:R-:W-:-:S02]  /*7d6d0*/  IMAD.MOV.U32 R24, RZ, RZ, R27 ;  /* 0x000000ffff187224 */ /* 0x002fc400078e001b */
[----:B------:R-:W4:Y:S01]  /*7d6e0*/  LDL.LU R27, [R1+0x1224] ;  /* 0x00122400011b7983 */ /* 0x000f220000300800 */
[----:B------:R-:W-:-:S03]  /*7d6f0*/  MOV R25, R35 ;  /* 0x0000002300197202 */ /* 0x000fc60000000f00 */
[----:B------:R1:W-:Y:S04]  /*7d700*/  STL [R1+0x10e0], R28 ;  /* 0x0010e01c01007387 */ /* 0x0003e80000100800 */
[----:B------:R-:W4:Y:S04]  /*7d710*/  LDL.LU R42, [R1+0x1264] ;  /* 0x00126400012a7983 */ /* 0x000f280000300800 */
[----:B------:R-:W4:Y:S04]  /*7d720*/  LDL.LU R35, [R1+0x1220] ;  /* 0x0012200001237983 */ /* 0x000f280000300800 */
[----:B------:R1:W-:Y:S04]  /*7d730*/  LDGSTS.E [R21+0x66000], [R24.64], P0 ;  /* 0x6600000018157fae */ /* 0x0003e80008121844 */
[----:B------:R-:W4:Y:S01]  /*7d740*/  LDL.LU R44, [R1+0x1260] ;  /* 0x00126000012c7983 */ /* 0x000f220000300800 */
[----:B-1----:R-:W-:-:S02]  /*7d750*/  IMAD.MOV.U32 R24, RZ, RZ, R26 ;  /* 0x000000ffff187224 */ /* 0x002fc400078e001a */
[----:B------:R-:W-:Y:S01]  /*7d760*/  IMAD.MOV.U32 R25, RZ, RZ, R28 ;  /* 0x000000ffff197224 */ /* 0x000fe200078e001c */
[----:B------:R-:W4:Y:S04]  /*7d770*/  LDL.LU R26, [R1+0x12a4] ;  /* 0x0012a400011a7983 */ /* 0x000f280000300800 */
[----:B------:R-:W4:Y:S04]  /*7d780*/  LDL.LU R28, [R1+0x12e4] ;  /* 0x0012e400011c7983 */ /* 0x000f280000300800 */
[----:B------:R1:W-:Y:S01]  /*7d790*/  LDGSTS.E [R21+0x67000], [R24.64], P0 ;  /* 0x6700000018157fae */ /* 0x0003e20008121844 */
[----:B--2---:R-:W-:-:S05]  /*7d7a0*/  IADD3 R30, P1, R30, R31, RZ ;  /* 0x0000001f1e1e7210 */ /* 0x004fca0007f3e0ff */
[----:B------:R-:W-:Y:S01]  /*7d7b0*/  STL [R1+0x1124], R30 ;  /* 0x0011241e01007387 */ /* 0x000fe20000100800 */
[----:B------:R-:W-:Y:S02]  /*7d7c0*/  IADD3 R37, P2, R37, R31, RZ ;  /* 0x0000001f25257210 */ /* 0x000fe40007f5e0ff */
[----:B---3--:R-:W-:-:S03]  /*7d7d0*/  IADD3.X R39, R39, R2, RZ, P1, !PT ;  /* 0x0000000227277210 */ /* 0x008fc60000ffe4ff */
[----:B----4-:R-:W-:Y:S02]  /*7d7e0*/  IMAD.X R43, R43, 0x1, R2, P2 ;  /* 0x000000012b2b7824 */ /* 0x010fe400010e0602 */
[----:B------:R2:W-:Y:S01]  /*7d7f0*/  STL [R1+0x1120], R39 ;  /* 0x0011202701007387 */ /* 0x0005e20000100800 */
[----:B-1----:R-:W-:-:S03]  /*7d800*/  MOV R25, R39 ;  /* 0x0000002700197202 */ /* 0x002fc60000000f00 */
[----:B------:R-:W-:Y:S01]  /*7d810*/  STL [R1+0x1164], R37 ;  /* 0x0011642501007387 */ /* 0x000fe20000100800 */
[----:B------:R-:W-:-:S03]  /*7d820*/  IMAD.MOV.U32 R24, RZ, RZ, R30 ;  /* 0x000000ffff187224 */ /* 0x000fc600078e001e */
[----:B--2---:R-:W2:Y:S04]  /*7d830*/  LDL.LU R39, [R1+0x12a0] ;  /* 0x0012a00001277983 */ /* 0x004ea80000300800 */
[----:B------:R-:W-:Y:S04]  /*7d840*/  STL [R1+0x1160], R43 ;  /* 0x0011602b01007387 */ /* 0x000fe80000100800 */
[----:B------:R-:W3:Y:S01]  /*7d850*/  LDL.LU R30, [R1+0x12e0] ;  /* 0x0012e000011e7983 */ /* 0x000ee20000300800 */
[-C--:B------:R-:W-:Y:S02]  /*7d860*/  IADD3 R29, P1, R29, R31.reuse, RZ ;  /* 0x0000001f1d1d7210 */ /* 0x080fe40007f3e0ff */
[----:B------:R-:W-:Y:S01]  /*7d870*/  IADD3 R3, P2, R3, R31, RZ ;  /* 0x0000001f03037210 */ /* 0x000fe20007f5e0ff */
[----:B------:R1:W-:Y:S01]  /*7d880*/  LDGSTS.E [R21+0x68000], [R24.64], P0 ;  /* 0x6800000018157fae */ /* 0x0003e20008121844 */
[----:B------:R-:W-:-:S03]  /*7d890*/  IADD3.X R36, R36, R2, RZ, P1, !PT ;  /* 0x0000000224247210 */ /* 0x000fc60000ffe4ff */
[----:B------:R4:W-:Y:S01]  /*7d8a0*/  STL [R1+0x11a4], R29 ;  /* 0x0011a41d01007387 */ /* 0x0009e20000100800 */
[----:B-1----:R-:W-:Y:S02]  /*7d8b0*/  IMAD.MOV.U32 R24, RZ, RZ, R37 ;  /* 0x000000ffff187224 */ /* 0x002fe400078e0025 */
[----:B------:R-:W-:Y:S01]  /*7d8c0*/  IMAD.MOV.U32 R25, RZ, RZ, R43 ;  /* 0x000000ffff197224 */ /* 0x000fe200078e002b */
[----:B------:R1:W-:Y:S01]  /*7d8d0*/  STL [R1+0x11a0], R36 ;  /* 0x0011a02401007387 */ /* 0x0003e20000100800 */
[----:B------:R-:W-:-:S03]  /*7d8e0*/  IMAD.X R34, R34, 0x1, R2, P2 ;  /* 0x0000000122227824 */ /* 0x000fc600010e0602 */
[----:B------:R1:W-:Y:S04]  /*7d8f0*/  LDGSTS.E [R21+0x69000], [R24.64], P0 ;  /* 0x6900000018157fae */ /* 0x0003e80008121844 */
[----:B------:R-:W-:Y:S01]  /*7d900*/  STL [R1+0x11e4], R3 ;  /* 0x0011e40301007387 */ /* 0x000fe20000100800 */
[----:B-1----:R-:W-:-:S03]  /*7d910*/  IMAD.MOV.U32 R24, RZ, RZ, R29 ;  /* 0x000000ffff187224 */ /* 0x002fc600078e001d */
[----:B----4-:R-:W4:Y:S01]  /*7d920*/  LDL.LU R29, [R1+0x1324] ;  /* 0x00132400011d7983 */ /* 0x010f220000300800 */
[----:B------:R-:W-:-:S03]  /*7d930*/  MOV R25, R36 ;  /* 0x0000002400197202 */ /* 0x000fc60000000f00 */
[----:B------:R1:W-:Y:S04]  /*7d940*/  STL [R1+0x11e0], R34 ;  /* 0x0011e02201007387 */ /* 0x0003e80000100800 */
[----:B------:R-:W4:Y:S04]  /*7d950*/  LDL.LU R36, [R1+0x1364] ;  /* 0x0013640001247983 */ /* 0x000f280000300800 */
[----:B------:R-:W4:Y:S04]  /*7d960*/  LDL.LU R43, [R1+0x1320] ;  /* 0x00132000012b7983 */ /* 0x000f280000300800 */
[----:B------:R-:W4:Y:S01]  /*7d970*/  LDL.LU R37, [R1+0x1360] ;  /* 0x0013600001257983 */ /* 0x000f220000300800 */
[----:B------:R-:W-:-:S03]  /*7d980*/  IADD3 R27, P1, R27, R31, RZ ;  /* 0x0000001f1b1b7210 */ /* 0x000fc60007f3e0ff */
[----:B------:R1:W-:Y:S01]  /*7d990*/  LDGSTS.E [R21+0x6a000], [R24.64], P0 ;  /* 0x6a00000018157fae */ /* 0x0003e20008121844 */
[----:B------:R-:W-:Y:S01]  /*7d9a0*/  IADD3 R42, P2, R42, R31, RZ ;  /* 0x0000001f2a2a7210 */ /* 0x000fe20007f5e0ff */
[----:B-1----:R-:W-:Y:S02]  /*7d9b0*/  IMAD.MOV.U32 R24, RZ, RZ, R3 ;  /* 0x000000ffff187224 */ /* 0x002fe400078e0003 */
[----:B------:R-:W-:Y:S01]  /*7d9c0*/  IMAD.MOV.U32 R25, RZ, RZ, R34 ;  /* 0x000000ffff197224 */ /* 0x000fe200078e0022 */
[----:B------:R-:W-:Y:S01]  /*7d9d0*/  IADD3.X R35, R35, R2, RZ, P1, !PT ;  /* 0x0000000223237210 */ /* 0x000fe20000ffe4ff */
[----:B------:R-:W4:Y:S04]  /*7d9e0*/  LDL.LU R34, [R1+0x13a4] ;  /* 0x0013a40001227983 */ /* 0x000f280000300800 */
[----:B------:R1:W-:Y:S01]  /*7d9f0*/  LDGSTS.E [R21+0x6b000], [R24.64], P0 ;  /* 0x6b00000018157fae */ /* 0x0003e20008121844 */
[----:B------:R-:W-:-:S03]  /*7da00*/  IMAD.X R44, R44, 0x1, R2, P2 ;  /* 0x000000012c2c7824 */ /* 0x000fc600010e0602 */
[----:B------:R-:W4:Y:S01]  /*7da10*/  LDL.LU R3, [R1+0x13e4] ;  /* 0x0013e40001037983 */ /* 0x000f220000300800 */
[----:B-1----:R-:W-:Y:S01]  /*7da20*/  IMAD.MOV.U32 R24, RZ, RZ, R27 ;  /* 0x000000ffff187224 */ /* 0x002fe200078e001b */
[----:B------:R-:W-:Y:S02]  /*7da30*/  MOV R25, R35 ;  /* 0x0000002300197202 */ /* 0x000fe40000000f00 */
[----:B------:R-:W-:Y:S01]  /*7da40*/  STL [R1+0x1224], R27 ;  /* 0x0012241b01007387 */ /* 0x000fe20000100800 */
[----:B------:R-:W-:-:S03]  /*7da50*/  IADD3 R26, P1, R26, R31, RZ ;  /* 0x0000001f1a1a7210 */ /* 0x000fc60007f3e0ff */
[----:B------:R1:W-:Y:S01]  /*7da60*/  LDGSTS.E [R21+0x6c000], [R24.64], P0 ;  /* 0x6c00000018157fae */ /* 0x0003e20008121844 */
[----:B------:R-:W-:-:S03]  /*7da70*/  IADD3 R28, P2, R28, R31, RZ ;  /* 0x0000001f1c1c7210 */ /* 0x000fc60007f5e0ff */
[----:B------:R1:W-:Y:S04]  /*7da80*/  STL [R1+0x1220], R35 ;  /* 0x0012202301007387 */ /* 0x0003e80000100800 */
[----:B------:R-:W-:Y:S01]  /*7da90*/  STL [R1+0x1264], R42 ;  /* 0x0012642a01007387 */ /* 0x000fe20000100800 */
[----:B-1----:R-:W-:Y:S02]  /*7daa0*/  IMAD.MOV.U32 R24, RZ, RZ, R42 ;  /* 0x000000ffff187224 */ /* 0x002fe400078e002a */
[----:B------:R-:W-:Y:S01]  /*7dab0*/  IMAD.MOV.U32 R25, RZ, RZ, R44 ;  /* 0x000000ffff197224 */ /* 0x000fe200078e002c */
[----:B------:R-:W4:Y:S04]  /*7dac0*/  LDL.LU R35, [R1+0x13a0] ;  /* 0x0013a00001237983 */ /* 0x000f280000300800 */
[----:B------:R-:W-:Y:S04]  /*7dad0*/  STL [R1+0x1260], R44 ;  /* 0x0012602c01007387 */ /* 0x000fe80000100800 */
[----:B------:R-:W4:Y:S04]  /*7dae0*/  LDL.LU R27, [R1+0x13e0] ;  /* 0x0013e000011b7983 */ /* 0x000f280000300800 */
[----:B------:R1:W-:Y:S04]  /*7daf0*/  LDGSTS.E [R21+0x6d000], [R24.64], P0 ;  /* 0x6d00000018157fae */ /* 0x0003e80008121844 */
[----:B------:R2:W-:Y:S01]  /*7db00*/  STL [R1+0x12a4], R26 ;  /* 0x0012a41a01007387 */ /* 0x0005e20000100800 */
[----:B-1----:R-:W-:Y:S01]  /*7db10*/  IMAD.MOV.U32 R24, RZ, RZ, R26 ;  /* 0x000000ffff187224 */ /* 0x002fe200078e001a */
[----:B--2---:R-:W-:-:S04]  /*7db20*/  IADD3.X R39, R39, R2, RZ, P1, !PT ;  /* 0x0000000227277210 */ /* 0x004fc80000ffe4ff */
[----:B------:R-:W-:Y:S01]  /*7db30*/  MOV R25, R39 ;  /* 0x0000002700197202 */ /* 0x000fe20000000f00 */
[----:B------:R-:W-:Y:S01]  /*7db40*/  STL [R1+0x12a0], R39 ;  /* 0x0012a02701007387 */ /* 0x000fe20000100800 */
[----:B---3--:R-:W-:-:S03]  /*7db50*/  IMAD.X R30, R30, 0x1, R2, P2 ;  /* 0x000000011e1e7824 */ /* 0x008fc600010e0602 */
[----:B------:R-:W-:Y:S04]  /*7db60*/  STL [R1+0x12e4], R28 ;  /* 0x0012e41c01007387 */ /* 0x000fe80000100800 */
[----:B------:R-:W2:Y:S04]  /*7db70*/  LDL.LU R26, [R1+0x1424] ;  /* 0x00142400011a7983 */ /* 0x000ea80000300800 */
[----:B------:R1:W-:Y:S04]  /*7db80*/  STL [R1+0x12e0], R30 ;  /* 0x0012e01e01007387 */ /* 0x0003e80000100800 */
[----:B------:R3:W-:Y:S04]  /*7db90*/  LDGSTS.E [R21+0x6e000], [R24.64], P0 ;  /* 0x6e00000018157fae */ /* 0x0007e80008121844 */
[----:B------:R-:W2:Y:S01]  /*7dba0*/  LDL.LU R42, [R1+0x1464] ;  /* 0x00146400012a7983 */ /* 0x000ea20000300800 */
[----:B---3--:R-:W-:-:S03]  /*7dbb0*/  IMAD.MOV.U32 R25, RZ, RZ, R30 ;  /* 0x000000ffff197224 */ /* 0x008fc600078e001e */
[----:B-1----:R-:W3:Y:S04]  /*7dbc0*/  LDL.LU R30, [R1+0x1420] ;  /* 0x00142000011e7983 */ /* 0x002ee80000300800 */
[----:B------:R-:W3:Y:S01]  /*7dbd0*/  LDL.LU R44, [R1+0x1460] ;  /* 0x00146000012c7983 */ /* 0x000ee20000300800 */
[----:B------:R-:W-:-:S03]  /*7dbe0*/  IMAD.MOV.U32 R24, RZ, RZ, R28 ;  /* 0x000000ffff187224 */ /* 0x000fc600078e001c */
[----:B------:R-:W3:Y:S01]  /*7dbf0*/  LDL.LU R28, [R1+0x14a4] ;  /* 0x0014a400011c7983 */ /* 0x000ee20000300800 */
[----:B----4-:R-:W-:-:S03]  /*7dc00*/  IADD3 R29, P1, R29, R31, RZ ;  /* 0x0000001f1d1d7210 */ /* 0x010fc60007f3e0ff */
[----:B------:R-:W4:Y:S01]  /*7dc10*/  LDL.LU R39, [R1+0x14e4] ;  /* 0x0014e40001277983 */ /* 0x000f220000300800 */
[----:B------:R-:W-:-:S03]  /*7dc20*/  IADD3 R36, P2, R36, R31, RZ ;  /* 0x0000001f24247210 */ /* 0x000fc60007f5e0ff */
[----:B------:R1:W-:Y:S01]  /*7dc30*/  LDGSTS.E [R21+0x6f000], [R24.64], P0 ;  /* 0x6f00000018157fae */ /* 0x0003e20008121844 */
[----:B------:R-:W-:-:S03]  /*7dc40*/  IADD3.X R43, R43, R2, RZ, P1, !PT ;  /* 0x000000022b2b7210 */ /* 0x000fc60000ffe4ff */
[----:B------:R1:W-:Y:S04]  /*7dc50*/  STL [R1+0x1324], R29 ;  /* 0x0013241d01007387 */ /* 0x0003e80000100800 */
[----:B------:R1:W-:Y:S01]  /*7dc60*/  STL [R1+0x1320], R43 ;  /* 0x0013202b01007387 */ /* 0x0003e20000100800 */
[----:B------:R-:W-:Y:S02]  /*7dc70*/  IMAD.X R37, R37, 0x1, R2, P2 ;  /* 0x0000000125257824 */ /* 0x000fe400010e0602 */
[----:B-1----:R-:W-:Y:S01]  /*7dc80*/  IMAD.MOV.U32 R24, RZ, RZ, R29 ;  /* 0x000000ffff187224 */ /* 0x002fe200078e001d */
[----:B------:R1:W-:Y:S04]  /*7dc90*/  STL [R1+0x1364], R36 ;  /* 0x0013642401007387 */ /* 0x0003e80000100800 */
[----:B------:R-:W4:Y:S01]  /*7dca0*/  LDL.LU R29, [R1+0x14a0] ;  /* 0x0014a000011d7983 */ /* 0x000f220000300800 */
[----:B------:R-:W-:-:S03]  /*7dcb0*/  MOV R25, R43 ;  /* 0x0000002b00197202 */ /* 0x000fc60000000f00 */
[----:B------:R-:W-:Y:S04]  /*7dcc0*/  STL [R1+0x1360], R37 ;  /* 0x0013602501007387 */ /* 0x000fe80000100800 */
[----:B------:R-:W4:Y:S01]  /*7dcd0*/  LDL.LU R43, [R1+0x14e0] ;  /* 0x0014e000012b7983 */ /* 0x000f220000300800 */
[----:B------:R-:W-:-:S03]  /*7dce0*/  IADD3 R34, P1, R34, R31, RZ ;  /* 0x0000001f22227210 */ /* 0x000fc60007f3e0ff */
[----:B------:R1:W-:Y:S01]  /*7dcf0*/  LDGSTS.E [R21+0x70000], [R24.64], P0 ;  /* 0x7000000018157fae */ /* 0x0003e20008121844 */
[----:B------:R-:W-:-:S03]  /*7dd00*/  IADD3 R3, P2, R3, R31, RZ ;  /* 0x0000001f03037210 */ /* 0x000fc60007f5e0ff */
[----:B------:R1:W-:Y:S02]  /*7dd10*/  STL [R1+0x13a4], R34 ;  /* 0x0013a42201007387 */ /* 0x0003e40000100800 */
[----:B-1----:R-:W-:Y:S02]  /*7dd20*/  IMAD.MOV.U32 R24, RZ, RZ, R36 ;  /* 0x000000ffff187224 */ /* 0x002fe400078e0024 */
[----:B------:R-:W-:-:S05]  /*7dd30*/  IMAD.MOV.U32 R25, RZ, RZ, R37 ;  /* 0x000000ffff197224 */ /* 0x000fca00078e0025 */
[----:B------:R1:W-:Y:S01]  /*7dd40*/  LDGSTS.E [R21+0x71000], [R24.64], P0 ;  /* 0x7100000018157fae */ /* 0x0003e20008121844 */
[----:B------:R-:W-:Y:S01]  /*7dd50*/  IADD3.X R35, R35, R2, RZ, P1, !PT ;  /* 0x0000000223237210 */ /* 0x000fe20000ffe4ff */
[----:B-1----:R-:W-:-:S03]  /*7dd60*/  IMAD.MOV.U32 R24, RZ, RZ, R34 ;  /* 0x000000ffff187224 */ /* 0x002fc600078e0022 */
[----:B------:R-:W-:Y:S01]  /*7dd70*/  MOV R25, R35 ;  /* 0x0000002300197202 */ /* 0x000fe20000000f00 */
[----:B------:R1:W-:Y:S01]  /*7dd80*/  STL [R1+0x13a0], R35 ;  /* 0x0013a02301007387 */ /* 0x0003e20000100800 */
[----:B------:R-:W-:-:S03]  /*7dd90*/  IMAD.X R27, R27, 0x1, R2, P2 ;  /* 0x000000011b1b7824 */ /* 0x000fc600010e0602 */
[----:B------:R-:W-:Y:S04]  /*7dda0*/  STL [R1+0x13e4], R3 ;  /* 0x0013e40301007387 */ /* 0x000fe80000100800 */
[----:B------:R-:W4:Y:S04]  /*7ddb0*/  LDL.LU R36, [R1+0x1524] ;  /* 0x0015240001247983 */ /* 0x000f280000300800 */
[----:B------:R1:W-:Y:S04]  /*7ddc0*/  STL [R1+0x13e0], R27 ;  /* 0x0013e01b01007387 */ /* 0x0003e80000100800 */
[----:B------:R-:W4:Y:S04]  /*7ddd0*/  LDL.LU R34, [R1+0x1564] ;  /* 0x0015640001227983 */ /* 0x000f280000300800 */
[----:B------:R1:W-:Y:S04]  /*7dde0*/  LDGSTS.E [R21+0x72000], [R24.64], P0 ;  /* 0x7200000018157fae */ /* 0x0003e80008121844 */
[----:B------:R-:W4:Y:S04]  /*7ddf0*/  LDL.LU R37, [R1+0x1520] ;  /* 0x0015200001257983 */ /* 0x000f280000300800 */
[----:B-1----:R-:W4:Y:S01]  /*7de00*/  LDL.LU R35, [R1+0x1560] ;  /* 0x0015600001237983 */ /* 0x002f220000300800 */
[----:B------:R-:W-:-:S02]  /*7de10*/  IMAD.MOV.U32 R24, RZ, RZ, R3 ;  /* 0x000000ffff187224 */ /* 0x000fc400078e0003 */
[----:B------:R-:W-:Y:S02]  /*7de20*/  IMAD.MOV.U32 R25, RZ, RZ, R27 ;  /* 0x000000ffff197224 */ /* 0x000fe400078e001b */
[----:B------:R-:W4:Y:S04]  /*7de30*/  LDL.LU R27, [R1+0x15a4] ;  /* 0x0015a400011b7983 */ /* 0x000f280000300800 */
[----:B------:R-:W4:Y:S04]  /*7de40*/  LDL.LU R3, [R1+0x15e4] ;  /* 0x0015e40001037983 */ /* 0x000f280000300800 */
[----:B------:R1:W-:Y:S01]  /*7de50*/  LDGSTS.E [R21+0x73000], [R24.64], P0 ;  /* 0x7300000018157fae */ /* 0x0003e20008121844 */
[----:B--2---:R-:W-:-:S05]  /*7de60*/  IADD3 R26, P1, R26, R31, RZ ;  /* 0x0000001f1a1a7210 */ /* 0x004fca0007f3e0ff */
[----:B------:R-:W-:Y:S01]  /*7de70*/  STL [R1+0x1424], R26 ;  /* 0x0014241a01007387 */ /* 0x000fe20000100800 */
[----:B------:R-:W-:Y:S02]  /*7de80*/  IADD3 R42, P2, R42, R31, RZ ;  /* 0x0000001f2a2a7210 */ /* 0x000fe40007f5e0ff */
[----:B---3--:R-:W-:-:S04]  /*7de90*/  IADD3.X R30, R30, R2, RZ, P1, !PT ;  /* 0x000000021e1e7210 */ /* 0x008fc80000ffe4ff */
[----:B-1----:R-:W-:Y:S01]  /*7dea0*/  MOV R25, R30 ;  /* 0x0000001e00197202 */ /* 0x002fe20000000f00 */
[----:B------:R1:W-:Y:S01]  /*7deb0*/  STL [R1+0x1420], R30 ;  /* 0x0014201e01007387 */ /* 0x0003e20000100800 */
[----:B------:R-:W-:-:S03]  /*7dec0*/  IMAD.X R44, R44, 0x1, R2, P2 ;  /* 0x000000012c2c7824 */ /* 0x000fc600010e0602 */
[----:B------:R-:W-:Y:S01]  /*7ded0*/  STL [R1+0x1464], R42 ;  /* 0x0014642a01007387 */ /* 0x000fe20000100800 */
[----:B------:R-:W-:-:S03]  /*7dee0*/  IMAD.MOV.U32 R24, RZ, RZ, R26 ;  /* 0x000000ffff187224 */ /* 0x000fc600078e001a */
[----:B-1----:R-:W2:Y:S04]  /*7def0*/  LDL.LU R30, [R1+0x15a0] ;  /* 0x0015a000011e7983 */ /* 0x002ea80000300800 */
[----:B------:R-:W-:Y:S04]  /*7df00*/  STL [R1+0x1460], R44 ;  /* 0x0014602c01007387 */ /* 0x000fe80000100800 */
[----:B------:R-:W3:Y:S01]  /*7df10*/  LDL.LU R26, [R1+0x15e0] ;  /* 0x0015e000011a7983 */ /* 0x000ee20000300800 */
[----:B------:R-:W-:-:S03]  /*7df20*/  IADD3 R28, P1, R28, R31, RZ ;  /* 0x0000001f1c1c7210 */ /* 0x000fc60007f3e0ff */
[----:B------:R1:W-:Y:S01]  /*7df30*/  LDGSTS.E [R21+0x74000], [R24.64], P0 ;  /* 0x7400000018157fae */ /* 0x0003e20008121844 */
[----:B----4-:R-:W-:-:S03]  /*7df40*/  IADD3 R39, P2, R39, R31, RZ ;  /* 0x0000001f27277210 */ /* 0x010fc60007f5e0ff */
[----:B------:R-:W-:Y:S01]  /*7df50*/  STL [R1+0x14a4], R28 ;  /* 0x0014a41c01007387 */ /* 0x000fe20000100800 */
[----:B------:R-:W-:Y:S01]  /*7df60*/  IADD3.X R29, R29, R2, RZ, P1, !PT ;  /* 0x000000021d1d7210 */ /* 0x000fe20000ffe4ff */
[----:B-1----:R-:W-:Y:S02]  /*7df70*/  IMAD.MOV.U32 R24, RZ, RZ, R42 ;  /* 0x000000ffff187224 */ /* 0x002fe400078e002a */
[----:B------:R-:W-:Y:S02]  /*7df80*/  IMAD.MOV.U32 R25, RZ, RZ, R44 ;  /* 0x000000ffff197224 */ /* 0x000fe400078e002c */
[----:B------:R1:W-:Y:S01]  /*7df90*/  STL [R1+0x14a0], R29 ;  /* 0x0014a01d01007387 */ /* 0x0003e20000100800 */
[----:B------:R-:W-:-:S03]  /*7dfa0*/  IMAD.X R43, R43, 0x1, R2, P2 ;  /* 0x000000012b2b7824 */ /* 0x000fc600010e0602 */
[----:B------:R4:W-:Y:S04]  /*7dfb0*/  LDGSTS.E [R21+0x75000], [R24.64], P0 ;  /* 0x7500000018157fae */ /* 0x0009e80008121844 */
[----:B------:R-:W-:Y:S01]  /*7dfc0*/  STL [R1+0x14e4], R39 ;  /* 0x0014e42701007387 */ /* 0x000fe20000100800 */
[----:B----4-:R-:W-:Y:S01]  /*7dfd0*/  IMAD.MOV.U32 R24, RZ, RZ, R28 ;  /* 0x000000ffff187224 */ /* 0x010fe200078e001c */
[----:B------:R-:W-:Y:S02]  /*7dfe0*/  MOV R25, R29 ;  /* 0x0000001d00197202 */ /* 0x000fe40000000f00 */
[----:B-1----:R-:W4:Y:S04]  /*7dff0*/  LDL.LU.64 R28, [R1+0xaf0] ;  /* 0x000af000011c7983 */ /* 0x002f280000300a00 */
[----:B------:R1:W-:Y:S04]  /*7e000*/  STL [R1+0x14e0], R43 ;  /* 0x0014e02b01007387 */ /* 0x0003e80000100800 */
[----:B------:R-:W4:Y:S04]  /*7e010*/  LDL.LU R42, [R1+0x1624] ;  /* 0x00162400012a7983 */ /* 0x000f280000300800 */
[----:B------:R-:W4:Y:S04]  /*7e020*/  LDL.LU.64 R52, [R1+0xac0] ;  /* 0x000ac00001347983 */ /* 0x000f280000300a00 */
[----:B------:R1:W-:Y:S04]  /*7e030*/  LDGSTS.E [R21+0x76000], [R24.64], P0 ;  /* 0x7600000018157fae */ /* 0x0003e80008121844 */
[----:B------:R-:W4:Y:S01]  /*7e040*/  LDL.LU.64 R50, [R1+0xa90] ;  /* 0x000a900001327983 */ /* 0x000f220000300a00 */
[----:B-1----:R-:W-:-:S03]  /*7e050*/  IMAD.MOV.U32 R25, RZ, RZ, R43 ;  /* 0x000000ffff197224 */ /* 0x002fc600078e002b */
[----:B------:R-:W4:Y:S01]  /*7e060*/  LDL.LU R43, [R1+0x1620] ;  /* 0x00162000012b7983 */ /* 0x000f220000300800 */
[-C--:B------:R-:W-:Y:S01]  /*7e070*/  IADD3 R36, P1, R36, R31.reuse, RZ ;  /* 0x0000001f24247210 */ /* 0x080fe20007f3e0ff */
[----:B------:R-:W-:Y:S01]  /*7e080*/  IMAD.MOV.U32 R24, RZ, RZ, R39 ;  /* 0x000000ffff187224 */ /* 0x000fe200078e0027 */
[----:B------:R-:W-:-:S03]  /*7e090*/  IADD3 R34, P2, R34, R31, RZ ;  /* 0x0000001f22227210 */ /* 0x000fc60007f5e0ff */
[----:B------:R1:W-:Y:S04]  /*7e0a0*/  STL [R1+0x1524], R36 ;  /* 0x0015242401007387 */ /* 0x0003e80000100800 */
[----:B------:R1:W-:Y:S01]  /*7e0b0*/  LDGSTS.E [R21+0x77000], [R24.64], P0 ;  /* 0x7700000018157fae */ /* 0x0003e20008121844 */
[----:B------:R-:W-:Y:S01]  /*7e0c0*/  IADD3.X R37, R37, R2, RZ, P1, !PT ;  /* 0x0000000225257210 */ /* 0x000fe20000ffe4ff */
[----:B------:R-:W-:-:S04]  /*7e0d0*/  IMAD.X R35, R35, 0x1, R2, P2 ;  /* 0x0000000123237824 */ /* 0x000fc800010e0602 */
[----:B------:R-:W-:Y:S01]  /*7e0e0*/  STL [R1+0x1520], R37 ;  /* 0x0015202501007387 */ /* 0x000fe20000100800 */
[----:B------:R-:W-:-:S03]  /*7e0f0*/  IADD3 R27, P1, R27, R31, RZ ;  /* 0x0000001f1b1b7210 */ /* 0x000fc60007f3e0ff */
[----:B------:R-:W-:Y:S01]  /*7e100*/  STL [R1+0x1564], R34 ;  /* 0x0015642201007387 */ /* 0x000fe20000100800 */
[----:B-1----:R-:W-:Y:S01]  /*7e110*/  IMAD.MOV.U32 R24, RZ, RZ, R36 ;  /* 0x000000ffff187224 */ /* 0x002fe200078e0024 */
[----:B------:R-:W-:Y:S02]  /*7e120*/  IADD3 R3, P2, R3, R31, RZ ;  /* 0x0000001f03037210 */ /* 0x000fe40007f5e0ff */
[----:B------:R1:W-:Y:S04]  /*7e130*/  STL [R1+0x1560], R35 ;  /* 0x0015602301007387 */ /* 0x0003e80000100800 */
[----:B------:R-:W4:Y:S04]  /*7e140*/  LDL.LU R36, [R1+0xf2c] ;  /* 0x000f2c0001247983 */ /* 0x000f280000300800 */
[----:B------:R-:W4:Y:S04]  /*7e150*/  LDL.LU R44, [R1+0xf6c] ;  /* 0x000f6c00012c7983 */ /* 0x000f280000300800 */
[----:B------:R-:W-:Y:S01]  /*7e160*/  STL [R1+0x15a4], R27 ;  /* 0x0015a41b01007387 */ /* 0x000fe20000100800 */
[----:B--2---:R-:W-:-:S05]  /*7e170*/  IADD3.X R30, R30, R2, RZ, P1, !PT ;  /* 0x000000021e1e7210 */ /* 0x004fca0000ffe4ff */
[----:B------:R-:W-:Y:S01]  /*7e180*/  STL [R1+0x15a0], R30 ;  /* 0x0015a01e01007387 */ /* 0x000fe20000100800 */
[----:B---3--:R-:W-:-:S03]  /*7e190*/  IMAD.X R26, R26, 0x1, R2, P2 ;  /* 0x000000011a1a7824 */ /* 0x008fc600010e0602 */
[----:B------:R-:W-:Y:S04]  /*7e1a0*/  STL [R1+0x15e4], R3 ;  /* 0x0015e40301007387 */ /* 0x000fe80000100800 */
[----:B------:R-:W2:Y:S04]  /*7e1b0*/  LDL.LU R46, [R1+0xf28] ;  /* 0x000f2800012e7983 */ /* 0x000ea80000300800 */
[----:B------:R4:W-:Y:S04]  /*7e1c0*/  STL [R1+0x15e0], R26 ;  /* 0x0015e01a01007387 */ /* 0x0009e80000100800 */
[----:B------:R-:W3:Y:S01]  /*7e1d0*/  LDL.LU R45, [R1+0xf68] ;  /* 0x000f6800012d7983 */ /* 0x000ee20000300800 */
[----:B------:R-:W-:-:S05]  /*7e1e0*/  MOV R25, R37 ;  /* 0x0000002500197202 */ /* 0x000fca0000000f00 */
[----:B------:R1:W-:Y:S02]  /*7e1f0*/  LDGSTS.E [R21+0x78000], [R24.64], P0 ;  /* 0x7800000018157fae */ /* 0x0003e40008121844 */
[----:B-1----:R-:W-:Y:S02]  /*7e200*/  IMAD.MOV.U32 R24, RZ, RZ, R34 ;  /* 0x000000ffff187224 */ /* 0x002fe400078e0022 */
[----:B------:R-:W-:Y:S02]  /*7e210*/  IMAD.MOV.U32 R25, RZ, RZ, R35 ;  /* 0x000000ffff197224 */ /* 0x000fe400078e0023 */
[----:B------:R-:W3:Y:S04]  /*7e220*/  LDL.LU R35, [R1+0xfa8] ;  /* 0x000fa80001237983 */ /* 0x000ee80000300800 */
[----:B------:R1:W-:Y:S04]  /*7e230*/  LDGSTS.E [R21+0x79000], [R24.64], P0 ;  /* 0x7900000018157fae */ /* 0x0003e80008121844 */
[----:B------:R-:W3:Y:S04]  /*7e240*/  LDL.LU R34, [R1+0xfac] ;  /* 0x000fac0001227983 */ /* 0x000ee80000300800 */
[----:B------:R-:W3:Y:S01]  /*7e250*/  LDL.LU R39, [R1+0xfe8] ;  /* 0x000fe80001277983 */ /* 0x000ee20000300800 */
[----:B-1----:R-:W-:Y:S01]  /*7e260*/  IMAD.MOV.U32 R24, RZ, RZ, R27 ;  /* 0x000000ffff187224 */ /* 0x002fe200078e001b */
[----:B------:R-:W-:-:S02]  /*7e270*/  MOV R25, R30 ;  /* 0x0000001e00197202 */ /* 0x000fc40000000f00 */
[----:B------:R-:W3:Y:S04]  /*7e280*/  LDL.LU R37, [R1+0xfec] ;  /* 0x000fec0001257983 */ /* 0x000ee80000300800 */
[----:B------:R1:W-:Y:S02]  /*7e290*/  LDGSTS.E [R21+0x7a000], [R24.64], P0 ;  /* 0x7a00000018157fae */ /* 0x0003e40008121844 */
[----:B-1----:R-:W-:Y:S01]  /*7e2a0*/  IMAD.MOV.U32 R25, RZ, RZ, R26 ;  /* 0x000000ffff197224 */ /* 0x002fe200078e001a */
[-C--:B----4-:R-:W-:Y:S01]  /*7e2b0*/  IADD3 R26, P1, R28, R31.reuse, RZ ;  /* 0x0000001f1c1a7210 */ /* 0x090fe20007f3e0ff */
[----:B------:R-:W-:Y:S01]  /*7e2c0*/  IMAD.MOV.U32 R24, RZ, RZ, R3 ;  /* 0x000000ffff187224 */ /* 0x000fe200078e0003 */
[----:B------:R-:W-:Y:S02]  /*7e2d0*/  IADD3 R28, P2, R52, R31, RZ ;  /* 0x0000001f341c7210 */ /* 0x000fe40007f5e0ff */
[----:B------:R-:W-:-:S02]  /*7e2e0*/  IADD3.X R3, R29, R2, RZ, P1, !PT ;  /* 0x000000021d037210 */ /* 0x000fc40000ffe4ff */
[-C--:B------:R-:W-:Y:S01]  /*7e2f0*/  IADD3 R42, P1, R42, R31.reuse, RZ ;  /* 0x0000001f2a2a7210 */ /* 0x080fe20007f3e0ff */
[--C-:B------:R-:W-:Y:S01]  /*7e300*/  IMAD.X R27, R53, 0x1, R2.reuse, P2 ;  /* 0x00000001351b7824 */ /* 0x100fe200010e0602 */
[----:B------:R1:W-:Y:S03]  /*7e310*/  LDGSTS.E [R21+0x7b000], [R24.64], P0 ;  /* 0x7b00000018157fae */ /* 0x0003e60008121844 */
[----:B------:R-:W-:Y:S01]  /*7e320*/  IMAD.X R43, R43, 0x1, R2, P1 ;  /* 0x000000012b2b7824 */ /* 0x000fe200008e0602 */
[----:B------:R-:W-:Y:S01]  /*7e330*/  IADD3 R30, P1, R50, R31, RZ ;  /* 0x0000001f321e7210 */ /* 0x000fe20007f3e0ff */
[----:B------:R4:W-:Y:S01]  /*7e340*/  STL [R1+0x1624], R42 ;  /* 0x0016242a01007387 */ /* 0x0009e20000100800 */
[----:B------:R-:W-:Y:S01]  /*7e350*/  MOV R52, R26 ;  /* 0x0000001a00347202 */ /* 0x000fe20000000f00 */
[----:B------:R-:W-:Y:S01]  /*7e360*/  IMAD.MOV.U32 R53, RZ, RZ, R3 ;  /* 0x000000ffff357224 */ /* 0x000fe200078e0003 */
[----:B------:R-:W-:Y:S01]  /*7e370*/  IADD3.X R29, R51, R2, RZ, P1, !PT ;  /* 0x00000002331d7210 */ /* 0x000fe20000ffe4ff */
[----:B------:R4:W-:Y:S01]  /*7e380*/  STL [R1+0x1620], R43 ;  /* 0x0016202b01007387 */ /* 0x0009e20000100800 */
[----:B-1----:R-:W-:-:S02]  /*7e390*/  IMAD.MOV.U32 R24, RZ, RZ, R42 ;  /* 0x000000ffff187224 */ /* 0x002fc400078e002a */
[----:B------:R-:W-:Y:S02]  /*7e3a0*/  IMAD.MOV.U32 R25, RZ, RZ, R43 ;  /* 0x000000ffff197224 */ /* 0x000fe400078e002b */
[----:B----4-:R-:W-:Y:S01]  /*7e3b0*/  IMAD.MOV.U32 R42, RZ, RZ, R28 ;  /* 0x000000ffff2a7224 */ /* 0x010fe200078e001c */
[----:B------:R-:W-:Y:S01]  /*7e3c0*/  MOV R43, R27 ;  /* 0x0000001b002b7202 */ /* 0x000fe20000000f00 */
[----:B------:R-:W-:Y:S01]  /*7e3d0*/  IMAD.MOV.U32 R50, RZ, RZ, R30 ;  /* 0x000000ffff327224 */ /* 0x000fe200078e001e */
[----:B------:R-:W-:Y:S01]  /*7e3e0*/  STL.64 [R1+0xaf0], R52 ;  /* 0x000af03401007387 */ /* 0x000fe20000100a00 */
[----:B------:R-:W-:-:S03]  /*7e3f0*/  IMAD.MOV.U32 R51, RZ, RZ, R29 ;  /* 0x000000ffff337224 */ /* 0x000fc600078e001d */
[----:B------:R1:W-:Y:S04]  /*7e400*/  STL.64 [R1+0xac0], R42 ;  /* 0x000ac02a01007387 */ /* 0x0003e80000100a00 */
[----:B------:R-:W4:Y:S01]  /*7e410*/  LDL.LU R27, [R1+0x102c] ;  /* 0x00102c00011b7983 */ /* 0x000f220000300800 */
[----:B------:R-:W-:-:S03]  /*7e420*/  LOP3.LUT R48, R33, 0x7f, RZ, 0xc0, !PT ;  /* 0x0000007f21307812 */ /* 0x000fc600078ec0ff */
[----:B------:R1:W-:Y:S04]  /*7e430*/  LDGSTS.E [R21+0x7c000], [R24.64], P0 ;  /* 0x7c00000018157fae */ /* 0x0003e80008121844 */
[----:B------:R1:W-:Y:S04]  /*7e440*/  LDGSTS.E [R21+0x7d000], [R52.64], P0 ;  /* 0x7d00000034157fae */ /* 0x0003e80008121844 */
[----:B------:R1:W-:Y:S04]  /*7e450*/  LDGSTS.E [R21+0x7e000], [R42.64], P0 ;  /* 0x7e0000002a157fae */ /* 0x0003e80008121844 */
[----:B------:R-:W-:Y:S01]  /*7e460*/  STL.64 [R1+0xa90], R50 ;  /* 0x000a903201007387 */ /* 0x000fe20000100a00 */
[----:B------:R-:W-:-:S02]  /*7e470*/  IADD3 R36, P1, R36, R31, RZ ;  /* 0x0000001f24247210 */ /* 0x000fc40007f3e0ff */
[----:B------:R-:W-:Y:S01]  /*7e480*/  IADD3 R44, P2, R44, R31, RZ ;  /* 0x0000001f2c2c7210 */ /* 0x000fe20007f5e0ff */
[----:B------:R2:W-:Y:S04]  /*7e490*/  LDGSTS.E [R21+0x7f000], [R50.64], P0 ;  /* 0x7f00000032157fae */ /* 0x0005e80008121844 */
[----:B-1----:R-:W4:Y:S04]  /*7e4a0*/  LDL.LU R42, [R1+0x106c] ;  /* 0x00106c00012a7983 */ /* 0x002f280000300800 */
[----:B------:R-:W4:Y:S04]  /*7e4b0*/  LDL.LU R33, [R1+0x1028] ;  /* 0x0010280001217983 */ /* 0x000f280000300800 */
[----:B------:R-:W4:Y:S04]  /*7e4c0*/  LDL.LU R43, [R1+0x1068] ;  /* 0x00106800012b7983 */ /* 0x000f280000300800 */
[----:B------:R1:W-:Y:S01]  /*7e4d0*/  STL [R1+0xf2c], R36 ;  /* 0x000f2c2401007387 */ /* 0x0003e20000100800 */
[----:B------:R-:W-:-:S02]  /*7e4e0*/  IMAD.MOV.U32 R24, RZ, RZ, R36 ;  /* 0x000000ffff187224 */ /* 0x000fc400078e0024 */
[----:B--2---:R-:W-:-:S05]  /*7e4f0*/  IMAD.X R46, R46, 0x1, R2, P1 ;  /* 0x000000012e2e7824 */ /* 0x004fca00008e0602 */
[----:B------:R-:W-:Y:S01]  /*7e500*/  STL [R1+0xf28], R46 ;  /* 0x000f282e01007387 */ /* 0x000fe20000100800 */
[----:B---3--:R-:W-:-:S03]  /*7e510*/  IMAD.X R45, R45, 0x1, R2, P2 ;  /* 0x000000012d2d7824 */ /* 0x008fc600010e0602 */
[----:B------:R-:W-:Y:S04]  /*7e520*/  STL [R1+0xf6c], R44 ;  /* 0x000f6c2c01007387 */ /* 0x000fe80000100800 */
[----:B------:R-:W2:Y:S04]  /*7e530*/  LDL.LU R26, [R1+0x10ac] ;  /* 0x0010ac00011a7983 */ /* 0x000ea80000300800 */
[----:B------:R-:W-:Y:S04]  /*7e540*/  STL [R1+0xf68], R45 ;  /* 0x000f682d01007387 */ /* 0x000fe80000100800 */
[----:B------:R-:W3:Y:S04]  /*7e550*/  LDL.LU R28, [R1+0x10ec] ;  /* 0x0010ec00011c7983 */ /* 0x000ee80000300800 */
[----:B-1----:R-:W3:Y:S04]  /*7e560*/  LDL.LU R36, [R1+0x10a8] ;  /* 0x0010a80001247983 */ /* 0x002ee80000300800 */
[----:B------:R-:W3:Y:S01]  /*7e570*/  LDL.LU R30, [R1+0x10e8] ;  /* 0x0010e800011e7983 */ /* 0x000ee20000300800 */
[----:B------:R-:W-:-:S04]  /*7e580*/  SHF.L.U32 R48, R48, 0x2, RZ ;  /* 0x0000000230307819 */ /* 0x000fc800000006ff */
[----:B------:R-:W-:Y:S01]  /*7e590*/  LOP3.LUT R47, R48, 0x10, RZ, 0x3c, !PT ;  /* 0x00000010302f7812 */ /* 0x000fe200078e3cff */
[----:B------:R-:W-:-:S03]  /*7e5a0*/  IMAD.MOV.U32 R25, RZ, RZ, R46 ;  /* 0x000000ffff197224 */ /* 0x000fc600078e002e */
[----:B------:R-:W-:Y:S02]  /*7e5b0*/  LEA R3, R40, R47, 0x11 ;  /* 0x0000002f28037211 */ /* 0x000fe400078e88ff */
[----:B------:R-:W-:-:S03]  /*7e5c0*/  IADD3 R34, P1, R34, R31, RZ ;  /* 0x0000001f22227210 */ /* 0x000fc60007f3e0ff */
[----:B------:R1:W-:Y:S02]  /*7e5d0*/  LDGSTS.E [R3+0x60200], [R24.64], P0 ;  /* 0x6020000018037fae */ /* 0x0003e40008121844 */
[----:B------:R-:W-:Y:S01]  /*7e5e0*/  IMAD.X R35, R35, 0x1, R2, P1 ;  /* 0x0000000123237824 */ /* 0x000fe200008e0602 */
[----:B------:R-:W-:Y:S01]  /*7e5f0*/  IADD3 R37, P2, R37, R31, RZ ;  /* 0x0000001f25257210 */ /* 0x000fe20007f5e0ff */
[----:B------:R1:W-:Y:S02]  /*7e600*/  STL [R1+0xfac], R34 ;  /* 0x000fac2201007387 */ /* 0x0003e40000100800 */
[----:B-1----:R-:W-:Y:S01]  /*7e610*/  MOV R24, R44 ;  /* 0x0000002c00187202 */ /* 0x002fe20000000f00 */
[----:B------:R-:W-:Y:S01]  /*7e620*/  IMAD.MOV.U32 R25, RZ, RZ, R45 ;  /* 0x000000ffff197224 */ /* 0x000fe200078e002d */
[----:B------:R-:W-:Y:S01]  /*7e630*/  IADD3.X R39, R39, R2, RZ, P2, !PT ;  /* 0x0000000227277210 */ /* 0x000fe200017fe4ff */
[----:B------:R1:W-:Y:S04]  /*7e640*/  STL [R1+0xfa8], R35 ;  /* 0x000fa82301007387 */ /* 0x0003e80000100800 */
[----:B------:R1:W-:Y:S04]  /*7e650*/  LDGSTS.E [R3+0x61200], [R24.64], P0 ;  /* 0x6120000018037fae */ /* 0x0003e80008121844 */
[----:B------:R-:W-:Y:S01]  /*7e660*/  STL [R1+0xfec], R37 ;  /* 0x000fec2501007387 */ /* 0x000fe20000100800 */
[----:B-1----:R-:W-:-:S02]  /*7e670*/  IMAD.MOV.U32 R24, RZ, RZ, R34 ;  /* 0x000000ffff187224 */ /* 0x002fc400078e0022 */
[----:B------:R-:W-:Y:S01]  /*7e680*/  IMAD.MOV.U32 R25, RZ, RZ, R35 ;  /* 0x000000ffff197224 */ /* 0x000fe200078e0023 */
[----:B------:R-:W3:Y:S04]  /*7e690*/  LDL.LU R34, [R1+0x112c] ;  /* 0x00112c0001227983 */ /* 0x000ee80000300800 */
[----:B------:R1:W-:Y:S04]  /*7e6a0*/  STL [R1+0xfe8], R39 ;  /* 0x000fe82701007387 */ /* 0x0003e80000100800 */
[----:B------:R1:W-:Y:S04]  /*7e6b0*/  LDGSTS.E [R3+0x62200], [R24.64], P0 ;  /* 0x6220000018037fae */ /* 0x0003e80008121844 */
[----:B------:R-:W3:Y:S01]  /*7e6c0*/  LDL.LU R35, [R1+0x116c] ;  /* 0x00116c0001237983 */ /* 0x000ee20000300800 */
[----:B-1----:R-:W-:-:S03]  /*7e6d0*/  IMAD.MOV.U32 R25, RZ, RZ, R39 ;  /* 0x000000ffff197224 */ /* 0x002fc600078e0027 */
[----:B------:R-:W3:Y:S01]  /*7e6e0*/  LDL.LU R39, [R1+0x1128] ;  /* 0x0011280001277983 */ /* 0x000ee20000300800 */
[----:B------:R-:W-:Y:S02]  /*7e6f0*/  MOV R24, R37 ;  /* 0x0000002500187202 */ /* 0x000fe40000000f00 */
[-C--:B----4-:R-:W-:Y:S01]  /*7e700*/  IADD3 R27, P1, R27, R31.reuse, RZ ;  /* 0x0000001f1b1b7210 */ /* 0x090fe20007f3e0ff */
[----:B------:R-:W4:Y:S04]  /*7e710*/  LDL.LU R37, [R1+0x1168] ;  /* 0x0011680001257983 */ /* 0x000f280000300800 */
[----:B------:R-:W4:Y:S04]  /*7e720*/  LDL.LU R29, [R1+0x11ac] ;  /* 0x0011ac00011d7983 */ /* 0x000f280000300800 */
[----:B------:R-:W4:Y:S04]  /*7e730*/  LDL.LU R21, [R1+0x11ec] ;  /* 0x0011ec0001157983 */ /* 0x000f280000300800 */
[----:B------:R-:W-:Y:S04]  /*7e740*/  STL [R1+0x102c], R27 ;  /* 0x00102c1b01007387 */ /* 0x000fe80000100800 */
[----:B------:R1:W-:Y:S01]  /*7e750*/  LDGSTS.E [R3+0x63200], [R24.64], P0 ;  /* 0x6320000018037fae */ /* 0x0003e20008121844 */
[----:B------:R-:W-:Y:S01]  /*7e760*/  IADD3 R42, P2, R42, R31, RZ ;  /* 0x0000001f2a2a7210 */ /* 0x000fe20007f5e0ff */
[----:B------:R-:W-:-:S03]  /*7e770*/  IMAD.X R33, R33, 0x1, R2, P1 ;  /* 0x0000000121217824 */ /* 0x000fc600008e0602 */
[----:B------:R-:W-:Y:S02]  /*7e780*/  IADD3.X R43, R43, R2, RZ, P2, !PT ;  /* 0x000000022b2b7210 */ /* 0x000fe400017fe4ff */
[----:B------:R1:W-:Y:S02]  /*7e790*/  STL [R1+0x1028], R33 ;  /* 0x0010282101007387 */ /* 0x0003e40000100800 */
[----:B-1----:R-:W-:Y:S02]  /*7e7a0*/  IMAD.MOV.U32 R25, RZ, RZ, R33 ;  /* 0x000000ffff197224 */ /* 0x002fe400078e0021 */
[----:B------:R-:W-:Y:S01]  /*7e7b0*/  STL [R1+0x106c], R42 ;  /* 0x00106c2a01007387 */ /* 0x000fe20000100800 */
[----:B------:R-:W-:-:S03]  /*7e7c0*/  IMAD.MOV.U32 R24, RZ, RZ, R27 ;  /* 0x000000ffff187224 */ /* 0x000fc600078e001b */
[----:B------:R-:W4:Y:S04]  /*7e7d0*/  LDL.LU R33, [R1+0x11a8] ;  /* 0x0011a80001217983 */ /* 0x000f280000300800 */
[----:B------:R-:W-:Y:S04]  /*7e7e0*/  STL [R1+0x1068], R43 ;  /* 0x0010682b01007387 */ /* 0x000fe80000100800 */
[----:B------:R-:W4:Y:S04]  /*7e7f0*/  LDL.LU R27, [R1+0x11e8] ;  /* 0x0011e800011b7983 */ /* 0x000f280000300800 */
[----:B------:R1:W-:Y:S02]  /*7e800*/  LDGSTS.E [R3+0x64200], [R24.64], P0 ;  /* 0x6420000018037fae */ /* 0x0003e40008121844 */
[----:B-1----:R-:W-:Y:S01]  /*7e810*/  MOV R24, R42 ;  /* 0x0000002a00187202 */ /* 0x002fe20000000f00 */
[----:B------:R-:W-:-:S05]  /*7e820*/  IMAD.MOV.U32 R25, RZ, RZ, R43 ;  /* 0x000000ffff197224 */ /* 0x000fca00078e002b */
[----:B------:R1:W-:Y:S01]  /*7e830*/  LDGSTS.E [R3+0x65200], [R24.64], P0 ;  /* 0x6520000018037fae */ /* 0x0003e20008121844 */
[----:B--2---:R-:W-:-:S05]  /*7e840*/  IADD3 R26, P1, R26, R31, RZ ;  /* 0x0000001f1a1a7210 */ /* 0x004fca0007f3e0ff */
[----:B------:R2:W-:Y:S01]  /*7e850*/  STL [R1+0x10ac], R26 ;  /* 0x0010ac1a01007387 */ /* 0x0005e20000100800 */
[----:B---3--:R-:W-:Y:S01]  /*7e860*/  IADD3 R28, P2, R28, R31, RZ ;  /* 0x0000001f1c1c7210 */ /* 0x008fe20007f5e0ff */
[----:B------:R-:W-:Y:S02]  /*7e870*/  IMAD.X R36, R36, 0x1, R2, P1 ;  /* 0x0000000124247824 */ /* 0x000fe400008e0602 */
[----:B-1----:R-:W-:Y:S01]  /*7e880*/  IMAD.MOV.U32 R24, RZ, RZ, R26 ;  /* 0x000000ffff187224 */ /* 0x002fe200078e001a */
[----:B------:R-:W-:Y:S02]  /*7e890*/  IADD3.X R30, R30, R2, RZ, P2, !PT ;  /* 0x000000021e1e7210 */ /* 0x000fe400017fe4ff */
[----:B------:R-:W-:Y:S01]  /*7e8a0*/  STL [R1+0x10a8], R36 ;  /* 0x0010a82401007387 */ /* 0x000fe20000100800 */
[----:B------:R-:W-:-:S03]  /*7e8b0*/  IMAD.MOV.U32 R25, RZ, RZ, R36 ;  /* 0x000000ffff197224 */ /* 0x000fc600078e0024 */
[----:B------:R-:W-:Y:S04]  /*7e8c0*/  STL [R1+0x10ec], R28 ;  /* 0x0010ec1c01007387 */ /* 0x000fe80000100800 */
[----:B--2---:R-:W2:Y:S04]  /*7e8d0*/  LDL.LU R26, [R1+0x122c] ;  /* 0x00122c00011a7983 */ /* 0x004ea80000300800 */
[----:B------:R1:W-:Y:S04]  /*7e8e0*/  STL [R1+0x10e8], R30 ;  /* 0x0010e81e01007387 */ /* 0x0003e80000100800 */
[----:B------:R3:W-:Y:S04]  /*7e8f0*/  LDGSTS.E [R3+0x66200], [R24.64], P0 ;  /* 0x6620000018037fae */ /* 0x0007e80008121844 */
[----:B------:R-:W2:Y:S01]  /*7e900*/  LDL.LU R42, [R1+0x126c] ;  /* 0x00126c00012a7983 */ /* 0x000ea20000300800 */
[----:B---3--:R-:W-:-:S03]  /*7e910*/  IMAD.MOV.U32 R25, RZ, RZ, R30 ;  /* 0x000000ffff197224 */ /* 0x008fc600078e001e */
[----:B-1----:R-:W3:Y:S04]  /*7e920*/  LDL.LU R30, [R1+0x1228] ;  /* 0x00122800011e7983 */ /* 0x002ee80000300800 */
[----:B------:R-:W3:Y:S01]  /*7e930*/  LDL.LU R43, [R1+0x1268] ;  /* 0x00126800012b7983 */ /* 0x000ee20000300800 */
[----:B------:R-:W-:-:S03]  /*7e940*/  MOV R24, R28 ;  /* 0x0000001c00187202 */ /* 0x000fc60000000f00 */
[----:B------:R-:W3:Y:S04]  /*7e950*/  LDL.LU R36, [R1+0x12ac] ;  /* 0x0012ac0001247983 */ /* 0x000ee80000300800 */
[----:B------:R-:W3:Y:S04]  /*7e960*/  LDL.LU R28, [R1+0x12ec] ;  /* 0x0012ec00011c7983 */ /* 0x000ee80000300800 */
[----:B------:R1:W-:Y:S01]  /*7e970*/  LDGSTS.E [R3+0x67200], [R24.64], P0 ;  /* 0x6720000018037fae */ /* 0x0003e20008121844 */
[----:B------:R-:W-:-:S05]  /*7e980*/  IADD3 R34, P1, R34, R31, RZ ;  /* 0x0000001f22227210 */ /* 0x000fca0007f3e0ff */
[----:B------:R-:W-:Y:S01]  /*7e990*/  STL [R1+0x112c], R34 ;  /* 0x00112c2201007387 */ /* 0x000fe20000100800 */
[----:B------:R-:W-:Y:S01]  /*7e9a0*/  IADD3 R35, P2, R35, R31, RZ ;  /* 0x0000001f23237210 */ /* 0x000fe20007f5e0ff */
[----:B-1----:R-:W-:Y:S02]  /*7e9b0*/  IMAD.MOV.U32 R24, RZ, RZ, R34 ;  /* 0x000000ffff187224 */ /* 0x002fe400078e0022 */
[----:B------:R-:W-:Y:S01]  /*7e9c0*/  IMAD.X R39, R39, 0x1, R2, P1 ;  /* 0x0000000127277824 */ /* 0x000fe200008e0602 */
[----:B----4-:R-:W-:-:S04]  /*7e9d0*/  IADD3.X R37, R37, R2, RZ, P2, !PT ;  /* 0x0000000225257210 */ /* 0x010fc800017fe4ff */
[----:B------:R1:W-:Y:S01]  /*7e9e0*/  STL [R1+0x1128], R39 ;  /* 0x0011282701007387 */ /* 0x0003e20000100800 */
[----:B------:R-:W-:Y:S01]  /*7e9f0*/  IMAD.MOV.U32 R25, RZ, RZ, R39 ;  /* 0x000000ffff197224 */ /* 0x000fe200078e0027 */
[----:B------:R-:W-:Y:S02]  /*7ea00*/  IADD3 R29, P1, R29, R31, RZ ;  /* 0x0000001f1d1d7210 */ /* 0x000fe40007f3e0ff */
[----:B------:R-:W-:Y:S04]  /*7ea10*/  STL [R1+0x116c], R35 ;  /* 0x00116c2301007387 */ /* 0x000fe80000100800 */
[----:B------:R4:W-:Y:S04]  /*7ea20*/  LDGSTS.E [R3+0x68200], [R24.64], P0 ;  /* 0x6820000018037fae */ /* 0x0009e80008121844 */
[----:B-1----:R-:W3:Y:S04]  /*7ea30*/  LDL.LU R39, [R1+0x12a8] ;  /* 0x0012a80001277983 */ /* 0x002ee80000300800 */
[----:B------:R-:W-:Y:S04]  /*7ea40*/  STL [R1+0x1168], R37 ;  /* 0x0011682501007387 */ /* 0x000fe80000100800 */
[----:B------:R-:W3:Y:S01]  /*7ea50*/  LDL.LU R34, [R1+0x12e8] ;  /* 0x0012e80001227983 */ /* 0x000ee20000300800 */
[----:B----4-:R-:W-:Y:S01]  /*7ea60*/  MOV R24, R35 ;  /* 0x0000002300187202 */ /* 0x010fe20000000f00 */
[----:B------:R-:W-:Y:S01]  /*7ea70*/  IMAD.MOV.U32 R25, RZ, RZ, R37 ;  /* 0x000000ffff197224 */ /* 0x000fe200078e0025 */
[----:B------:R-:W-:Y:S01]  /*7ea80*/  IADD3 R21, P2, R21, R31, RZ ;  /* 0x0000001f15157210 */ /* 0x000fe20007f5e0ff */
[----:B------:R1:W-:Y:S04]  /*7ea90*/  STL [R1+0x11ac], R29 ;  /* 0x0011ac1d01007387 */ /* 0x0003e80000100800 */
[----:B------:R4:W-:Y:S01]  /*7eaa0*/  LDGSTS.E [R3+0x69200], [R24.64], P0 ;  /* 0x6920000018037fae */ /* 0x0009e20008121844 */
[----:B------:R-:W-:-:S02]  /*7eab0*/  IMAD.X R33, R33, 0x1, R2, P1 ;  /* 0x0000000121217824 */ /* 0x000fc400008e0602 */
[----:B----4-:R-:W-:-:S03]  /*7eac0*/  IMAD.MOV.U32 R24, RZ, RZ, R29 ;  /* 0x000000ffff187224 */ /* 0x010fc600078e001d */
[----:B------:R4:W-:Y:S01]  /*7ead0*/  STL [R1+0x11a8], R33 ;  /* 0x0011a82101007387 */ /* 0x0009e20000100800 */
[----:B------:R-:W-:-:S03]  /*7eae0*/  IADD3.X R27, R27, R2, RZ, P2, !PT ;  /* 0x000000021b1b7210 */ /* 0x000fc600017fe4ff */
[----:B------:R-:W-:Y:S01]  /*7eaf0*/  STL [R1+0x11ec], R21 ;  /* 0x0011ec1501007387 */ /* 0x000fe20000100800 */
[----:B------:R-:W-:-:S03]  /*7eb00*/  IMAD.MOV.U32 R25, RZ, RZ, R33 ;  /* 0x000000ffff197224 */ /* 0x000fc600078e0021 */
[----:B-1----:R-:W3:Y:S04]  /*7eb10*/  LDL.LU R29, [R1+0x132c] ;  /* 0x00132c00011d7983 */ /* 0x002ee80000300800 */
[----:B------:R1:W-:Y:S04]  /*7eb20*/  STL [R1+0x11e8], R27 ;  /* 0x0011e81b01007387 */ /* 0x0003e80000100800 */
[----:B----4-:R-:W4:Y:S04]  /*7eb30*/  LDL.LU R33, [R1+0x136c] ;  /* 0x00136c0001217983 */ /* 0x010f280000300800 */
[----:B------:R-:W4:Y:S04]  /*7eb40*/  LDL.LU R37, [R1+0x1328] ;  /* 0x0013280001257983 */ /* 0x000f280000300800 */
[----:B------:R-:W4:Y:S04]  /*7eb50*/  LDL.LU R35, [R1+0x1368] ;  /* 0x0013680001237983 */ /* 0x000f280000300800 */
[----:B------:R1:W-:Y:S02]  /*7eb60*/  LDGSTS.E [R3+0x6a200], [R24.64], P0 ;  /* 0x6a20000018037fae */ /* 0x0003e40008121844 */
[----:B-1----:R-:W-:Y:S01]  /*7eb70*/  MOV R24, R21 ;  /* 0x0000001500187202 */ /* 0x002fe20000000f00 */
[----:B------:R-:W-:-:S02]  /*7eb80*/  IMAD.MOV.U32 R25, RZ, RZ, R27 ;  /* 0x000000ffff197224 */ /* 0x000fc400078e001b */
[----:B------:R-:W4:Y:S04]  /*7eb90*/  LDL.LU R27, [R1+0x13ac] ;  /* 0x0013ac00011b7983 */ /* 0x000f280000300800 */
[----:B------:R-:W4:Y:S04]  /*7eba0*/  LDL.LU R21, [R1+0x13ec] ;  /* 0x0013ec0001157983 */ /* 0x000f280000300800 */
[----:B------:R1:W-:Y:S01]  /*7ebb0*/  LDGSTS.E [R3+0x6b200], [R24.64], P0 ;  /* 0x6b20000018037fae */ /* 0x0003e20008121844 */
[----:B--2---:R-:W-:-:S05]  /*7ebc0*/  IADD3 R26, P1, R26, R31, RZ ;  /* 0x0000001f1a1a7210 */ /* 0x004fca0007f3e0ff */
[----:B------:R-:W-:Y:S01]  /*7ebd0*/  STL [R1+0x122c], R26 ;  /* 0x00122c1a01007387 */ /* 0x000fe20000100800 */
[----:B------:R-:W-:Y:S01]  /*7ebe0*/  IADD3 R42, P2, R42, R31, RZ ;  /* 0x0000001f2a2a7210 */ /* 0x000fe20007f5e0ff */
[----:B-1----:R-:W-:Y:S02]  /*7ebf0*/  IMAD.MOV.U32 R24, RZ, RZ, R26 ;  /* 0x000000ffff187224 */ /* 0x002fe400078e001a */
[----:B---3--:R-:W-:Y:S01]  /*7ec00*/  IMAD.X R30, R30, 0x1, R2, P1 ;  /* 0x000000011e1e7824 */ /* 0x008fe200008e0602 */
[----:B------:R-:W-:-:S04]  /*7ec10*/  IADD3.X R43, R43, R2, RZ, P2, !PT ;  /* 0x000000022b2b7210 */ /* 0x000fc800017fe4ff */
[----:B------:R1:W-:Y:S01]  /*7ec20*/  STL [R1+0x1228], R30 ;  /* 0x0012281e01007387 */ /* 0x0003e20000100800 */
[----:B------:R-:W-:-:S03]  /*7ec30*/  IMAD.MOV.U32 R25, RZ, RZ, R30 ;  /* 0x000000ffff197224 */ /* 0x000fc600078e001e */
[----:B------:R-:W-:Y:S01]  /*7ec40*/  STL [R1+0x126c], R42 ;  /* 0x00126c2a01007387 */ /* 0x000fe20000100800 */
[-C--:B------:R-:W-:Y:S02]  /*7ec50*/  IADD3 R36, P1, R36, R31.reuse, RZ ;  /* 0x0000001f24247210 */ /* 0x080fe40007f3e0ff */
[----:B------:R-:W-:Y:S01]  /*7ec60*/  IADD3 R28, P2, R28, R31, RZ ;  /* 0x0000001f1c1c7210 */ /* 0x000fe20007f5e0ff */
[----:B------:R2:W-:Y:S04]  /*7ec70*/  LDGSTS.E [R3+0x6c200], [R24.64], P0 ;  /* 0x6c20000018037fae */ /* 0x0005e80008121844 */
[----:B-1----:R-:W3:Y:S04]  /*7ec80*/  LDL.LU R30, [R1+0x13a8] ;  /* 0x0013a800011e7983 */ /* 0x002ee80000300800 */
[----:B------:R1:W-:Y:S04]  /*7ec90*/  STL [R1+0x1268], R43 ;  /* 0x0012682b01007387 */ /* 0x0003e80000100800 */
[----:B------:R-:W3:Y:S01]  /*7eca0*/  LDL.LU R26, [R1+0x13e8] ;  /* 0x0013e800011a7983 */ /* 0x000ee20000300800 */
[----:B--2---:R-:W-:Y:S01]  /*7ecb0*/  MOV R24, R42 ;  /* 0x0000002a00187202 */ /* 0x004fe20000000f00 */
[----:B------:R-:W-:-:S02]  /*7ecc0*/  IMAD.MOV.U32 R25, RZ, RZ, R43 ;  /* 0x000000ffff197224 */ /* 0x000fc400078e002b */
[----:B------:R-:W-:Y:S04]  /*7ecd0*/  STL [R1+0x12ac], R36 ;  /* 0x0012ac2401007387 */ /* 0x000fe80000100800 */
[----:B------:R2:W-:Y:S02]  /*7ece0*/  LDGSTS.E [R3+0x6d200], [R24.64], P0 ;  /* 0x6d20000018037fae */ /* 0x0005e40008121844 */
[----:B--2---:R-:W-:Y:S02]  /*7ecf0*/  IMAD.MOV.U32 R24, RZ, RZ, R36 ;  /* 0x000000ffff187224 */ /* 0x004fe400078e0024 */
[----:B------:R-:W-:-:S05]  /*7ed00*/  IMAD.X R39, R39, 0x1, R2, P1 ;  /* 0x0000000127277824 */ /* 0x000fca00008e0602 */
[----:B------:R-:W-:Y:S01]  /*7ed10*/  STL [R1+0x12a8], R39 ;  /* 0x0012a82701007387 */ /* 0x000fe20000100800 */
[----:B------:R-:W-:-:S03]  /*7ed20*/  IADD3.X R34, R34, R2, RZ, P2, !PT ;  /* 0x0000000222227210 */ /* 0x000fc600017fe4ff */
[----:B------:R-:W-:Y:S01]  /*7ed30*/  STL [R1+0x12ec], R28 ;  /* 0x0012ec1c01007387 */ /* 0x000fe20000100800 */
[----:B------:R-:W-:-:S03]  /*7ed40*/  IMAD.MOV.U32 R25, RZ, RZ, R39 ;  /* 0x000000ffff197224 */ /* 0x000fc600078e0027 */
[----:B------:R2:W-:Y:S04]  /*7ed50*/  STL [R1+0x12e8], R34 ;  /* 0x0012e82201007387 */ /* 0x0005e80000100800 */
[----:B------:R-:W3:Y:S04]  /*7ed60*/  LDL.LU R45, [R1+0x1428] ;  /* 0x00142800012d7983 */ /* 0x000ee80000300800 */
[----:B------:R-:W3:Y:S04]  /*7ed70*/  LDL.LU R44, [R1+0x142c] ;  /* 0x00142c00012c7983 */ /* 0x000ee80000300800 */
[----:B------:R2:W-:Y:S04]  /*7ed80*/  LDGSTS.E [R3+0x6e200], [R24.64], P0 ;  /* 0x6e20000018037fae */ /* 0x0005e80008121844 */
[----:B-1----:R-:W3:Y:S01]  /*7ed90*/  LDL.LU R43, [R1+0x1468] ;  /* 0x00146800012b7983 */ /* 0x002ee20000300800 */
[----:B--2---:R-:W-:-:S03]  /*7eda0*/  IMAD.MOV.U32 R25, RZ, RZ, R34 ;  /* 0x000000ffff197224 */ /* 0x004fc600078e0022 */
[----:B------:R-:W2:Y:S01]  /*7edb0*/  LDL.LU R34, [R1+0x146c] ;  /* 0x00146c0001227983 */ /* 0x000ea20000300800 */
[-C--:B------:R-:W-:Y:S02]  /*7edc0*/  IADD3 R29, P1, R29, R31.reuse, RZ ;  /* 0x0000001f1d1d7210 */ /* 0x080fe40007f3e0ff */
[----:B------:R-:W-:Y:S02]  /*7edd0*/  MOV R24, R28 ;  /* 0x0000001c00187202 */ /* 0x000fe40000000f00 */
[----:B------:R-:W2:Y:S01]  /*7ede0*/  LDL.LU R28, [R1+0x14ac] ;  /* 0x0014ac00011c7983 */ /* 0x000ea20000300800 */
[----:B----4-:R-:W-:-:S03]  /*7edf0*/  IADD3 R33, P2, R33, R31, RZ ;  /* 0x0000001f21217210 */ /* 0x010fc60007f5e0ff */
[----:B------:R-:W4:Y:S01]  /*7ee00*/  LDL.LU R36, [R1+0x14ec] ;  /* 0x0014ec0001247983 */ /* 0x000f220000300800 */
[----:B------:R-:W-:-:S03]  /*7ee10*/  IMAD.X R37, R37, 0x1, R2, P1 ;  /* 0x0000000125257824 */ /* 0x000fc600008e0602 */
[----:B------:R1:W-:Y:S04]  /*7ee20*/  STL [R1+0x132c], R29 ;  /* 0x00132c1d01007387 */ /* 0x0003e80000100800 */
[----:B------:R1:W-:Y:S01]  /*7ee30*/  LDGSTS.E [R3+0x6f200], [R24.64], P0 ;  /* 0x6f20000018037fae */ /* 0x0003e20008121844 */
[----:B------:R-:W-:-:S03]  /*7ee40*/  IADD3.X R35, R35, R2, RZ, P2, !PT ;  /* 0x0000000223237210 */ /* 0x000fc600017fe4ff */
[----:B------:R3:W-:Y:S04]  /*7ee50*/  STL [R1+0x1328], R37 ;  /* 0x0013282501007387 */ /* 0x0007e80000100800 */
[----:B------:R3:W-:Y:S01]  /*7ee60*/  STL [R1+0x136c], R33 ;  /* 0x00136c2101007387 */ /* 0x0007e20000100800 */
[----:B-1----:R-:W-:-:S03]  /*7ee70*/  IMAD.MOV.U32 R24, RZ, RZ, R29 ;  /* 0x000000ffff187224 */ /* 0x002fc600078e001d */
[----:B------:R-:W4:Y:S04]  /*7ee80*/  LDL.LU R29, [R1+0x14a8] ;  /* 0x0014a800011d7983 */ /* 0x000f280000300800 */
[----:B------:R1:W-:Y:S04]  /*7ee90*/  STL [R1+0x1368], R35 ;  /* 0x0013682301007387 */ /* 0x0003e80000100800 */
[----:B------:R-:W4:Y:S01]  /*7eea0*/  LDL.LU R42, [R1+0x14e8] ;  /* 0x0014e800012a7983 */ /* 0x000f220000300800 */
[-C--:B------:R-:W-:Y:S01]  /*7eeb0*/  IADD3 R27, P1, R27, R31.reuse, RZ ;  /* 0x0000001f1b1b7210 */ /* 0x080fe20007f3e0ff */
[----:B------:R-:W-:Y:S01]  /*7eec0*/  IMAD.MOV.U32 R25, RZ, RZ, R37 ;  /* 0x000000ffff197224 */ /* 0x000fe200078e0025 */
[----:B------:R-:W-:-:S03]  /*7eed0*/  IADD3 R21, P2, R21, R31, RZ ;  /* 0x0000001f15157210 */ /* 0x000fc60007f5e0ff */
[----:B------:R-:W-:Y:S04]  /*7eee0*/  STL [R1+0x13ac], R27 ;  /* 0x0013ac1b01007387 */ /* 0x000fe80000100800 */
[----:B------:R1:W-:Y:S02]  /*7eef0*/  LDGSTS.E [R3+0x70200], [R24.64], P0 ;  /* 0x7020000018037fae */ /* 0x0003e40008121844 */
[----:B-1----:R-:W-:Y:S01]  /*7ef00*/  MOV R24, R33 ;  /* 0x0000002100187202 */ /* 0x002fe20000000f00 */
[----:B------:R-:W-:-:S05]  /*7ef10*/  IMAD.MOV.U32 R25, RZ, RZ, R35 ;  /* 0x000000ffff197224 */ /* 0x000fca00078e0023 */
[----:B------:R1:W-:Y:S02]  /*7ef20*/  LDGSTS.E [R3+0x71200], [R24.64], P0 ;  /* 0x7120000018037fae */ /* 0x0003e40008121844 */
[----:B-1----:R-:W-:Y:S02]  /*7ef30*/  IMAD.MOV.U32 R24, RZ, RZ, R27 ;  /* 0x000000ffff187224 */ /* 0x002fe400078e001b */
[----:B---3--:R-:W-:-:S05]  /*7ef40*/  IMAD.X R30, R30, 0x1, R2, P1 ;  /* 0x000000011e1e7824 */ /* 0x008fca00008e0602 */
[----:B------:R1:W-:Y:S01]  /*7ef50*/  STL [R1+0x13a8], R30 ;  /* 0x0013a81e01007387 */ /* 0x0003e20000100800 */
[----:B------:R-:W-:-:S03]  /*7ef60*/  IADD3.X R26, R26, R2, RZ, P2, !PT ;  /* 0x000000021a1a7210 */ /* 0x000fc600017fe4ff */
[----:B------:R-:W-:Y:S04]  /*7ef70*/  STL [R1+0x13ec], R21 ;  /* 0x0013ec1501007387 */ /* 0x000fe80000100800 */
[----:B------:R-:W3:Y:S01]  /*7ef80*/  LDL.LU R37, [R1+0x152c] ;  /* 0x00152c0001257983 */ /* 0x000ee20000300800 */
[----:B------:R-:W-:-:S03]  /*7ef90*/  IMAD.MOV.U32 R25, RZ, RZ, R30 ;  /* 0x000000ffff197224 */ /* 0x000fc600078e001e */
[----:B------:R1:W-:Y:S04]  /*7efa0*/  STL [R1+0x13e8], R26 ;  /* 0x0013e81a01007387 */ /* 0x0003e80000100800 */
[----:B------:R-:W3:Y:S04]  /*7efb0*/  LDL.LU R33, [R1+0x156c] ;  /* 0x00156c0001217983 */ /* 0x000ee80000300800 */
[----:B------:R-:W3:Y:S04]  /*7efc0*/  LDL.LU R39, [R1+0x1528] ;  /* 0x0015280001277983 */ /* 0x000ee80000300800 */
[----:B------:R-:W3:Y:S04]  /*7efd0*/  LDL.LU R35, [R1+0x1568] ;  /* 0x0015680001237983 */ /* 0x000ee80000300800 */
[----:B-1----:R-:W3:Y:S04]  /*7efe0*/  LDL.LU R30, [R1+0x15a8] ;  /* 0x0015a800011e7983 */ /* 0x002ee80000300800 */
[----:B------:R-:W3:Y:S04]  /*7eff0*/  LDL.LU R27, [R1+0x15ac] ;  /* 0x0015ac00011b7983 */ /* 0x000ee80000300800 */
[----:B------:R1:W-:Y:S02]  /*7f000*/  LDGSTS.E [R3+0x72200], [R24.64], P0 ;  /* 0x7220000018037fae */ /* 0x0003e40008121844 */
[----:B-1----:R-:W-:Y:S01]  /*7f010*/  IMAD.MOV.U32 R25, RZ, RZ, R26 ;  /* 0x000000ffff197224 */ /* 0x002fe200078e001a */
[----:B------:R-:W-:Y:S01]  /*7f020*/  MOV R24, R21 ;  /* 0x0000001500187202 */ /* 0x000fe20000000f00 */
[----:B------:R-:W3:Y:S04]  /*7f030*/  LDL.LU R26, [R1+0x15e8] ;  /* 0x0015e800011a7983 */ /* 0x000ee80000300800 */
[----:B------:R-:W3:Y:S01]  /*7f040*/  LDL.LU R21, [R1+0x15ec] ;  /* 0x0015ec0001157983 */ /* 0x000ee20000300800 */
[----:B------:R-:W-:-:S03]  /*7f050*/  IADD3 R44, P1, R44, R31, RZ ;  /* 0x0000001f2c2c7210 */ /* 0x000fc60007f3e0ff */
[----:B------:R1:W-:Y:S02]  /*7f060*/  LDGSTS.E [R3+0x73200], [R24.64], P0 ;  /* 0x7320000018037fae */ /* 0x0003e40008121844 */
[----:B------:R-:W-:Y:S02]  /*7f070*/  IMAD.X R45, R45, 0x1, R2, P1 ;  /* 0x000000012d2d7824 */ /* 0x000fe400008e0602 */
[----:B------:R-:W-:Y:S01]  /*7f080*/  STL [R1+0x142c], R44 ;  /* 0x00142c2c01007387 */ /* 0x000fe20000100800 */
[----:B-1----:R-:W-:Y:S01]  /*7f090*/  IMAD.MOV.U32 R24, RZ, RZ, R44 ;  /* 0x000000ffff187224 */ /* 0x002fe200078e002c */
[----:B--2---:R-:W-:Y:S01]  /*7f0a0*/  IADD3 R34, P2, R34, R31, RZ ;  /* 0x0000001f22227210 */ /* 0x004fe20007f5e0ff */
[----:B------:R-:W-:-:S03]  /*7f0b0*/  IMAD.MOV.U32 R25, RZ, RZ, R45 ;  /* 0x000000ffff197224 */ /* 0x000fc600078e002d */
[----:B------:R-:W-:Y:S02]  /*7f0c0*/  IADD3.X R43, R43, R2, RZ, P2, !PT ;  /* 0x000000022b2b7210 */ /* 0x000fe400017fe4ff */
[----:B------:R1:W-:Y:S01]  /*7f0d0*/  LDGSTS.E [R3+0x74200], [R24.64], P0 ;  /* 0x7420000018037fae */ /* 0x0003e20008121844 */
[----:B------:R-:W-:-:S03]  /*7f0e0*/  IADD3 R28, P1, R28, R31, RZ ;  /* 0x0000001f1c1c7210 */ /* 0x000fc60007f3e0ff */
[----:B------:R-:W-:Y:S01]  /*7f0f0*/  STL [R1+0x1428], R45 ;  /* 0x0014282d01007387 */ /* 0x000fe20000100800 */
[----:B----4-:R-:W-:-:S03]  /*7f100*/  IADD3 R36, P2, R36, R31, RZ ;  /* 0x0000001f24247210 */ /* 0x010fc60007f5e0ff */
[----:B------:R-:W-:Y:S01]  /*7f110*/  STL [R1+0x146c], R34 ;  /* 0x00146c2201007387 */ /* 0x000fe20000100800 */
[----:B-1----:R-:W-:Y:S01]  /*7f120*/  MOV R24, R34 ;  /* 0x0000002200187202 */ /* 0x002fe20000000f00 */
[----:B------:R-:W-:Y:S02]  /*7f130*/  IMAD.MOV.U32 R25, RZ, RZ, R43 ;  /* 0x000000ffff197224 */ /* 0x000fe400078e002b */
[----:B------:R-:W-:Y:S04]  /*7f140*/  STL [R1+0x1468], R43 ;  /* 0x0014682b01007387 */ /* 0x000fe80000100800 */
[----:B------:R-:W-:Y:S04]  /*7f150*/  STL [R1+0x14ac], R28 ;  /* 0x0014ac1c01007387 */ /* 0x000fe80000100800 */
[----:B------:R1:W-:Y:S01]  /*7f160*/  LDGSTS.E [R3+0x75200], [R24.64], P0 ;  /* 0x7520000018037fae */ /* 0x0003e20008121844 */
[----:B------:R-:W-:-:S05]  /*7f170*/  IMAD.X R29, R29, 0x1, R2, P1 ;  /* 0x000000011d1d7824 */ /* 0x000fca00008e0602 */
[----:B------:R2:W-:Y:S01]  /*7f180*/  STL [R1+0x14a8], R29 ;  /* 0x0014a81d01007387 */ /* 0x0005e20000100800 */
[----:B-1----:R-:W-:Y:S02]  /*7f190*/  IMAD.MOV.U32 R24, RZ, RZ, R28 ;  /* 0x000000ffff187224 */ /* 0x002fe400078e001c */
[----:B------:R-:W-:Y:S01]  /*7f1a0*/  IMAD.MOV.U32 R25, RZ, RZ, R29 ;  /* 0x000000ffff197224 */ /* 0x000fe200078e001d */
[----:B------:R1:W-:Y:S01]  /*7f1b0*/  STL [R1+0x14ec], R36 ;  /* 0x0014ec2401007387 */ /* 0x0003e20000100800 */
[----:B------:R-:W-:-:S03]  /*7f1c0*/  IADD3.X R42, R42, R2, RZ, P2, !PT ;  /* 0x000000022a2a7210 */ /* 0x000fc600017fe4ff */
[----:B------:R4:W-:Y:S04]  /*7f1d0*/  LDGSTS.E [R3+0x76200], [R24.64], P0 ;  /* 0x7620000018037fae */ /* 0x0009e80008121844 */
[----:B--2---:R-:W2:Y:S04]  /*7f1e0*/  LDL.LU.64 R28, [R1+0xae8] ;  /* 0x000ae800011c7983 */ /* 0x004ea80000300a00 */
[----:B------:R-:W-:Y:S04]  /*7f1f0*/  STL [R1+0x14e8], R42 ;  /* 0x0014e82a01007387 */ /* 0x000fe80000100800 */
[----:B------:R-:W2:Y:S01]  /*7f200*/  LDL.LU R34, [R1+0x162c] ;  /* 0x00162c0001227983 */ /* 0x000ea20000300800 */
[----:B----4-:R-:W-:-:S03]  /*7f210*/  MOV R24, R36 ;  /* 0x0000002400187202 */ /* 0x010fc60000000f00 */
[----:B------:R-:W4:Y:S04]  /*7f220*/  LDL.LU.64 R52, [R1+0xab8] ;  /* 0x000ab80001347983 */ /* 0x000f280000300a00 */
[----:B------:R-:W4:Y:S04]  /*7f230*/  LDL.LU.64 R50, [R1+0xa88] ;  /* 0x000a880001327983 */ /* 0x000f280000300a00 */
[----:B-1----:R-:W4:Y:S01]  /*7f240*/  LDL.LU R36, [R1+0x1628] ;  /* 0x0016280001247983 */ /* 0x002f220000300800 */
[----:B------:R-:W-:-:S05]  /*7f250*/  IMAD.MOV.U32 R25, RZ, RZ, R42 ;  /* 0x000000ffff197224 */ /* 0x000fca00078e002a */
[----:B------:R1:W-:Y:S01]  /*7f260*/  LDGSTS.E [R3+0x77200], [R24.64], P0 ;  /* 0x7720000018037fae */ /* 0x0003e20008121844 */
[-C--:B---3--:R-:W-:Y:S02]  /*7f270*/  IADD3 R37, P1, R37, R31.reuse, RZ ;  /* 0x0000001f25257210 */ /* 0x088fe40007f3e0ff */
[----:B------:R-:W-:-:S03]  /*7f280*/  IADD3 R33, P2, R33, R31, RZ ;  /* 0x0000001f21217210 */ /* 0x000fc60007f5e0ff */
[----:B------:R-:W-:Y:S01]  /*7f290*/  IMAD.X R39, R39, 0x1, R2, P1 ;  /* 0x0000000127277824 */ /* 0x000fe200008e0602 */
[----:B------:R-:W-:Y:S01]  /*7f2a0*/  STL [R1+0x152c], R37 ;  /* 0x00152c2501007387 */ /* 0x000fe20000100800 */
[----:B-1----:R-:W-:Y:S01]  /*7f2b0*/  IMAD.MOV.U32 R24, RZ, RZ, R37 ;  /* 0x000000ffff187224 */ /* 0x002fe200078e0025 */
[----:B------:R-:W-:Y:S01]  /*7f2c0*/  IADD3.X R35, R35, R2, RZ, P2, !PT ;  /* 0x0000000223237210 */ /* 0x000fe200017fe4ff */
[----:B------:R-:W-:Y:S01]  /*7f2d0*/  IMAD.MOV.U32 R25, RZ, RZ, R39 ;  /* 0x000000ffff197224 */ /* 0x000fe200078e0027 */
[----:B------:R-:W-:Y:S01]  /*7f2e0*/  STL [R1+0x1528], R39 ;  /* 0x0015282701007387 */ /* 0x000fe20000100800 */
[----:B------:R-:W-:-:S03]  /*7f2f0*/  IADD3 R27, P1, R27, R31, RZ ;  /* 0x0000001f1b1b7210 */ /* 0x000fc60007f3e0ff */
[----:B------:R-:W-:Y:S02]  /*7f300*/  STL [R1+0x156c], R33 ;  /* 0x00156c2101007387 */ /* 0x000fe40000100800 */
[----:B------:R-:W-:Y:S02]  /*7f310*/  IMAD.X R30, R30, 0x1, R2, P1 ;  /* 0x000000011e1e7824 */ /* 0x000fe400008e0602 */
[----:B------:R1:W-:Y:S04]  /*7f320*/  STL [R1+0x1568], R35 ;  /* 0x0015682301007387 */ /* 0x0003e80000100800 */
[----:B------:R-:W-:Y:S04]  /*7f330*/  STL [R1+0x15ac], R27 ;  /* 0x0015ac1b01007387 */ /* 0x000fe80000100800 */
[----:B------:R3:W-:Y:S04]  /*7f340*/  LDGSTS.E [R3+0x78200], [R24.64], P0 ;  /* 0x7820000018037fae */ /* 0x0007e80008121844 */
[----:B------:R-:W-:Y:S01]  /*7f350*/  STL [R1+0x15a8], R30 ;  /* 0x0015a81e01007387 */ /* 0x000fe20000100800 */
[----:B------:R-:W-:-:S04]  /*7f360*/  IADD3 R21, P2, R21, R31, RZ ;  /* 0x0000001f15157210 */ /* 0x000fc80007f5e0ff */
[----:B------:R-:W-:Y:S01]  /*7f370*/  IADD3.X R26, R26, R2, RZ, P2, !PT ;  /* 0x000000021a1a7210 */ /* 0x000fe200017fe4ff */
[----:B---3--:R-:W-:Y:S01]  /*7f380*/  IMAD.MOV.U32 R25, RZ, RZ, R35 ;  /* 0x000000ffff197224 */ /* 0x008fe200078e0023 */
[----:B------:R-:W-:Y:S04]  /*7f390*/  STL [R1+0x15ec], R21 ;  /* 0x0015ec1501007387 */ /* 0x000fe80000100800 */
[----:B-1----:R-:W3:Y:S04]  /*7f3a0*/  LDL.LU R35, [R1+0xf34] ;  /* 0x000f340001237983 */ /* 0x002ee80000300800 */
[----:B------:R2:W-:Y:S04]  /*7f3b0*/  STL [R1+0x15e8], R26 ;  /* 0x0015e81a01007387 */ /* 0x0005e80000100800 */
[----:B------:R-:W3:Y:S04]  /*7f3c0*/  LDL.LU R44, [R1+0xf74] ;  /* 0x000f7400012c7983 */ /* 0x000ee80000300800 */
[----:B------:R-:W3:Y:S04]  /*7f3d0*/  LDL.LU R46, [R1+0xf30] ;  /* 0x000f3000012e7983 */ /* 0x000ee80000300800 */
[----:B------:R-:W3:Y:S04]  /*7f3e0*/  LDL.LU R45, [R1+0xf70] ;  /* 0x000f7000012d7983 */ /* 0x000ee80000300800 */
[----:B------:R-:W3:Y:S04]  /*7f3f0*/  LDL.LU R43, [R1+0xfb0] ;  /* 0x000fb000012b7983 */ /* 0x000ee80000300800 */
[----:B------:R-:W3:Y:S01]  /*7f400*/  LDL.LU R37, [R1+0xfb4] ;  /* 0x000fb40001257983 */ /* 0x000ee20000300800 */
[----:B------:R-:W-:-:S03]  /*7f410*/  MOV R24, R33 ;  /* 0x0000002100187202 */ /* 0x000fc60000000f00 */
[----:B------:R-:W3:Y:S04]  /*7f420*/  LDL.LU R42, [R1+0xff0] ;  /* 0x000ff000012a7983 */ /* 0x000ee80000300800 */
[----:B------:R-:W3:Y:S04]  /*7f430*/  LDL.LU R33, [R1+0xff4] ;  /* 0x000ff40001217983 */ /* 0x000ee80000300800 */
[----:B------:R1:W-:Y:S02]  /*7f440*/  LDGSTS.E [R3+0x79200], [R24.64], P0 ;  /* 0x7920000018037fae */ /* 0x0003e40008121844 */
[----:B-1----:R-:W-:-:S02]  /*7f450*/  IMAD.MOV.U32 R24, RZ, RZ, R27 ;  /* 0x000000ffff187224 */ /* 0x002fc400078e001b */
[----:B------:R-:W-:-:S05]  /*7f460*/  IMAD.MOV.U32 R25, RZ, RZ, R30 ;  /* 0x000000ffff197224 */ /* 0x000fca00078e001e */
[----:B------:R1:W-:Y:S02]  /*7f470*/  LDGSTS.E [R3+0x7a200], [R24.64], P0 ;  /* 0x7a20000018037fae */ /* 0x0003e40008121844 */
[----:B-1----:R-:W-:Y:S01]  /*7f480*/  IMAD.MOV.U32 R25, RZ, RZ, R26 ;  /* 0x000000ffff197224 */ /* 0x002fe200078e001a */
[----:B--2---:R-:W-:Y:S02]  /*7f490*/  IADD3 R26, P1, R28, R31, RZ ;  /* 0x0000001f1c1a7210 */ /* 0x004fe40007f3e0ff */
[----:B------:R-:W-:-:S03]  /*7f4a0*/  MOV R24, R21 ;  /* 0x0000001500187202 */ /* 0x000fc60000000f00 */
[----:B------:R-:W-:Y:S01]  /*7f4b0*/  IMAD.X R21, R29, 0x1, R2, P1 ;  /* 0x000000011d157824 */ /* 0x000fe200008e0602 */
[-C--:B------:R-:W-:Y:S02]  /*7f4c0*/  IADD3 R34, P1, R34, R31.reuse, RZ ;  /* 0x0000001f22227210 */ /* 0x080fe40007f3e0ff */
[-C--:B----4-:R-:W-:Y:S01]  /*7f4d0*/  IADD3 R28, P2, R52, R31.reuse, RZ ;  /* 0x0000001f341c7210 */ /* 0x090fe20007f5e0ff */
[----:B------:R-:W-:Y:S01]  /*7f4e0*/  IMAD.MOV.U32 R54, RZ, RZ, R26 ;  /* 0x000000ffff367224 */ /* 0x000fe200078e001a */
[----:B------:R1:W-:Y:S01]  /*7f4f0*/  LDGSTS.E [R3+0x7b200], [R24.64], P0 ;  /* 0x7b20000018037fae */ /* 0x0003e20008121844 */
[--C-:B------:R-:W-:Y:S01]  /*7f500*/  IMAD.X R36, R36, 0x1, R2.reuse, P1 ;  /* 0x0000000124247824 */ /* 0x100fe200008e0602 */
[----:B------:R-:W-:Y:S02]  /*7f510*/  IADD3 R30, P1, R50, R31, RZ ;  /* 0x0000001f321e7210 */ /* 0x000fe40007f3e0ff */
[----:B------:R-:W-:Y:S02]  /*7f520*/  IADD3.X R27, R53, R2, RZ, P2, !PT ;  /* 0x00000002351b7210 */ /* 0x000fe400017fe4ff */
[----:B------:R-:W-:Y:S01]  /*7f530*/  MOV R55, R21 ;  /* 0x0000001500377202 */ /* 0x000fe20000000f00 */
[----:B------:R-:W-:Y:S01]  /*7f540*/  IMAD.X R29, R51, 0x1, R2, P1 ;  /* 0x00000001331d7824 */ /* 0x000fe200008e0602 */
[----:B------:R-:W-:Y:S01]  /*7f550*/  STL [R1+0x162c], R34 ;  /* 0x00162c2201007387 */ /* 0x000fe20000100800 */
[----:B------:R-:W-:-:S02]  /*7f560*/  IMAD.MOV.U32 R52, RZ, RZ, R28 ;  /* 0x000000ffff347224 */ /* 0x000fc400078e001c */
[----:B------:R-:W-:Y:S01]  /*7f570*/  IMAD.MOV.U32 R53, RZ, RZ, R27 ;  /* 0x000000ffff357224 */ /* 0x000fe200078e001b */
[----:B------:R2:W-:Y:S01]  /*7f580*/  STL [R1+0x1628], R36 ;  /* 0x0016282401007387 */ /* 0x0005e20000100800 */
[----:B------:R-:W-:Y:S01]  /*7f590*/  MOV R50, R30 ;  /* 0x0000001e00327202 */ /* 0x000fe20000000f00 */
[----:B------:R-:W-:Y:S02]  /*7f5a0*/  IMAD.MOV.U32 R51, RZ, RZ, R29 ;  /* 0x000000ffff337224 */ /* 0x000fe400078e001d */
[----:B------:R-:W-:Y:S01]  /*7f5b0*/  STL.64 [R1+0xae8], R54 ;  /* 0x000ae83601007387 */ /* 0x000fe20000100a00 */
[----:B-1----:R-:W-:-:S03]  /*7f5c0*/  IMAD.MOV.U32 R25, RZ, RZ, R36 ;  /* 0x000000ffff197224 */ /* 0x002fc600078e0024 */
[----:B------:R-:W4:Y:S04]  /*7f5d0*/  LDL.LU R29, [R1+0x1034] ;  /* 0x00103400011d7983 */ /* 0x000f280000300800 */
[----:B------:R-:W-:Y:S04]  /*7f5e0*/  STL.64 [R1+0xab8], R52 ;  /* 0x000ab83401007387 */ /* 0x000fe80000100a00 */
[----:B--2---:R-:W2:Y:S04]  /*7f5f0*/  LDL.LU R36, [R1+0x1074] ;  /* 0x0010740001247983 */ /* 0x004ea80000300800 */
[----:B------:R-:W-:Y:S04]  /*7f600*/  STL.64 [R1+0xa88], R50 ;  /* 0x000a883201007387 */ /* 0x000fe80000100a00 */
[----:B------:R-:W2:Y:S04]  /*7f610*/  LDL.LU R30, [R1+0x1030] ;  /* 0x00103000011e7983 */ /* 0x000ea80000300800 */
[----:B------:R-:W2:Y:S01]  /*7f620*/  LDL.LU R39, [R1+0x1070] ;  /* 0x0010700001277983 */ /* 0x000ea20000300800 */
[----:B------:R-:W-:-:S03]  /*7f630*/  MOV R24, R34 ;  /* 0x0000002200187202 */ /* 0x000fc60000000f00 */
[----:B------:R-:W2:Y:S04]  /*7f640*/  LDL.LU R34, [R1+0x10b4] ;  /* 0x0010b40001227983 */ /* 0x000ea80000300800 */
[----:B------:R1:W-:Y:S04]  /*7f650*/  LDGSTS.E [R3+0x7c200], [R24.64], P0 ;  /* 0x7c20000018037fae */ /* 0x0003e80008121844 */
[----:B------:R-:W2:Y:S04]  /*7f660*/  LDL.LU R21, [R1+0x10f4] ;  /* 0x0010f40001157983 */ /* 0x000ea80000300800 */
[----:B------:R1:W-:Y:S04]  /*7f670*/  LDGSTS.E [R3+0x7d200], [R54.64], P0 ;  /* 0x7d20000036037fae */ /* 0x0003e80008121844 */
[----:B------:R1:W-:Y:S04]  /*7f680*/  LDGSTS.E [R3+0x7e200], [R52.64], P0 ;  /* 0x7e20000034037fae */ /* 0x0003e80008121844 */
[----:B------:R1:W-:Y:S01]  /*7f690*/  LDGSTS.E [R3+0x7f200], [R50.64], P0 ;  /* 0x7f20000032037fae */ /* 0x0003e20008121844 */
[----:B---3--:R-:W-:-:S05]  /*7f6a0*/  IADD3 R35, P1, R35, R31, RZ ;  /* 0x0000001f23237210 */ /* 0x008fca0007f3e0ff */
[----:B-1----:R-:W-:Y:S01]  /*7f6b0*/  IMAD.MOV.U32 R24, RZ, RZ, R35 ;  /* 0x000000ffff187224 */ /* 0x002fe200078e0023 */
[-C--:B------:R-:W-:Y:S01]  /*7f6c0*/  IADD3 R44, P2, R44, R31.reuse, RZ ;  /* 0x0000001f2c2c7210 */ /* 0x080fe20007f5e0ff */
[----:B------:R-:W-:Y:S01]  /*7f6d0*/  IMAD.X R46, R46, 0x1, R2, P1 ;  /* 0x000000012e2e7824 */ /* 0x000fe200008e0602 */
[----:B------:R1:W-:Y:S03]  /*7f6e0*/  STL [R1+0xf34], R35 ;  /* 0x000f342301007387 */ /* 0x0003e60000100800 */
[----:B------:R-:W-:Y:S01]  /*7f6f0*/  IMAD.MOV.U32 R25, RZ, RZ, R46 ;  /* 0x000000ffff197224 */ /* 0x000fe200078e002e */
[----:B------:R-:W-:Y:S01]  /*7f700*/  IADD3.X R45, R45, R2, RZ, P2, !PT ;  /* 0x000000022d2d7210 */ /* 0x000fe200017fe4ff */
[----:B------:R-:W-:Y:S04]  /*7f710*/  STL [R1+0xf30], R46 ;  /* 0x000f302e01007387 */ /* 0x000fe80000100800 */
[----:B------:R-:W-:Y:S01]  /*7f720*/  STL [R1+0xf74], R44 ;  /* 0x000f742c01007387 */ /* 0x000fe20000100800 */
[----:B------:R-:W-:-:S03]  /*7f730*/  IADD3 R37, P1, R37, R31, RZ ;  /* 0x0000001f25257210 */ /* 0x000fc60007f3e0ff */
[----:B-1----:R-:W3:Y:S04]  /*7f740*/  LDL.LU R35, [R1+0x10b0] ;  /* 0x0010b00001237983 */ /* 0x002ee80000300800 */
[----:B------:R1:W-:Y:S01]  /*7f750*/  LDGSTS.E [R22+0x60400], [R24.64], P0 ;  /* 0x6040000018167fae */ /* 0x0003e20008121844 */
[----:B------:R-:W-:Y:S01]  /*7f760*/  IMAD.X R43, R43, 0x1, R2, P1 ;  /* 0x000000012b2b7824 */ /* 0x000fe200008e0602 */
[----:B------:R-:W-:Y:S02]  /*7f770*/  IADD3 R33, P2, R33, R31, RZ ;  /* 0x0000001f21217210 */ /* 0x000fe40007f5e0ff */
[----:B------:R-:W-:Y:S04]  /*7f780*/  STL [R1+0xf70], R45 ;  /* 0x000f702d01007387 */ /* 0x000fe80000100800 */
[----:B------:R-:W3:Y:S01]  /*7f790*/  LDL.LU R26, [R1+0x10f0] ;  /* 0x0010f000011a7983 */ /* 0x000ee20000300800 */
[----:B-1----:R-:W-:Y:S01]  /*7f7a0*/  MOV R24, R44 ;  /* 0x0000002c00187202 */ /* 0x002fe20000000f00 */
[----:B------:R-:W-:-:S02]  /*7f7b0*/  IMAD.MOV.U32 R25, RZ, RZ, R45 ;  /* 0x000000ffff197224 */ /* 0x000fc400078e002d */
[----:B------:R1:W-:Y:S01]  /*7f7c0*/  STL [R1+0xfb4], R37 ;  /* 0x000fb42501007387 */ /* 0x0003e20000100800 */
[----:B------:R-:W-:-:S03]  /*7f7d0*/  IADD3.X R42, R42, R2, RZ, P2, !PT ;  /* 0x000000022a2a7210 */ /* 0x000fc600017fe4ff */
[----:B------:R1:W-:Y:S04]  /*7f7e0*/  LDGSTS.E [R22+0x61400], [R24.64], P0 ;  /* 0x6140000018167fae */ /* 0x0003e80008121844 */
[----:B------:R-:W-:Y:S04]  /*7f7f0*/  STL [R1+0xfb0], R43 ;  /* 0x000fb02b01007387 */ /* 0x000fe80000100800 */
[----:B------:R1:W-:Y:S02]  /*7f800*/  STL [R1+0xff4], R33 ;  /* 0x000ff42101007387 */ /* 0x0003e40000100800 */
[----:B-1----:R-:W-:-:S02]  /*7f810*/  IMAD.MOV.U32 R24, RZ, RZ, R37 ;  /* 0x000000ffff187224 */ /* 0x002fc400078e0025 */
[----:B------:R-:W3:Y:S01]  /*7f820*/  LDL.LU R28, [R1+0x1134] ;  /* 0x00113400011c7983 */ /* 0x000ee20000300800 */
[----:B------:R-:W-:-:S03]  /*7f830*/  IMAD.MOV.U32 R25, RZ, RZ, R43 ;  /* 0x000000ffff197224 */ /* 0x000fc600078e002b */
[----:B------:R1:W-:Y:S04]  /*7f840*/  STL [R1+0xff0], R42 ;  /* 0x000ff02a01007387 */ /* 0x0003e80000100800 */
[----:B------:R1:W-:Y:S04]  /*7f850*/  LDGSTS.E [R22+0x62400], [R24.64], P0 ;  /* 0x6240000018167fae */ /* 0x0003e80008121844 */
[----:B------:R-:W3:Y:S01]  /*7f860*/  LDL.LU R37, [R1+0x1174] ;  /* 0x0011740001257983 */ /* 0x000ee20000300800 */
[----:B-1----:R-:W-:-:S03]  /*7f870*/  MOV R24, R33 ;  /* 0x0000002100187202 */ /* 0x002fc60000000f00 */
[----:B------:R-:W3:Y:S01]  /*7f880*/  LDL.LU R33, [R1+0x1130] ;  /* 0x0011300001217983 */ /* 0x000ee20000300800 */
[----:B------:R-:W-:-:S03]  /*7f890*/  IMAD.MOV.U32 R25, RZ, RZ, R42 ;  /* 0x000000ffff197224 */ /* 0x000fc600078e002a */
[----:B------:R-:W3:Y:S04]  /*7f8a0*/  LDL.LU R42, [R1+0x1170] ;  /* 0x00117000012a7983 */ /* 0x000ee80000300800 */
[----:B------:R-:W3:Y:S04]  /*7f8b0*/  LDL.LU R27, [R1+0x11b4] ;  /* 0x0011b400011b7983 */ /* 0x000ee80000300800 */
[----:B------:R-:W3:Y:S01]  /*7f8c0*/  LDL.LU R3, [R1+0x11f4] ;  /* 0x0011f40001037983 */ /* 0x000ee20000300800 */
[----:B----4-:R-:W-:-:S03]  /*7f8d0*/  IADD3 R29, P1, R29, R31, RZ ;  /* 0x0000001f1d1d7210 */ /* 0x010fc60007f3e0ff */
[----:B------:R1:W-:Y:S04]  /*7f8e0*/  LDGSTS.E [R22+0x63400], [R24.64], P0 ;  /* 0x6340000018167fae */ /* 0x0003e80008121844 */
[----:B------:R-:W-:Y:S01]  /*7f8f0*/  STL [R1+0x1034], R29 ;  /* 0x0010341d01007387 */ /* 0x000fe20000100800 */
[----:B--2---:R-:W-:Y:S01]  /*7f900*/  IADD3 R36, P2, R36, R31, RZ ;  /* 0x0000001f24247210 */ /* 0x004fe20007f5e0ff */
[----:B------:R-:W-:-:S03]  /*7f910*/  IMAD.X R30, R30, 0x1, R2, P1 ;  /* 0x000000011e1e7824 */ /* 0x000fc600008e0602 */
[----:B------:R-:W-:Y:S02]  /*7f920*/  IADD3.X R39, R39, R2, RZ, P2, !PT ;  /* 0x0000000227277210 */ /* 0x000fe400017fe4ff */
[----:B------:R2:W-:Y:S01]  /*7f930*/  STL [R1+0x1030], R30 ;  /* 0x0010301e01007387 */ /* 0x0005e20000100800 */
[----:B-1----:R-:W-:-:S03]  /*7f940*/  IMAD.MOV.U32 R25, RZ, RZ, R30 ;  /* 0x000000ffff197224 */ /* 0x002fc600078e001e */
[----:B------:R-:W-:Y:S01]  /*7f950*/  STL [R1+0x1074], R36 ;  /* 0x0010742401007387 */ /* 0x000fe20000100800 */
[----:B------:R-:W-:-:S03]  /*7f960*/  IMAD.MOV.U32 R24, RZ, RZ, R29 ;  /* 0x000000ffff187224 */ /* 0x000fc600078e001d */
[----:B--2---:R-:W2:Y:S04]  /*7f970*/  LDL.LU R30, [R1+0x11b0] ;  /* 0x0011b000011e7983 */ /* 0x004ea80000300800 */
[----:B------:R-:W-:Y:S04]  /*7f980*/  STL [R1+0x1070], R39 ;  /* 0x0010702701007387 */ /* 0x000fe80000100800 */
[----:B------:R-:W2:Y:S01]  /*7f990*/  LDL.LU R29, [R1+0x11f0] ;  /* 0x0011f000011d7983 */ /* 0x000ea20000300800 */
[----:B------:R-:W-:-:S03]  /*7f9a0*/  IADD3 R34, P1, R34, R31, RZ ;  /* 0x0000001f22227210 */ /* 0x000fc60007f3e0ff */
[----:B------:R1:W-:Y:S01]  /*7f9b0*/  LDGSTS.E [R22+0x64400], [R24.64], P0 ;  /* 0x6440000018167fae */ /* 0x0003e20008121844 */
[----:B------:R-:W-:-:S03]  /*7f9c0*/  IADD3 R21, P2, R21, R31, RZ ;  /* 0x0000001f15157210 */ /* 0x000fc60007f5e0ff */
[----:B------:R3:W-:Y:S01]  /*7f9d0*/  STL [R1+0x10b4], R34 ;  /* 0x0010b42201007387 */ /* 0x0007e20000100800 */
[----:B-1----:R-:W-:Y:S01]  /*7f9e0*/  MOV R24, R36 ;  /* 0x0000002400187202 */ /* 0x002fe20000000f00 */
[----:B------:R-:W-:-:S05]  /*7f9f0*/  IMAD.MOV.U32 R25, RZ, RZ, R39 ;  /* 0x000000ffff197224 */ /* 0x000fca00078e0027 */
[----:B------:R1:W-:Y:S02]  /*7fa00*/  LDGSTS.E [R22+0x65400], [R24.64], P0 ;  /* 0x6540000018167fae */ /* 0x0003e40008121844 */
[----:B-1----:R-:W-:Y:S02]  /*7fa10*/  IMAD.MOV.U32 R24, RZ, RZ, R34 ;  /* 0x000000ffff187224 */ /* 0x002fe400078e0022 */
[----:B---3--:R-:W-:-:S05]  /*7fa20*/  IMAD.X R35, R35, 0x1, R2, P1 ;  /* 0x0000000123237824 */ /* 0x008fca00008e0602 */
[----:B------:R1:W-:Y:S01]  /*7fa30*/  STL [R1+0x10b0], R35 ;  /* 0x0010b02301007387 */ /* 0x0003e20000100800 */
[----:B------:R-:W-:-:S03]  /*7fa40*/  IMAD.MOV.U32 R25, RZ, RZ, R35 ;  /* 0x000000ffff197224 */ /* 0x000fc600078e0023 */
[----:B------:R3:W-:Y:S01]  /*7fa50*/  STL [R1+0x10f4], R21 ;  /* 0x0010f41501007387 */ /* 0x0007e20000100800 */
[----:B------:R-:W-:-:S03]  /*7fa60*/  IADD3.X R26, R26, R2, RZ, P2, !PT ;  /* 0x000000021a1a7210 */ /* 0x000fc600017fe4ff */
[----:B------:R-:W4:Y:S04]  /*7fa70*/  LDL.LU R34, [R1+0x1234] ;  /* 0x0012340001227983 */ /* 0x000f280000300800 */
[----:B------:R3:W-:Y:S04]  /*7fa80*/  STL [R1+0x10f0], R26 ;  /* 0x0010f01a01007387 */ /* 0x0007e80000100800 */
[----:B-1----:R-:W4:Y:S04]  /*7fa90*/  LDL.LU R35, [R1+0x1274] ;  /* 0x0012740001237983 */ /* 0x002f280000300800 */
[----:B------:R-:W4:Y:S04]  /*7faa0*/  LDL.LU R36, [R1+0x1230] ;  /* 0x0012300001247983 */ /* 0x000f280000300800 */
[----:B------:R1:W-:Y:S04]  /*7fab0*/  LDGSTS.E [R22+0x66400], [R24.64], P0 ;  /* 0x6640000018167fae */ /* 0x0003e80008121844 */
[----:B------:R-:W4:Y:S01]  /*7fac0*/  LDL.LU R39, [R1+0x1270] ;  /* 0x0012700001277983 */ /* 0x000f220000300800 */
[----:B------:R-:W-:-:S02]  /*7fad0*/  IADD3 R28, P1, R28, R31, RZ ;  /* 0x0000001f1c1c7210 */ /* 0x000fc40007f3e0ff */
[----:B-1----:R-:W-:Y:S01]  /*7fae0*/  MOV R24, R21 ;  /* 0x0000001500187202 */ /* 0x002fe20000000f00 */
[----:B------:R-:W-:Y:S01]  /*7faf0*/  IMAD.MOV.U32 R25, RZ, RZ, R26 ;  /* 0x000000ffff197224 */ /* 0x000fe200078e001a */
[----:B---3--:R-:W3:Y:S01]  /*7fb00*/  LDL.LU R21, [R1+0x12b4] ;  /* 0x0012b40001157983 */ /* 0x008ee20000300800 */
[----:B------:R-:W-:-:S03]  /*7fb10*/  IADD3 R37, P2, R37, R31, RZ ;  /* 0x0000001f25257210 */ /* 0x000fc60007f5e0ff */
[----:B------:R-:W3:Y:S04]  /*7fb20*/  LDL.LU R26, [R1+0x12f4] ;  /* 0x0012f400011a7983 */ /* 0x000ee80000300800 */
[----:B------:R-:W-:Y:S04]  /*7fb30*/  STL [R1+0x1134], R28 ;  /* 0x0011341c01007387 */ /* 0x000fe80000100800 */
[----:B------:R1:W-:Y:S01]  /*7fb40*/  LDGSTS.E [R22+0x67400], [R24.64], P0 ;  /* 0x6740000018167fae */ /* 0x0003e20008121844 */
[----:B------:R-:W-:Y:S01]  /*7fb50*/  IMAD.X R33, R33, 0x1, R2, P1 ;  /* 0x0000000121217824 */ /* 0x000fe200008e0602 */
[----:B------:R-:W-:-:S04]  /*7fb60*/  IADD3.X R42, R42, R2, RZ, P2, !PT ;  /* 0x000000022a2a7210 */ /* 0x000fc800017fe4ff */
[----:B------:R1:W-:Y:S04]  /*7fb70*/  STL [R1+0x1130], R33 ;  /* 0x0011302101007387 */ /* 0x0003e80000100800 */
[----:B------:R-:W-:Y:S01]  /*7fb80*/  STL [R1+0x1174], R37 ;  /* 0x0011742501007387 */ /* 0x000fe20000100800 */
[----:B-1----:R-:W-:-:S03]  /*7fb90*/  IMAD.MOV.U32 R25, RZ, RZ, R33 ;  /* 0x000000ffff197224 */ /* 0x002fc600078e0021 */
[----:B------:R-:W3:Y:S01]  /*7fba0*/  LDL.LU R33, [R1+0x12b0] ;  /* 0x0012b00001217983 */ /* 0x000ee20000300800 */
[----:B------:R-:W-:-:S03]  /*7fbb0*/  IMAD.MOV.U32 R24, RZ, RZ, R28 ;  /* 0x000000ffff187224 */ /* 0x000fc600078e001c */
[----:B------:R-:W-:Y:S04]  /*7fbc0*/  STL [R1+0x1170], R42 ;  /* 0x0011702a01007387 */ /* 0x000fe80000100800 */
[----:B------:R-:W3:Y:S01]  /*7fbd0*/  LDL.LU R28, [R1+0x12f0] ;  /* 0x0012f000011c7983 */ /* 0x000ee20000300800 */
[----:B------:R-:W-:-:S03]  /*7fbe0*/  IADD3 R27, P1, R27, R31, RZ ;  /* 0x0000001f1b1b7210 */ /* 0x000fc60007f3e0ff */
[----:B------:R1:W-:Y:S01]  /*7fbf0*/  LDGSTS.E [R22+0x68400], [R24.64], P0 ;  /* 0x6840000018167fae */ /* 0x0003e20008121844 */
[----:B------:R-:W-:-:S03]  /*7fc00*/  IADD3 R3, P2, R3, R31, RZ ;  /* 0x0000001f03037210 */ /* 0x000fc60007f5e0ff */
[----:B------:R2:W-:Y:S01]  /*7fc10*/  STL [R1+0x11b4], R27 ;  /* 0x0011b41b01007387 */ /* 0x0005e20000100800 */
[----:B-1----:R-:W-:Y:S01]  /*7fc20*/  MOV R24, R37 ;  /* 0x0000002500187202 */ /* 0x002fe20000000f00 */
[----:B------:R-:W-:-:S05]  /*7fc30*/  IMAD.MOV.U32 R25, RZ, RZ, R42 ;  /* 0x000000ffff197224 */ /* 0x000fca00078e002a */
[----:B------:R1:W-:Y:S01]  /*7fc40*/  LDGSTS.E [R22+0x69400], [R24.64], P0 ;  /* 0x6940000018167fae */ /* 0x0003e20008121844 */
[----:B--2---:R-:W-:-:S05]  /*7fc50*/  IMAD.X R30, R30, 0x1, R2, P1 ;  /* 0x000000011e1e7824 */ /* 0x004fca00008e0602 */
[----:B------:R-:W-:Y:S01]  /*7fc60*/  STL [R1+0x11b0], R30 ;  /* 0x0011b01e01007387 */ /* 0x000fe20000100800 */
[----:B------:R-:W-:-:S03]  /*7fc70*/  IADD3.X R29, R29, R2, RZ, P2, !PT ;  /* 0x000000021d1d7210 */ /* 0x000fc600017fe4ff */
[----:B------:R-:W-:Y:S01]  /*7fc80*/  STL [R1+0x11f4], R3 ;  /* 0x0011f40301007387 */ /* 0x000fe20000100800 */
[----:B-1----:R-:W-:Y:S02]  /*7fc90*/  IMAD.MOV.U32 R24, RZ, RZ, R27 ;  /* 0x000000ffff187224 */ /* 0x002fe400078e001b */
[----:B------:R-:W-:Y:S01]  /*7fca0*/  IMAD.MOV.U32 R25, RZ, RZ, R30 ;  /* 0x000000ffff197224 */ /* 0x000fe200078e001e */
[----:B------:R-:W3:Y:S04]  /*7fcb0*/  LDL.LU R27, [R1+0x1334] ;  /* 0x00133400011b7983 */ /* 0x000ee80000300800 */
[----:B------:R1:W-:Y:S04]  /*7fcc0*/  STL [R1+0x11f0], R29 ;  /* 0x0011f01d01007387 */ /* 0x0003e80000100800 */
[----:B------:R1:W-:Y:S04]  /*7fcd0*/  LDGSTS.E [R22+0x6a400], [R24.64], P0 ;  /* 0x6a40000018167fae */ /* 0x0003e80008121844 */
[----:B------:R-:W3:Y:S01]  /*7fce0*/  LDL.LU R37, [R1+0x1374] ;  /* 0x0013740001257983 */ /* 0x000ee20000300800 */
[----:B-1----:R-:W-:-:S03]  /*7fcf0*/  IMAD.MOV.U32 R25, RZ, RZ, R29 ;  /* 0x000000ffff197224 */ /* 0x002fc600078e001d */
[----:B------:R-:W3:Y:S04]  /*7fd00*/  LDL.LU R29, [R1+0x1330] ;  /* 0x00133000011d7983 */ /* 0x000ee80000300800 */
[----:B------:R-:W3:Y:S01]  /*7fd10*/  LDL.LU R42, [R1+0x1370] ;  /* 0x00137000012a7983 */ /* 0x000ee20000300800 */
[----:B------:R-:W-:-:S03]  /*7fd20*/  MOV R24, R3 ;  /* 0x0000000300187202 */ /* 0x000fc60000000f00 */
[----:B------:R-:W3:Y:S04]  /*7fd30*/  LDL.LU R30, [R1+0x13b4] ;  /* 0x0013b400011e7983 */ /* 0x000ee80000300800 */
[----:B------:R-:W3:Y:S04]  /*7fd40*/  LDL.LU R3, [R1+0x13f4] ;  /* 0x0013f40001037983 */ /* 0x000ee80000300800 */
[----:B------:R1:W-:Y:S01]  /*7fd50*/  LDGSTS.E [R22+0x6b400], [R24.64], P0 ;  /* 0x6b40000018167fae */ /* 0x0003e20008121844 */
[----:B----4-:R-:W-:-:S05]  /*7fd60*/  IADD3 R34, P1, R34, R31, RZ ;  /* 0x0000001f22227210 */ /* 0x010fca0007f3e0ff */
[----:B------:R-:W-:Y:S01]  /*7fd70*/  STL [R1+0x1234], R34 ;  /* 0x0012342201007387 */ /* 0x000fe20000100800 */
[----:B------:R-:W-:Y:S01]  /*7fd80*/  IADD3 R35, P2, R35, R31, RZ ;  /* 0x0000001f23237210 */ /* 0x000fe20007f5e0ff */
[----:B------:R-:W-:Y:S02]  /*7fd90*/  IMAD.X R36, R36, 0x1, R2, P1 ;  /* 0x0000000124247824 */ /* 0x000fe400008e0602 */
[----:B-1----:R-:W-:Y:S02]  /*7fda0*/  IMAD.MOV.U32 R24, RZ, RZ, R34 ;  /* 0x000000ffff187224 */ /* 0x002fe400078e0022 */
[----:B------:R-:W-:Y:S01]  /*7fdb0*/  IMAD.MOV.U32 R25, RZ, RZ, R36 ;  /* 0x000000ffff197224 */ /* 0x000fe200078e0024 */
[----:B------:R1:W-:Y:S01]  /*7fdc0*/  STL [R1+0x1230], R36 ;  /* 0x0012302401007387 */ /* 0x0003e20000100800 */
[----:B------:R-:W-:-:S03]  /*7fdd0*/  IADD3.X R39, R39, R2, RZ, P2, !PT ;  /* 0x0000000227277210 */ /* 0x000fc600017fe4ff */
[----:B------:R-:W-:Y:S04]  /*7fde0*/  STL [R1+0x1274], R35 ;  /* 0x0012742301007387 */ /* 0x000fe80000100800 */
[----:B------:R4:W-:Y:S04]  /*7fdf0*/  LDGSTS.E [R22+0x6c400], [R24.64], P0 ;  /* 0x6c40000018167fae */ /* 0x0009e80008121844 */
[----:B-1----:R-:W2:Y:S01]  /*7fe00*/  LDL.LU R36, [R1+0x13b0] ;  /* 0x0013b00001247983 */ /* 0x002ea20000300800 */
[----:B---3--:R-:W-:-:S03]  /*7fe10*/  IADD3 R21, P1, R21, R31, RZ ;  /* 0x0000001f15157210 */ /* 0x008fc60007f3e0ff */
[----:B------:R-:W-:Y:S01]  /*7fe20*/  STL [R1+0x1270], R39 ;  /* 0x0012702701007387 */ /* 0x000fe20000100800 */
[----:B------:R-:W-:Y:S02]  /*7fe30*/  IADD3 R26, P2, R26, R31, RZ ;  /* 0x0000001f1a1a7210 */ /* 0x000fe40007f5e0ff */
[----:B----4-:R-:W-:Y:S01]  /*7fe40*/  MOV R24, R35 ;  /* 0x0000002300187202 */ /* 0x010fe20000000f00 */
[----:B------:R-:W-:Y:S01]  /*7fe50*/  IMAD.MOV.U32 R25, RZ, RZ, R39 ;  /* 0x000000ffff197224 */ /* 0x000fe200078e0027 */
[----:B------:R-:W3:Y:S04]  /*7fe60*/  LDL.LU R34, [R1+0x13f0] ;  /* 0x0013f00001227983 */ /* 0x000ee80000300800 */
[----:B------:R1:W-:Y:S04]  /*7fe70*/  STL [R1+0x12b4], R21 ;  /* 0x0012b41501007387 */ /* 0x0003e80000100800 */
[----:B------:R4:W-:Y:S01]  /*7fe80*/  LDGSTS.E [R22+0x6d400], [R24.64], P0 ;  /* 0x6d40000018167fae */ /* 0x0009e20008121844 */
[----:B------:R-:W-:-:S02]  /*7fe90*/  IMAD.X R33, R33, 0x1, R2, P1 ;  /* 0x0000000121217824 */ /* 0x000fc400008e0602 */
[----:B----4-:R-:W-:-:S03]  /*7fea0*/  IMAD.MOV.U32 R24, RZ, RZ, R21 ;  /* 0x000000ffff187224 */ /* 0x010fc600078e0015 */
[----:B------:R4:W-:Y:S01]  /*7feb0*/  STL [R1+0x12b0], R33 ;  /* 0x0012b02101007387 */ /* 0x0009e20000100800 */
[----:B------:R-:W-:-:S03]  /*7fec0*/  IADD3.X R28, R28, R2, RZ, P2, !PT ;  /* 0x000000021c1c7210 */ /* 0x000fc600017fe4ff */
[----:B------:R4:W-:Y:S01]  /*7fed0*/  STL [R1+0x12f4], R26 ;  /* 0x0012f41a01007387 */ /* 0x0009e20000100800 */
[----:B------:R-:W-:-:S03]  /*7fee0*/  IMAD.MOV.U32 R25, RZ, RZ, R33 ;  /* 0x000000ffff197224 */ /* 0x000fc600078e0021 */
[----:B-1----:R-:W3:Y:S04]  /*7fef0*/  LDL.LU R21, [R1+0x1434] ;  /* 0x0014340001157983 */ /* 0x002ee80000300800 */
[----:B------:R1:W-:Y:S04]  /*7ff00*/  STL [R1+0x12f0], R28 ;  /* 0x0012f01c01007387 */ /* 0x0003e80000100800 */
[----:B----4-:R-:W4:Y:S04]  /*7ff10*/  LDL.LU R33, [R1+0x1474] ;  /* 0x0014740001217983 */ /* 0x010f280000300800 */
[----:B------:R-:W4:Y:S04]  /*7ff20*/  LDL.LU R35, [R1+0x1430] ;  /* 0x0014300001237983 */ /* 0x000f280000300800 */
[----:B------:R-:W4:Y:S04]  /*7ff30*/  LDL.LU R39, [R1+0x1470] ;  /* 0x0014700001277983 */ /* 0x000f280000300800 */
[----:B------:R1:W-:Y:S01]  /*7ff40*/  LDGSTS.E [R22+0x6e400], [R24.64], P0 ;  /* 0x6e40000018167fae */ /* 0x0003e20008121844 */
[----:B------:R-:W-:Y:S01]  /*7ff50*/  IADD3 R27, P1, R27, R31, RZ ;  /* 0x0000001f1b1b7210 */ /* 0x000fe20007f3e0ff */
[----:B-1----:R-:W-:Y:S01]  /*7ff60*/  IMAD.MOV.U32 R25, RZ, RZ, R28 ;  /* 0x000000ffff197224 */ /* 0x002fe200078e001c */
[----:B------:R-:W-:-:S02]  /*7ff70*/  MOV R24, R26 ;  /* 0x0000001a00187202 */ /* 0x000fc40000000f00 */
[----:B------:R-:W4:Y:S04]  /*7ff80*/  LDL.LU R26, [R1+0x14b4] ;  /* 0x0014b400011a7983 */ /* 0x000f280000300800 */
[----:B------:R-:W4:Y:S01]  /*7ff90*/  LDL.LU R28, [R1+0x14f4] ;  /* 0x0014f400011c7983 */ /* 0x000f220000300800 */
[----:B------:R-:W-:-:S03]  /*7ffa0*/  IADD3 R37, P2, R37, R31, RZ ;  /* 0x0000001f25257210 */ /* 0x000fc60007f5e0ff */
[----:B------:R1:W-:Y:S04]  /*7ffb0*/  STL [R1+0x1334], R27 ;  /* 0x0013341b01007387 */ /* 0x0003e80000100800 */
[----:B------:R1:W-:Y:S01]  /*7ffc0*/  LDGSTS.E [R22+0x6f400], [R24.64], P0 ;  /* 0x6f40000018167fae */ /* 0x0003e20008121844 */
[----:B------:R-:W-:-:S05]  /*7ffd0*/  IMAD.X R29, R29, 0x1, R2, P1 ;  /* 0x000000011d1d7824 */ /* 0x000fca00008e0602 */
[----:B------:R1:W-:Y:S02]  /*7ffe0*/  STL [R1+0x1330], R29 ;  /* 0x0013301d01007387 */ /* 0x0003e40000100800 */
[----:B-1----:R-:W-:Y:S02]  /*7fff0*/  IMAD.MOV.U32 R24, RZ, RZ, R27 ;  /* 0x000000ffff187224 */ /* 0x002fe400078e001b */
[----:B------:R1:W-:Y:S01]  /*80000*/  STL [R1+0x1374], R37 ;  /* 0x0013742501007387 */ /* 0x0003e20000100800 */
[----:B------:R-:W-:-:S03]  /*80010*/  IADD3.X R42, R42, R2, RZ, P2, !PT ;  /* 0x000000022a2a7210 */ /* 0x000fc600017fe4ff */
[----:B------:R-:W4:Y:S01]  /*80020*/  LDL.LU R27, [R1+0x14b0] ;  /* 0x0014b000011b7983 */ /* 0x000f220000300800 */
[----:B------:R-:W-:-:S03]  /*80030*/  IMAD.MOV.U32 R25, RZ, RZ, R29 ;  /* 0x000000ffff197224 */ /* 0x000fc600078e001d */
[----:B------:R-:W-:Y:S04]  /*80040*/  STL [R1+0x1370], R42 ;  /* 0x0013702a01007387 */ /* 0x000fe80000100800 */
[----:B------:R-:W4:Y:S01]  /*80050*/  LDL.LU R29, [R1+0x14f0] ;  /* 0x0014f000011d7983 */ /* 0x000f220000300800 */
[-C--:B------:R-:W-:Y:S02]  /*80060*/  IADD3 R30, P1, R30, R31.reuse, RZ ;  /* 0x0000001f1e1e7210 */ /* 0x080fe40007f3e0ff */
[----:B------:R-:W-:Y:S01]  /*80070*/  IADD3 R3, P2, R3, R31, RZ ;  /* 0x0000001f03037210 */ /* 0x000fe20007f5e0ff */
[----:B------:R1:W-:Y:S04]  /*80080*/  LDGSTS.E [R22+0x70400], [R24.64], P0 ;  /* 0x7040000018167fae */ /* 0x0003e80008121844 */
[----:B------:R2:W-:Y:S01]  /*80090*/  STL [R1+0x13b4], R30 ;  /* 0x0013b41e01007387 */ /* 0x0005e20000100800 */
[----:B-1----:R-:W-:Y:S01]  /*800a0*/  MOV R24, R37 ;  /* 0x0000002500187202 */ /* 0x002fe20000000f00 */
[----:B------:R-:W-:-:S05]  /*800b0*/  IMAD.MOV.U32 R25, RZ, RZ, R42 ;  /* 0x000000ffff197224 */ /* 0x000fca00078e002a */
[----:B------:R1:W-:Y:S02]  /*800c0*/  LDGSTS.E [R22+0x71400], [R24.64], P0 ;  /* 0x7140000018167fae */ /* 0x0003e40008121844 */
[----:B-1----:R-:W-:Y:S02]  /*800d0*/  IMAD.MOV.U32 R24, RZ, RZ, R30 ;  /* 0x000000ffff187224 */ /* 0x002fe400078e001e */
[----:B--2---:R-:W-:-:S05]  /*800e0*/  IMAD.X R36, R36, 0x1, R2, P1 ;  /* 0x0000000124247824 */ /* 0x004fca00008e0602 */
[----:B------:R1:W-:Y:S01]  /*800f0*/  STL [R1+0x13b0], R36 ;  /* 0x0013b02401007387 */ /* 0x0003e20000100800 */
[----:B------:R-:W-:-:S03]  /*80100*/  IMAD.MOV.U32 R25, RZ, RZ, R36 ;  /* 0x000000ffff197224 */ /* 0x000fc600078e0024 */
[----:B------:R-:W-:Y:S01]  /*80110*/  STL [R1+0x13f4], R3 ;  /* 0x0013f40301007387 */ /* 0x000fe20000100800 */
[----:B---3--:R-:W-:-:S03]  /*80120*/  IADD3.X R34, R34, R2, RZ, P2, !PT ;  /* 0x0000000222227210 */ /* 0x008fc600017fe4ff */
[----:B------:R-:W2:Y:S04]  /*80130*/  LDL.LU R37, [R1+0x1534] ;  /* 0x0015340001257983 */ /* 0x000ea80000300800 */
[----:B------:R3:W-:Y:S04]  /*80140*/  STL [R1+0x13f0], R34 ;  /* 0x0013f02201007387 */ /* 0x0007e80000100800 */
[----:B------:R-:W2:Y:S04]  /*80150*/  LDL.LU R30, [R1+0x1574] ;  /* 0x00157400011e7983 */ /* 0x000ea80000300800 */
[----:B------:R-:W2:Y:S04]  /*80160*/  LDL.LU R42, [R1+0x1530] ;  /* 0x00153000012a7983 */ /* 0x000ea80000300800 */
[----:B------:R3:W-:Y:S04]  /*80170*/  LDGSTS.E [R22+0x72400], [R24.64], P0 ;  /* 0x7240000018167fae */ /* 0x0007e80008121844 */
[----:B-1----:R-:W2:Y:S01]  /*80180*/  LDL.LU R36, [R1+0x1570] ;  /* 0x0015700001247983 */ /* 0x002ea20000300800 */
[----:B------:R-:W-:Y:S01]  /*80190*/  IADD3 R21, P1, R21, R31, RZ ;  /* 0x0000001f15157210 */ /* 0x000fe20007f3e0ff */
[----:B---3--:R-:W-:Y:S01]  /*801a0*/  IMAD.MOV.U32 R25, RZ, RZ, R34 ;  /* 0x000000ffff197224 */ /* 0x008fe200078e0022 */
[----:B------:R-:W-:Y:S01]  /*801b0*/  MOV R24, R3 ;  /* 0x0000000300187202 */ /* 0x000fe20000000f00 */
[----:B------:R-:W3:Y:S04]  /*801c0*/  LDL.LU R34, [R1+0x15b4] ;  /* 0x0015b40001227983 */ /* 0x000ee80000300800 */
[----:B------:R-:W3:Y:S01]  /*801d0*/  LDL.LU R3, [R1+0x15f4] ;  /* 0x0015f40001037983 */ /* 0x000ee20000300800 */
[----:B----4-:R-:W-:Y:S01]  /*801e0*/  IADD3 R33, P2, R33, R31, RZ ;  /* 0x0000001f21217210 */ /* 0x010fe20007f5e0ff */
[----:B------:R-:W-:-:S02]  /*801f0*/  IMAD.X R35, R35, 0x1, R2, P1 ;  /* 0x0000000123237824 */ /* 0x000fc400008e0602 */
[----:B------:R-:W-:Y:S01]  /*80200*/  STL [R1+0x1434], R21 ;  /* 0x0014341501007387 */ /* 0x000fe20000100800 */
[----:B------:R-:W-:-:S03]  /*80210*/  IADD3.X R39, R39, R2, RZ, P2, !PT ;  /* 0x0000000227277210 */ /* 0x000fc600017fe4ff */
[----:B------:R1:W-:Y:S04]  /*80220*/  LDGSTS.E [R22+0x73400], [R24.64], P0 ;  /* 0x7340000018167fae */ /* 0x0003e80008121844 */
[----:B------:R4:W-:Y:S04]  /*80230*/  STL [R1+0x1430], R35 ;  /* 0x0014302301007387 */ /* 0x0009e80000100800 */
[----:B------:R-:W-:Y:S01]  /*80240*/  STL [R1+0x1474], R33 ;  /* 0x0014742101007387 */ /* 0x000fe20000100800 */
[----:B-1----:R-:W-:-:S03]  /*80250*/  IMAD.MOV.U32 R25, RZ, RZ, R35 ;  /* 0x000000ffff197224 */ /* 0x002fc600078e0023 */
[----:B----4-:R-:W4:Y:S01]  /*80260*/  LDL.LU R35, [R1+0x15b0] ;  /* 0x0015b00001237983 */ /* 0x010f220000300800 */
[----:B------:R-:W-:-:S03]  /*80270*/  IMAD.MOV.U32 R24, RZ, RZ, R21 ;  /* 0x000000ffff187224 */ /* 0x000fc600078e0015 */
[----:B------:R-:W-:Y:S04]  /*80280*/  STL [R1+0x1470], R39 ;  /* 0x0014702701007387 */ /* 0x000fe80000100800 */
[----:B------:R-:W4:Y:S01]  /*80290*/  LDL.LU R21, [R1+0x15f0] ;  /* 0x0015f00001157983 */ /* 0x000f220000300800 */
[----:B------:R-:W-:-:S03]  /*802a0*/  IADD3 R26, P1, R26, R31, RZ ;  /* 0x0000001f1a1a7210 */ /* 0x000fc60007f3e0ff */
[----:B------:R1:W-:Y:S01]  /*802b0*/  LDGSTS.E [R22+0x74400], [R24.64], P0 ;  /* 0x7440000018167fae */ /* 0x0003e20008121844 */
[----:B------:R-:W-:-:S03]  /*802c0*/  IADD3 R28, P2, R28, R31, RZ ;  /* 0x0000001f1c1c7210 */ /* 0x000fc60007f5e0ff */
[----:B------:R-:W-:Y:S01]  /*802d0*/  STL [R1+0x14b4], R26 ;  /* 0x0014b41a01007387 */ /* 0x000fe20000100800 */
[----:B-1----:R-:W-:Y:S01]  /*802e0*/  MOV R24, R33 ;  /* 0x0000002100187202 */ /* 0x002fe20000000f00 */
[----:B------:R-:W-:-:S05]  /*802f0*/  IMAD.MOV.U32 R25, RZ, RZ, R39 ;  /* 0x000000ffff197224 */ /* 0x000fca00078e0027 */
[----:B------:R1:W-:Y:S01]  /*80300*/  LDGSTS.E [R22+0x75400], [R24.64], P0 ;  /* 0x7540000018167fae */ /* 0x0003e20008121844 */
[----:B------:R-:W-:-:S05]  /*80310*/  IMAD.X R27, R27, 0x1, R2, P1 ;  /* 0x000000011b1b7824 */ /* 0x000fca00008e0602 */
[----:B------:R1:W-:Y:S02]  /*80320*/  STL [R1+0x14b0], R27 ;  /* 0x0014b01b01007387 */ /* 0x0003e40000100800 */
[----:B-1----:R-:W-:Y:S02]  /*80330*/  IMAD.MOV.U32 R24, RZ, RZ, R26 ;  /* 0x000000ffff187224 */ /* 0x002fe400078e001a */
[----:B------:R-:W-:Y:S01]  /*80340*/  IMAD.MOV.U32 R25, RZ, RZ, R27 ;  /* 0x000000ffff197224 */ /* 0x000fe200078e001b */
[----:B------:R-:W-:Y:S01]  /*80350*/  STL [R1+0x14f4], R28 ;  /* 0x0014f41c01007387 */ /* 0x000fe20000100800 */
[----:B------:R-:W-:-:S03]  /*80360*/  IADD3.X R29, R29, R2, RZ, P2, !PT ;  /* 0x000000021d1d7210 */ /* 0x000fc600017fe4ff */
[----:B------:R1:W-:Y:S04]  /*80370*/  LDGSTS.E [R22+0x76400], [R24.64], P0 ;  /* 0x7640000018167fae */ /* 0x0003e80008121844 */
[----:B------:R-:W4:Y:S04]  /*80380*/  LDL.LU.64 R26, [R1+0xa80] ;  /* 0x000a8000011a7983 */ /* 0x000f280000300a00 */
[----:B------:R1:W-:Y:S04]  /*80390*/  STL [R1+0x14f0], R29 ;  /* 0x0014f01d01007387 */ /* 0x0003e80000100800 */
[----:B------:R-:W4:Y:S01]  /*803a0*/  LDL.LU R33, [R1+0x1634] ;  /* 0x0016340001217983 */ /* 0x000f220000300800 */
[----:B-1----:R-:W-:Y:S01]  /*803b0*/  MOV R24, R28 ;  /* 0x0000001c00187202 */ /* 0x002fe20000000f00 */
[----:B------:R-:W-:-:S02]  /*803c0*/  IMAD.MOV.U32 R25, RZ, RZ, R29 ;  /* 0x000000ffff197224 */ /* 0x000fc400078e001d */
[----:B------:R-:W4:Y:S04]  /*803d0*/  LDL.LU.64 R28, [R1+0xae0] ;  /* 0x000ae000011c7983 */ /* 0x000f280000300a00 */
[----:B------:R-:W4:Y:S04]  /*803e0*/  LDL.LU.64 R46, [R1+0xab0] ;  /* 0x000ab000012e7983 */ /* 0x000f280000300a00 */
[----:B------:R-:W4:Y:S04]  /*803f0*/  LDL.LU R39, [R1+0x1630] ;  /* 0x0016300001277983 */ /* 0x000f280000300800 */
[----:B------:R1:W-:Y:S01]  /*80400*/  LDGSTS.E [R22+0x77400], [R24.64], P0 ;  /* 0x7740000018167fae */ /* 0x0003e20008121844 */
[----:B--2---:R-:W-:-:S05]  /*80410*/  IADD3 R37, P1, R37, R31, RZ ;  /* 0x0000001f25257210 */ /* 0x004fca0007f3e0ff */
[----:B-1----:R-:W-:Y:S01]  /*80420*/  IMAD.MOV.U32 R24, RZ, RZ, R37 ;  /* 0x000000ffff187224 */ /* 0x002fe200078e0025 */
[----:B------:R-:W-:Y:S01]  /*80430*/  IADD3 R30, P2, R30, R31, RZ ;  /* 0x0000001f1e1e7210 */ /* 0x000fe20007f5e0ff */
[----:B------:R-:W-:-:S04]  /*80440*/  IMAD.X R42, R42, 0x1, R2, P1 ;  /* 0x000000012a2a7824 */ /* 0x000fc800008e0602 */
[----:B------:R-:W-:Y:S01]  /*80450*/  IMAD.MOV.U32 R25, RZ, RZ, R42 ;  /* 0x000000ffff197224 */ /* 0x000fe200078e002a */
[----:B------:R-:W-:Y:S01]  /*80460*/  STL [R1+0x1534], R37 ;  /* 0x0015342501007387 */ /* 0x000fe20000100800 */
[----:B------:R-:W-:-:S03]  /*80470*/  IADD3.X R36, R36, R2, RZ, P2, !PT ;  /* 0x0000000224247210 */ /* 0x000fc600017fe4ff */
[----:B------:R-:W-:Y:S04]  /*80480*/  STL [R1+0x1530], R42 ;  /* 0x0015302a01007387 */ /* 0x000fe80000100800 */
[----:B------:R1:W-:Y:S01]  /*80490*/  LDGSTS.E [R22+0x78400], [R24.64], P0 ;  /* 0x7840000018167fae */ /* 0x0003e20008121844 */
[----:B---3--:R-:W-:-:S03]  /*804a0*/  IADD3 R34, P1, R34, R31, RZ ;  /* 0x0000001f22227210 */ /* 0x008fc60007f3e0ff */
[----:B------:R2:W-:Y:S01]  /*804b0*/  STL [R1+0x1574], R30 ;  /* 0x0015741e01007387 */ /* 0x0005e20000100800 */
[----:B-1----:R-:W-:Y:S01]  /*804c0*/  MOV R24, R30 ;  /* 0x0000001e00187202 */ /* 0x002fe20000000f00 */
[----:B------:R-:W-:Y:S02]  /*804d0*/  IMAD.MOV.U32 R25, RZ, RZ, R36 ;  /* 0x000000ffff197224 */ /* 0x000fe400078e0024 */
[----:B------:R-:W-:Y:S01]  /*804e0*/  STL [R1+0x1570], R36 ;  /* 0x0015702401007387 */ /* 0x000fe20000100800 */
[----:B------:R-:W-:-:S03]  /*804f0*/  IADD3 R3, P2, R3, R31, RZ ;  /* 0x0000001f03037210 */ /* 0x000fc60007f5e0ff */
[----:B------:R1:W-:Y:S04]  /*80500*/  LDGSTS.E [R22+0x79400], [R24.64], P0 ;  /* 0x7940000018167fae */ /* 0x0003e80008121844 */
[----:B--2---:R-:W2:Y:S04]  /*80510*/  LDL.LU R30, [R1+0xf3c] ;  /* 0x000f3c00011e7983 */ /* 0x004ea80000300800 */
[----:B------:R-:W3:Y:S04]  /*80520*/  LDL.LU R44, [R1+0xf7c] ;  /* 0x000f7c00012c7983 */ /* 0x000ee80000300800 */
[----:B------:R-:W-:Y:S01]  /*80530*/  STL [R1+0x15b4], R34 ;  /* 0x0015b42201007387 */ /* 0x000fe20000100800 */
[----:B----4-:R-:W-:-:S04]  /*80540*/  IMAD.X R35, R35, 0x1, R2, P1 ;  /* 0x0000000123237824 */ /* 0x010fc800008e0602 */
[----:B-1----:R-:W-:Y:S01]  /*80550*/  IMAD.MOV.U32 R25, RZ, RZ, R35 ;  /* 0x000000ffff197224 */ /* 0x002fe200078e0023 */
[----:B------:R1:W-:Y:S01]  /*80560*/  STL [R1+0x15b0], R35 ;  /* 0x0015b02301007387 */ /* 0x0003e20000100800 */
[----:B------:R-:W-:-:S03]  /*80570*/  IADD3.X R21, R21, R2, RZ, P2, !PT ;  /* 0x0000000215157210 */ /* 0x000fc600017fe4ff */
[----:B------:R-:W-:Y:S04]  /*80580*/  STL [R1+0x15f4], R3 ;  /* 0x0015f40301007387 */ /* 0x000fe80000100800 */
[----:B-1----:R-:W4:Y:S04]  /*80590*/  LDL.LU R35, [R1+0xf38] ;  /* 0x000f380001237983 */ /* 0x002f280000300800 */
[----:B------:R1:W-:Y:S04]  /*805a0*/  STL [R1+0x15f0], R21 ;  /* 0x0015f01501007387 */ /* 0x0003e80000100800 */
[----:B------:R-:W4:Y:S01]  /*805b0*/  LDL.LU R45, [R1+0xf78] ;  /* 0x000f7800012d7983 */ /* 0x000f220000300800 */
[----:B------:R-:W-:-:S03]  /*805c0*/  IMAD.MOV.U32 R24, RZ, RZ, R34 ;  /* 0x000000ffff187224 */ /* 0x000fc600078e0022 */
[----:B------:R-:W4:Y:S04]  /*805d0*/  LDL.LU R43, [R1+0xfb8] ;  /* 0x000fb800012b7983 */ /* 0x000f280000300800 */
[----:B------:R1:W-:Y:S04]  /*805e0*/  LDGSTS.E [R22+0x7a400], [R24.64], P0 ;  /* 0x7a40000018167fae */ /* 0x0003e80008121844 */
[----:B------:R-:W4:Y:S04]  /*805f0*/  LDL.LU R36, [R1+0xfbc] ;  /* 0x000fbc0001247983 */ /* 0x000f280000300800 */
[----:B------:R-:W4:Y:S01]  /*80600*/  LDL.LU R37, [R1+0xff8] ;  /* 0x000ff80001257983 */ /* 0x000f220000300800 */
[----:B-1----:R-:W-:Y:S01]  /*80610*/  IMAD.MOV.U32 R25, RZ, RZ, R21 ;  /* 0x000000ffff197224 */ /* 0x002fe200078e0015 */
[----:B------:R-:W-:-:S02]  /*80620*/  MOV R24, R3 ;  /* 0x0000000300187202 */ /* 0x000fc40000000f00 */
[----:B------:R-:W4:Y:S04]  /*80630*/  LDL.LU R34, [R1+0xffc] ;  /* 0x000ffc0001227983 */ /* 0x000f280000300800 */
[----:B------:R1:W-:Y:S01]  /*80640*/  LDGSTS.E [R22+0x7b400], [R24.64], P0 ;  /* 0x7b40000018167fae */ /* 0x0003e20008121844 */
[----:B------:R-:W-:-:S05]  /*80650*/  IADD3 R21, P1, R26, R31, RZ ;  /* 0x0000001f1a157210 */ /* 0x000fca0007f3e0ff */
[----:B------:R-:W-:Y:S01]  /*80660*/  IMAD.X R3, R27, 0x1, R2, P1 ;  /* 0x000000011b037824 */ /* 0x000fe200008e0602 */
[-C--:B------:R-:W-:Y:S02]  /*80670*/  IADD3 R33, P1, R33, R31.reuse, RZ ;  /* 0x0000001f21217210 */ /* 0x080fe40007f3e0ff */
[----:B------:R-:W-:-:S04]  /*80680*/  IADD3 R27, P2, R28, R31, RZ ;  /* 0x0000001f1c1b7210 */ /* 0x000fc80007f5e0ff */
[----:B------:R-:W-:Y:S01]  /*80690*/  IADD3.X R26, R29, R2, RZ, P2, !PT ;  /* 0x000000021d1a7210 */ /* 0x000fe200017fe4ff */
[----:B------:R-:W-:Y:S01]  /*806a0*/  IMAD.X R39, R39, 0x1, R2, P1 ;  /* 0x0000000127277824 */ /* 0x000fe200008e0602 */
[----:B------:R-:W-:Y:S02]  /*806b0*/  IADD3 R29, P1, R46, R31, RZ ;  /* 0x0000001f2e1d7210 */ /* 0x000fe40007f3e0ff */
[----:B------:R-:W-:-:S03]  /*806c0*/  LOP3.LUT R27, R27, R26, RZ, 0x3c, !PT ;  /* 0x0000001a1b1b7212 */ /* 0x000fc600078e3cff */
[----:B------:R-:W-:Y:S01]  /*806d0*/  IMAD.X R28, R47, 0x1, R2, P1 ;  /* 0x000000012f1c7824 */ /* 0x000fe200008e0602 */
[----:B------:R-:W-:-:S04]  /*806e0*/  LOP3.LUT R26, R27, R26, RZ, 0x3c, !PT ;  /* 0x0000001a1b1a7212 */ /* 0x000fc800078e3cff */
[-C--:B------:R-:W-:Y:S01]  /*806f0*/  LOP3.LUT R29, R29, R28.reuse, RZ, 0x3c, !PT ;  /* 0x0000001c1d1d7212 */ /* 0x080fe200078e3cff */
[----:B-1----:R-:W-:Y:S01]  /*80700*/  IMAD.MOV.U32 R25, RZ, RZ, R39 ;  /* 0x000000ffff197224 */ /* 0x002fe200078e0027 */
[----:B------:R-:W-:Y:S02]  /*80710*/  MOV R24, R33 ;  /* 0x0000002100187202 */ /* 0x000fe40000000f00 */
[----:B------:R-:W-:Y:S01]  /*80720*/  LOP3.LUT R28, R29, R28, RZ, 0x3c, !PT ;  /* 0x0000001c1d1c7212 */ /* 0x000fe200078e3cff */
[----:B------:R-:W-:Y:S01]  /*80730*/  IMAD.MOV.U32 R46, RZ, RZ, R21 ;  /* 0x000000ffff2e7224 */ /* 0x000fe200078e0015 */
[----:B------:R-:W-:Y:S01]  /*80740*/  LOP3.LUT R27, R27, R26, RZ, 0x3c, !PT ;  /* 0x0000001a1b1b7212 */ /* 0x000fe200078e3cff */
[----:B------:R-:W-:Y:S01]  /*80750*/  STL [R1+0x1634], R33 ;  /* 0x0016342101007387 */ /* 0x000fe20000100800 */
[----:B------:R-:W-:Y:S02]  /*80760*/  MOV R47, R3 ;  /* 0x00000003002f7202 */ /* 0x000fe40000000f00 */
[----:B------:R-:W-:Y:S01]  /*80770*/  LOP3.LUT R29, R29, R28, RZ, 0x3c, !PT ;  /* 0x0000001c1d1d7212 */ /* 0x000fe200078e3cff */
[----:B------:R-:W-:Y:S04]  /*80780*/  STL [R1+0x1630], R39 ;  /* 0x0016302701007387 */ /* 0x000fe80000100800 */
[----:B------:R1:W-:Y:S04]  /*80790*/  LDGSTS.E [R22+0x7c400], [R24.64], P0 ;  /* 0x7c40000018167fae */ /* 0x0003e80008121844 */
[----:B------:R-:W-:Y:S04]  /*807a0*/  STL.64 [R1+0xae0], R26 ;  /* 0x000ae01a01007387 */ /* 0x000fe80000100a00 */
[----:B------:R1:W-:Y:S04]  /*807b0*/  LDGSTS.E [R22+0x7d400], [R26.64], P0 ;  /* 0x7d4000001a167fae */ /* 0x0003e80008121844 */
[----:B------:R-:W-:Y:S04]  /*807c0*/  STL.64 [R1+0xa80], R46 ;  /* 0x000a802e01007387 */ /* 0x000fe80000100a00 */
[----:B------:R1:W-:Y:S04]  /*807d0*/  STL.64 [R1+0xab0], R28 ;  /* 0x000ab01c01007387 */ /* 0x0003e80000100a00 */
[----:B------:R1:W-:Y:S04]  /*807e0*/  LDGSTS.E [R22+0x7e400], [R28.64], P0 ;  /* 0x7e4000001c167fae */ /* 0x0003e80008121844 */
[----:B------:R2:W-:Y:S04]  /*807f0*/  LDGSTS.E [R22+0x7f400], [R46.64], P0 ;  /* 0x7f4000002e167fae */ /* 0x0005e80008121844 */
[----:B-1----:R-:W4:Y:S04]  /*80800*/  LDL.LU R29, [R1+0x103c] ;  /* 0x00103c00011d7983 */ /* 0x002f280000300800 */
[----:B------:R-:W4:Y:S04]  /*80810*/  LDL.LU R39, [R1+0x107c] ;  /* 0x00107c0001277983 */ /* 0x000f280000300800 */
[----:B------:R-:W4:Y:S04]  /*80820*/  LDL.LU R33, [R1+0x1038] ;  /* 0x0010380001217983 */ /* 0x000f280000300800 */
[----:B------:R-:W4:Y:S01]  /*80830*/  LDL.LU R42, [R1+0x1078] ;  /* 0x00107800012a7983 */ /* 0x000f220000300800 */
[----:B--2---:R-:W-:-:S02]  /*80840*/  IADD3 R30, P1, R30, R31, RZ ;  /* 0x0000001f1e1e7210 */ /* 0x004fc40007f3e0ff */
[----:B---3--:R-:W-:-:S03]  /*80850*/  IADD3 R44, P2, R44, R31, RZ ;  /* 0x0000001f2c2c7210 */ /* 0x008fc60007f5e0ff */
[----:B------:R-:W-:Y:S01]  /*80860*/  STL [R1+0xf3c], R30 ;  /* 0x000f3c1e01007387 */ /* 0x000fe20000100800 */
[----:B------:R-:W-:Y:S02]  /*80870*/  IMAD.MOV.U32 R24, RZ, RZ, R30 ;  /* 0x000000ffff187224 */ /* 0x000fe400078e001e */
[----:B----4-:R-:W-:-:S05]  /*80880*/  IMAD.X R35, R35, 0x1, R2, P1 ;  /* 0x0000000123237824 */ /* 0x010fca00008e0602 */
[----:B------:R1:W-:Y:S01]  /*80890*/  STL [R1+0xf38], R35 ;  /* 0x000f382301007387 */ /* 0x0003e20000100800 */
[----:B------:R-:W-:-:S03]  /*808a0*/  IADD3.X R45, R45, R2, RZ, P2, !PT ;  /* 0x000000022d2d7210 */ /* 0x000fc600017fe4ff */
[----:B------:R-:W-:Y:S01]  /*808b0*/  STL [R1+0xf7c], R44 ;  /* 0x000f7c2c01007387 */ /* 0x000fe20000100800 */
[----:B------:R-:W-:-:S03]  /*808c0*/  MOV R25, R35 ;  /* 0x0000002300197202 */ /* 0x000fc60000000f00 */
[----:B------:R-:W2:Y:S04]  /*808d0*/  LDL.LU R22, [R1+0x10bc] ;  /* 0x0010bc0001167983 */ /* 0x000ea80000300800 */
[----:B------:R-:W-:Y:S04]  /*808e0*/  STL [R1+0xf78], R45 ;  /* 0x000f782d01007387 */ /* 0x000fe80000100800 */
[----:B------:R-:W3:Y:S04]  /*808f0*/  LDL.LU R26, [R1+0x10fc] ;  /* 0x0010fc00011a7983 */ /* 0x000ee80000300800 */
[----:B-1----:R-:W4:Y:S04]  /*80900*/  LDL.LU R35, [R1+0x10b8] ;  /* 0x0010b80001237983 */ /* 0x002f280000300800 */
[----:B------:R-:W4:Y:S01]  /*80910*/  LDL.LU R30, [R1+0x10f8] ;  /* 0x0010f800011e7983 */ /* 0x000f220000300800 */
[----:B------:R-:W-:-:S05]  /*80920*/  IMAD.SHL.U32 R49, R49, 0x4, RZ ;  /* 0x0000000431317824 */ /* 0x000fca00078e00ff */
[----:B------:R-:W-:-:S05]  /*80930*/  LOP3.LUT R46, R49, 0x30, RZ, 0x3c, !PT ;  /* 0x00000030312e7812 */ /* 0x000fca00078e3cff */
[----:B------:R-:W-:Y:S01]  /*80940*/  IMAD R3, R40, 0x20000, R46 ;  /* 0x0002000028037824 */ /* 0x000fe200078e022e */
[-C--:B------:R-:W-:Y:S02]  /*80950*/  IADD3 R36, P1, R36, R31.reuse, RZ ;  /* 0x0000001f24247210 */ /* 0x080fe40007f3e0ff */
[----:B------:R-:W-:Y:S02]  /*80960*/  IADD3 R34, P2, R34, R31, RZ ;  /* 0x0000001f22227210 */ /* 0x000fe40007f5e0ff */
[----:B------:R1:W-:Y:S01]  /*80970*/  LDGSTS.E [R3+0x60600], [R24.64], P0 ;  /* 0x6060000018037fae */ /* 0x0003e20008121844 */
[----:B------:R-:W-:Y:S02]  /*80980*/  IADD3.X R43, R43, R2, RZ, P1, !PT ;  /* 0x000000022b2b7210 */ /* 0x000fe40000ffe4ff */
[----:B------:R-:W-:Y:S01]  /*80990*/  IMAD.X R37, R37, 0x1, R2, P2 ;  /* 0x0000000125257824 */ /* 0x000fe200010e0602 */
[----:B------:R1:W-:Y:S02]  /*809a0*/  STL [R1+0xfbc], R36 ;  /* 0x000fbc2401007387 */ /* 0x0003e40000100800 */
[----:B-1----:R-:W-:-:S02]  /*809b0*/  IMAD.MOV.U32 R24, RZ, RZ, R44 ;  /* 0x000000ffff187224 */ /* 0x002fc400078e002c */
[----:B------:R-:W-:Y:S01]  /*809c0*/  IMAD.MOV.U32 R25, RZ, RZ, R45 ;  /* 0x000000ffff197224 */ /* 0x000fe200078e002d */
[----:B------:R-:W-:Y:S04]  /*809d0*/  STL [R1+0xfb8], R43 ;  /* 0x000fb82b01007387 */ /* 0x000fe80000100800 */
[----:B------:R1:W-:Y:S04]  /*809e0*/  LDGSTS.E [R3+0x61600], [R24.64], P0 ;  /* 0x6160000018037fae */ /* 0x0003e80008121844 */
[----:B------:R1:W-:Y:S04]  /*809f0*/  STL [R1+0xffc], R34 ;  /* 0x000ffc2201007387 */ /* 0x0003e80000100800 */
[----:B------:R-:W4:Y:S01]  /*80a00*/  LDL.LU R28, [R1+0x113c] ;  /* 0x00113c00011c7983 */ /* 0x000f220000300800 */
[----:B-1----:R-:W-:Y:S01]  /*80a10*/  IMAD.MOV.U32 R24, RZ, RZ, R36 ;  /* 0x000000ffff187224 */ /* 0x002fe200078e0024 */
[----:B------:R-:W-:-:S02]  /*80a20*/  MOV R25, R43 ;  /* 0x0000002b00197202 */ /* 0x000fc40000000f00 */
[----:B------:R1:W-:Y:S04]  /*80a30*/  STL [R1+0xff8], R37 ;  /* 0x000ff82501007387 */ /* 0x0003e80000100800 */
[----:B------:R-:W4:Y:S04]  /*80a40*/  LDL.LU R36, [R1+0x117c] ;  /* 0x00117c0001247983 */ /* 0x000f280000300800 */
[----:B------:R1:W-:Y:S02]  /*80a50*/  LDGSTS.E [R3+0x62600], [R24.64], P0 ;  /* 0x6260000018037fae */ /* 0x0003e40008121844 */
[----:B-1----:R-:W-:-:S02]  /*80a60*/  IMAD.MOV.U32 R24, RZ, RZ, R34 ;  /* 0x000000ffff187224 */ /* 0x002fc400078e0022 */
[----:B------:R-:W4:Y:S01]  /*80a70*/  LDL.LU R34, [R1+0x1138] ;  /* 0x0011380001227983 */ /* 0x000f220000300800 */
[----:B------:R-:W-:-:S03]  /*80a80*/  IMAD.MOV.U32 R25, RZ, RZ, R37 ;  /* 0x000000ffff197224 */ /* 0x000fc600078e0025 */
[----:B------:R-:W4:Y:S04]  /*80a90*/  LDL.LU R37, [R1+0x1178] ;  /* 0x0011780001257983 */ /* 0x000f280000300800 */
[----:B------:R-:W4:Y:S04]  /*80aa0*/  LDL.LU R27, [R1+0x11bc] ;  /* 0x0011bc00011b7983 */ /* 0x000f280000300800 */
[----:B------:R-:W4:Y:S04]  /*80ab0*/  LDL.LU R21, [R1+0x11fc] ;  /* 0x0011fc0001157983 */ /* 0x000f280000300800 */
[----:B------:R1:W-:Y:S01]  /*80ac0*/  LDGSTS.E [R3+0x63600], [R24.64], P0 ;  /* 0x6360000018037fae */ /* 0x0003e20008121844 */
[----:B------:R-:W-:-:S02]  /*80ad0*/  IADD3 R29, P1, R29, R31, RZ ;  /* 0x0000001f1d1d7210 */ /* 0x000fc40007f3e0ff */
[----:B------:R-:W-:Y:S02]  /*80ae0*/  IADD3 R39, P2, R39, R31, RZ ;  /* 0x0000001f27277210 */ /* 0x000fe40007f5e0ff */
[----:B------:R-:W-:Y:S01]  /*80af0*/  IADD3.X R33, R33, R2, RZ, P1, !PT ;  /* 0x0000000221217210 */ /* 0x000fe20000ffe4ff */
[----:B------:R-:W-:Y:S02]  /*80b00*/  STL [R1+0x103c], R29 ;  /* 0x00103c1d01007387 */ /* 0x000fe40000100800 */
[----:B------:R-:W-:Y:S02]  /*80b10*/  IMAD.X R42, R42, 0x1, R2, P2 ;  /* 0x000000012a2a7824 */ /* 0x000fe400010e0602 */
[----:B------:R1:W-:Y:S02]  /*80b20*/  STL [R1+0x1038], R33 ;  /* 0x0010382101007387 */ /* 0x0003e40000100800 */
[----:B-1----:R-:W-:Y:S02]  /*80b30*/  MOV R25, R33 ;  /* 0x0000002100197202 */ /* 0x002fe40000000f00 */
[----:B------:R-:W-:Y:S01]  /*80b40*/  STL [R1+0x107c], R39 ;  /* 0x00107c2701007387 */ /* 0x000fe20000100800 */
[----:B------:R-:W-:-:S03]  /*80b50*/  IMAD.MOV.U32 R24, RZ, RZ, R29 ;  /* 0x000000ffff187224 */ /* 0x000fc600078e001d */
[----:B------:R-:W4:Y:S04]  /*80b60*/  LDL.LU R33, [R1+0x11b8] ;  /* 0x0011b80001217983 */ /* 0x000f280000300800 */
[----:B------:R-:W-:Y:S04]  /*80b70*/  STL [R1+0x1078], R42 ;  /* 0x0010782a01007387 */ /* 0x000fe80000100800 */
[----:B------:R-:W4:Y:S04]  /*80b80*/  LDL.LU R29, [R1+0x11f8] ;  /* 0x0011f800011d7983 */ /* 0x000f280000300800 */
[----:B------:R1:W-:Y:S02]  /*80b90*/  LDGSTS.E [R3+0x64600], [R24.64], P0 ;  /* 0x6460000018037fae */ /* 0x0003e40008121844 */
[----:B-1----:R-:W-:-:S02]  /*80ba0*/  IMAD.MOV.U32 R24, RZ, RZ, R39 ;  /* 0x000000ffff187224 */ /* 0x002fc400078e0027 */
[----:B------:R-:W-:-:S05]  /*80bb0*/  IMAD.MOV.U32 R25, RZ, RZ, R42 ;  /* 0x000000ffff197224 */ /* 0x000fca00078e002a */
[----:B------:R1:W-:Y:S01]  /*80bc0*/  LDGSTS.E [R3+0x65600], [R24.64], P0 ;  /* 0x6560000018037fae */ /* 0x0003e20008121844 */
[-C--:B--2---:R-:W-:Y:S02]  /*80bd0*/  IADD3 R22, P1, R22, R31.reuse, RZ ;  /* 0x0000001f16167210 */ /* 0x084fe40007f3e0ff */
[----:B---3--:R-:W-:Y:S02]  /*80be0*/  IADD3 R26, P2, R26, R31, RZ ;  /* 0x0000001f1a1a7210 */ /* 0x008fe40007f5e0ff */
[----:B----4-:R-:W-:Y:S01]  /*80bf0*/  IADD3.X R35, R35, R2, RZ, P1, !PT ;  /* 0x0000000223237210 */ /* 0x010fe20000ffe4ff */
[----:B------:R2:W-:Y:S01]  /*80c00*/  STL [R1+0x10bc], R22 ;  /* 0x0010bc1601007387 */ /* 0x0005e20000100800 */
[----:B-1----:R-:W-:Y:S02]  /*80c10*/  IMAD.MOV.U32 R24, RZ, RZ, R22 ;  /* 0x000000ffff187224 */ /* 0x002fe400078e0016 */
[----:B------:R-:W-:Y:S01]  /*80c20*/  IMAD.X R30, R30, 0x1, R2, P2 ;  /* 0x000000011e1e7824 */ /* 0x000fe200010e0602 */
[----:B------:R1:W-:Y:S04]  /*80c30*/  STL [R1+0x10b8], R35 ;  /* 0x0010b82301007387 */ /* 0x0003e80000100800 */
[----:B------:R-:W-:Y:S01]  /*80c40*/  STL [R1+0x10fc], R26 ;  /* 0x0010fc1a01007387 */ /* 0x000fe20000100800 */
[----:B------:R-:W-:-:S03]  /*80c50*/  MOV R25, R35 ;  /* 0x0000002300197202 */ /* 0x000fc60000000f00 */
[----:B--2---:R-:W2:Y:S04]  /*80c60*/  LDL.LU R22, [R1+0x123c] ;  /* 0x00123c0001167983 */ /* 0x004ea80000300800 */
[----:B------:R3:W-:Y:S04]  /*80c70*/  STL [R1+0x10f8], R30 ;  /* 0x0010f81e01007387 */ /* 0x0007e80000100800 */
[----:B------:R-:W4:Y:S04]  /*80c80*/  LDL.LU R39, [R1+0x127c] ;  /* 0x00127c0001277983 */ /* 0x000f280000300800 */
[----:B-1----:R-:W4:Y:S04]  /*80c90*/  LDL.LU R35, [R1+0x1238] ;  /* 0x0012380001237983 */ /* 0x002f280000300800 */
[----:B------:R-:W4:Y:S04]  /*80ca0*/  LDL.LU R42, [R1+0x1278] ;  /* 0x00127800012a7983 */ /* 0x000f280000300800 */
[----:B------:R1:W-:Y:S01]  /*80cb0*/  LDGSTS.E [R3+0x66600], [R24.64], P0 ;  /* 0x6660000018037fae */ /* 0x0003e20008121844 */
[----:B------:R-:W-:Y:S01]  /*80cc0*/  IADD3 R28, P1, R28, R31, RZ ;  /* 0x0000001f1c1c7210 */ /* 0x000fe20007f3e0ff */
[----:B-1----:R-:W-:-:S02]  /*80cd0*/  IMAD.MOV.U32 R24, RZ, RZ, R26 ;  /* 0x000000ffff187224 */ /* 0x002fc400078e001a */
[----:B------:R-:W-:Y:S02]  /*80ce0*/  IMAD.MOV.U32 R25, RZ, RZ, R30 ;  /* 0x000000ffff197224 */ /* 0x000fe400078e001e */
[----:B---3--:R-:W3:Y:S04]  /*80cf0*/  LDL.LU R30, [R1+0x12bc] ;  /* 0x0012bc00011e7983 */ /* 0x008ee80000300800 */
[----:B------:R-:W3:Y:S01]  /*80d00*/  LDL.LU R26, [R1+0x12fc] ;  /* 0x0012fc00011a7983 */ /* 0x000ee20000300800 */
[----:B------:R-:W-:-:S03]  /*80d10*/  IADD3 R36, P2, R36, R31, RZ ;  /* 0x0000001f24247210 */ /* 0x000fc60007f5e0ff */
[----:B------:R1:W-:Y:S04]  /*80d20*/  LDGSTS.E [R3+0x67600], [R24.64], P0 ;  /* 0x6760000018037fae */ /* 0x0003e80008121844 */
[----:B------:R-:W-:Y:S01]  /*80d30*/  STL [R1+0x113c], R28 ;  /* 0x00113c1c01007387 */ /* 0x000fe20000100800 */
[----:B------:R-:W-:Y:S01]  /*80d40*/  IADD3.X R34, R34, R2, RZ, P1, !PT ;  /* 0x0000000222227210 */ /* 0x000fe20000ffe4ff */
[----:B-1----:R-:W-:Y:S02]  /*80d50*/  IMAD.MOV.U32 R24, RZ, RZ, R28 ;  /* 0x000000ffff187224 */ /* 0x002fe400078e001c */
[----:B------:R-:W-:Y:S02]  /*80d60*/  IMAD.X R37, R37, 0x1, R2, P2 ;  /* 0x0000000125257824 */ /* 0x000fe400010e0602 */
[----:B------:R1:W-:Y:S01]  /*80d70*/  STL [R1+0x1138], R34 ;  /* 0x0011382201007387 */ /* 0x0003e20000100800 */
[----:B------:R-:W-:-:S03]  /*80d80*/  MOV R25, R34 ;  /* 0x0000002200197202 */ /* 0x000fc60000000f00 */
[----:B------:R-:W-:Y:S01]  /*80d90*/  STL [R1+0x117c], R36 ;  /* 0x00117c2401007387 */ /* 0x000fe20000100800 */
[----:B------:R-:W-:-:S03]  /*80da0*/  IADD3 R27, P1, R27, R31, RZ ;  /* 0x0000001f1b1b7210 */ /* 0x000fc60007f3e0ff */
[----:B------:R1:W-:Y:S04]  /*80db0*/  LDGSTS.E [R3+0x68600], [R24.64], P0 ;  /* 0x6860000018037fae */ /* 0x0003e80008121844 */
[----:B-1----:R-:W3:Y:S04]  /*80dc0*/  LDL.LU R34, [R1+0x12b8] ;  /* 0x0012b80001227983 */ /* 0x002ee80000300800 */
[----:B------:R-:W-:Y:S01]  /*80dd0*/  STL [R1+0x1178], R37 ;  /* 0x0011782501007387 */ /* 0x000fe20000100800 */
[----:B------:R-:W-:-:S03]  /*80de0*/  IADD3 R21, P2, R21, R31, RZ ;  /* 0x0000001f15157210 */ /* 0x000fc60007f5e0ff */
[----:B------:R-:W3:Y:S01]  /*80df0*/  LDL.LU R28, [R1+0x12f8] ;  /* 0x0012f800011c7983 */ /* 0x000ee20000300800 */
[----:B------:R-:W-:Y:S02]  /*80e00*/  IMAD.MOV.U32 R24, RZ, RZ, R36 ;  /* 0x000000ffff187224 */ /* 0x000fe400078e0024 */
[----:B------:R-:W-:Y:S01]  /*80e10*/  IMAD.MOV.U32 R25, RZ, RZ, R37 ;  /* 0x000000ffff197224 */ /* 0x000fe200078e0025 */
[----:B------:R1:W-:Y:S04]  /*80e20*/  STL [R1+0x11bc], R27 ;  /* 0x0011bc1b01007387 */ /* 0x0003e80000100800 */
[----:B------:R1:W-:Y:S01]  /*80e30*/  LDGSTS.E [R3+0x69600], [R24.64], P0 ;  /* 0x6960000018037fae */ /* 0x0003e20008121844 */
[----:B------:R-:W-:Y:S01]  /*80e40*/  IADD3.X R33, R33, R2, RZ, P1, !PT ;  /* 0x0000000221217210 */ /* 0x000fe20000ffe4ff */
[----:B-1----:R-:W-:-:S03]  /*80e50*/  IMAD.MOV.U32 R24, RZ, RZ, R27 ;  /* 0x000000ffff187224 */ /* 0x002fc600078e001b */
[----:B------:R-:W-:Y:S01]  /*80e60*/  MOV R25, R33 ;  /* 0x0000002100197202 */ /* 0x000fe20000000f00 */
[----:B------:R-:W-:Y:S01]  /*80e70*/  STL [R1+0x11b8], R33 ;  /* 0x0011b82101007387 */ /* 0x000fe20000100800 */
[----:B------:R-:W-:-:S03]  /*80e80*/  IMAD.X R29, R29, 0x1, R2, P2 ;  /* 0x000000011d1d7824 */ /* 0x000fc600010e0602 */
[----:B------:R-:W-:Y:S04]  /*80e90*/  STL [R1+0x11fc], R21 ;  /* 0x0011fc1501007387 */ /* 0x000fe80000100800 */
[----:B------:R-:W3:Y:S04]  /*80ea0*/  LDL.LU R27, [R1+0x133c] ;  /* 0x00133c00011b7983 */ /* 0x000ee80000300800 */
[----:B------:R1:W-:Y:S04]  /*80eb0*/  STL [R1+0x11f8], R29 ;  /* 0x0011f81d01007387 */ /* 0x0003e80000100800 */
[----:B------:R1:W-:Y:S04]  /*80ec0*/  LDGSTS.E [R3+0x6a600], [R24.64], P0 ;  /* 0x6a60000018037fae */ /* 0x0003e80008121844 */
[----:B------:R-:W3:Y:S01]  /*80ed0*/  LDL.LU R36, [R1+0x137c] ;  /* 0x00137c0001247983 */ /* 0x000ee20000300800 */
[----:B-1----:R-:W-:-:S03]  /*80ee0*/  IMAD.MOV.U32 R25, RZ, RZ, R29 ;  /* 0x000000ffff197224 */ /* 0x002fc600078e001d */
[----:B------:R-:W3:Y:S04]  /*80ef0*/  LDL.LU R29, [R1+0x1338] ;  /* 0x00133800011d7983 */ /* 0x000ee80000300800 */
[----:B------:R-:W3:Y:S01]  /*80f00*/  LDL.LU R37, [R1+0x1378] ;  /* 0x0013780001257983 */ /* 0x000ee20000300800 */
[----:B------:R-:W-:-:S03]  /*80f10*/  IMAD.MOV.U32 R24, RZ, RZ, R21 ;  /* 0x000000ffff187224 */ /* 0x000fc600078e0015 */
[----:B------:R-:W3:Y:S04]  /*80f20*/  LDL.LU R33, [R1+0x13bc] ;  /* 0x0013bc0001217983 */ /* 0x000ee80000300800 */
[----:B------:R-:W3:Y:S04]  /*80f30*/  LDL.LU R21, [R1+0x13fc] ;  /* 0x0013fc0001157983 */ /* 0x000ee80000300800 */
[----:B------:R1:W-:Y:S01]  /*80f40*/  LDGSTS.E [R3+0x6b600], [R24.64], P0 ;  /* 0x6b60000018037fae */ /* 0x0003e20008121844 */
[-C--:B--2---:R-:W-:Y:S02]  /*80f50*/  IADD3 R22, P1, R22, R31.reuse, RZ ;  /* 0x0000001f16167210 */ /* 0x084fe40007f3e0ff */
[----:B----4-:R-:W-:-:S02]  /*80f60*/  IADD3 R39, P2, R39, R31, RZ ;  /* 0x0000001f27277210 */ /* 0x010fc40007f5e0ff */
[----:B------:R-:W-:Y:S01]  /*80f70*/  IADD3.X R35, R35, R2, RZ, P1, !PT ;  /* 0x0000000223237210 */ /* 0x000fe20000ffe4ff */
[----:B------:R-:W-:Y:S02]  /*80f80*/  STL [R1+0x123c], R22 ;  /* 0x00123c1601007387 */ /* 0x000fe40000100800 */
[----:B------:R-:W-:Y:S02]  /*80f90*/  IMAD.X R42, R42, 0x1, R2, P2 ;  /* 0x000000012a2a7824 */ /* 0x000fe400010e0602 */
[----:B------:R2:W-:Y:S01]  /*80fa0*/  STL [R1+0x1238], R35 ;  /* 0x0012382301007387 */ /* 0x0005e20000100800 */
[----:B-1----:R-:W-:-:S03]  /*80fb0*/  MOV R25, R35 ;  /* 0x0000002300197202 */ /* 0x002fc60000000f00 */
[----:B------:R-:W-:Y:S01]  /*80fc0*/  STL [R1+0x127c], R39 ;  /* 0x00127c2701007387 */ /* 0x000fe20000100800 */
[----:B------:R-:W-:-:S03]  /*80fd0*/  IMAD.MOV.U32 R24, RZ, RZ, R22 ;  /* 0x000000ffff187224 */ /* 0x000fc600078e0016 */
[----:B--2---:R-:W2:Y:S04]  /*80fe0*/  LDL.LU R35, [R1+0x13b8] ;  /* 0x0013b80001237983 */ /* 0x004ea80000300800 */
[----:B------:R-:W-:Y:S04]  /*80ff0*/  STL [R1+0x1278], R42 ;  /* 0x0012782a01007387 */ /* 0x000fe80000100800 */
[----:B------:R-:W4:Y:S01]  /*81000*/  LDL.LU R22, [R1+0x13f8] ;  /* 0x0013f80001167983 */ /* 0x000f220000300800 */
[----:B---3--:R-:W-:-:S03]  /*81010*/  IADD3 R30, P1, R30, R31, RZ ;  /* 0x0000001f1e1e7210 */ /* 0x008fc60007f3e0ff */
[----:B------:R1:W-:Y:S01]  /*81020*/  LDGSTS.E [R3+0x6c600], [R24.64], P0 ;  /* 0x6c60000018037fae */ /* 0x0003e20008121844 */
[----:B------:R-:W-:-:S03]  /*81030*/  IADD3 R26, P2, R26, R31, RZ ;  /* 0x0000001f1a1a7210 */ /* 0x000fc60007f5e0ff */
[----:B------:R-:W-:Y:S01]  /*81040*/  STL [R1+0x12bc], R30 ;  /* 0x0012bc1e01007387 */ /* 0x000fe20000100800 */
[----:B-1----:R-:W-:Y:S02]  /*81050*/  IMAD.MOV.U32 R24, RZ, RZ, R39 ;  /* 0x000000ffff187224 */ /* 0x002fe400078e0027 */
[----:B------:R-:W-:-:S05]  /*81060*/  IMAD.MOV.U32 R25, RZ, RZ, R42 ;  /* 0x000000ffff197224 */ /* 0x000fca00078e002a */
[----:B------:R1:W-:Y:S01]  /*81070*/  LDGSTS.E [R3+0x6d600], [R24.64], P0 ;  /* 0x6d60000018037fae */ /* 0x0003e20008121844 */
[----:B------:R-:W-:-:S05]  /*81080*/  IADD3.X R34, R34, R2, RZ, P1, !PT ;  /* 0x0000000222227210 */ /* 0x000fca0000ffe4ff */
[----:B------:R3:W-:Y:S01]  /*81090*/  STL [R1+0x12b8], R34 ;  /* 0x0012b82201007387 */ /* 0x0007e20000100800 */
[----:B------:R-:W-:-:S03]  /*810a0*/  IMAD.X R28, R28, 0x1, R2, P2 ;  /* 0x000000011c1c7824 */ /* 0x000fc600010e0602 */
[----:B------:R3:W-:Y:S04]  /*810b0*/  STL [R1+0x12fc], R26 ;  /* 0x0012fc1a01007387 */ /* 0x0007e80000100800 */
[----:B------:R3:W-:Y:S01]  /*810c0*/  STL [R1+0x12f8], R28 ;  /* 0x0012f81c01007387 */ /* 0x0007e20000100800 */
[----:B-1----:R-:W-:-:S03]  /*810d0*/  IMAD.MOV.U32 R24, RZ, RZ, R30 ;  /* 0x000000ffff187224 */ /* 0x002fc600078e001e */
[----:B------:R-:W4:Y:S01]  /*810e0*/  LDL.LU R44, [R1+0x1438] ;  /* 0x00143800012c7983 */ /* 0x000f220000300800 */
[----:B------:R-:W-:-:S03]  /*810f0*/  MOV R25, R34 ;  /* 0x0000002200197202 */ /* 0x000fc60000000f00 */
[----:B------:R-:W4:Y:S04]  /*81100*/  LDL.LU R43, [R1+0x143c] ;  /* 0x00143c00012b7983 */ /* 0x000f280000300800 */
[----:B---3--:R-:W3:Y:S04]  /*81110*/  LDL.LU R34, [R1+0x1478] ;  /* 0x0014780001227983 */ /* 0x008ee80000300800 */
[----:B------:R-:W3:Y:S04]  /*81120*/  LDL.LU R30, [R1+0x147c] ;  /* 0x00147c00011e7983 */ /* 0x000ee80000300800 */
[----:B------:R1:W-:Y:S01]  /*81130*/  LDGSTS.E [R3+0x6e600], [R24.64], P0 ;  /* 0x6e60000018037fae */ /* 0x0003e20008121844 */
[----:B------:R-:W-:Y:S01]  /*81140*/  IADD3 R27, P1, R27, R31, RZ ;  /* 0x0000001f1b1b7210 */ /* 0x000fe20007f3e0ff */
[----:B-1----:R-:W-:-:S02]  /*81150*/  IMAD.MOV.U32 R24, RZ, RZ, R26 ;  /* 0x000000ffff187224 */ /* 0x002fc400078e001a */
[----:B------:R-:W-:Y:S01]  /*81160*/  IMAD.MOV.U32 R25, RZ, RZ, R28 ;  /* 0x000000ffff197224 */ /* 0x000fe200078e001c */
[----:B------:R-:W3:Y:S01]  /*81170*/  LDL.LU R26, [R1+0x14bc] ;  /* 0x0014bc00011a7983 */ /* 0x000ee20000300800 */
[----:B------:R-:W-:-:S03]  /*81180*/  IADD3 R36, P2, R36, R31, RZ ;  /* 0x0000001f24247210 */ /* 0x000fc60007f5e0ff */
[----:B------:R-:W3:Y:S04]  /*81190*/  LDL.LU R28, [R1+0x14fc] ;  /* 0x0014fc00011c7983 */ /* 0x000ee80000300800 */
[----:B------:R1:W-:Y:S01]  /*811a0*/  STL [R1+0x133c], R27 ;  /* 0x00133c1b01007387 */ /* 0x0003e20000100800 */
[----:B------:R-:W-:-:S03]  /*811b0*/  IADD3.X R29, R29, R2, RZ, P1, !PT ;  /* 0x000000021d1d7210 */ /* 0x000fc60000ffe4ff */
[----:B------:R1:W-:Y:S01]  /*811c0*/  LDGSTS.E [R3+0x6f600], [R24.64], P0 ;  /* 0x6f60000018037fae */ /* 0x0003e20008121844 */
[----:B------:R-:W-:-:S03]  /*811d0*/  IMAD.X R37, R37, 0x1, R2, P2 ;  /* 0x0000000125257824 */ /* 0x000fc600010e0602 */
[----:B------:R1:W-:Y:S04]  /*811e0*/  STL [R1+0x1338], R29 ;  /* 0x0013381d01007387 */ /* 0x0003e80000100800 */
[----:B------:R2:W-:Y:S01]  /*811f0*/  STL [R1+0x137c], R36 ;  /* 0x00137c2401007387 */ /* 0x0005e20000100800 */
[----:B-1----:R-:W-:-:S03]  /*81200*/  IMAD.MOV.U32 R24, RZ, RZ, R27 ;  /* 0x000000ffff187224 */ /* 0x002fc600078e001b */
[----:B------:R-:W3:Y:S01]  /*81210*/  LDL.LU R27, [R1+0x14b8] ;  /* 0x0014b800011b7983 */ /* 0x000ee20000300800 */
[----:B------:R-:W-:-:S03]  /*81220*/  MOV R25, R29 ;  /* 0x0000001d00197202 */ /* 0x000fc60000000f00 */
[----:B------:R1:W-:Y:S04]  /*81230*/  STL [R1+0x1378], R37 ;  /* 0x0013782501007387 */ /* 0x0003e80000100800 */
[----:B------:R-:W3:Y:S01]  /*81240*/  LDL.LU R29, [R1+0x14f8] ;  /* 0x0014f800011d7983 */ /* 0x000ee20000300800 */
[-C--:B------:R-:W-:Y:S02]  /*81250*/  IADD3 R33, P1, R33, R31.reuse, RZ ;  /* 0x0000001f21217210 */ /* 0x080fe40007f3e0ff */
[----:B------:R-:W-:Y:S01]  /*81260*/  IADD3 R21, P2, R21, R31, RZ ;  /* 0x0000001f15157210 */ /* 0x000fe20007f5e0ff */
[----:B------:R1:W-:Y:S04]  /*81270*/  LDGSTS.E [R3+0x70600], [R24.64], P0 ;  /* 0x7060000018037fae */ /* 0x0003e80008121844 */
[----:B------:R-:W-:Y:S01]  /*81280*/  STL [R1+0x13bc], R33 ;  /* 0x0013bc2101007387 */ /* 0x000fe20000100800 */
[----:B-1----:R-:W-:-:S02]  /*81290*/  IMAD.MOV.U32 R24, RZ, RZ, R36 ;  /* 0x000000ffff187224 */ /* 0x002fc400078e0024 */
[----:B------:R-:W-:-:S05]  /*812a0*/  IMAD.MOV.U32 R25, RZ, RZ, R37 ;  /* 0x000000ffff197224 */ /* 0x000fca00078e0025 */
[----:B------:R1:W-:Y:S02]  /*812b0*/  LDGSTS.E [R3+0x71600], [R24.64], P0 ;  /* 0x7160000018037fae */ /* 0x0003e40008121844 */
[----:B-1----:R-:W-:Y:S01]  /*812c0*/  IMAD.MOV.U32 R24, RZ, RZ, R33 ;  /* 0x000000ffff187224 */ /* 0x002fe200078e0021 */
[----:B--2---:R-:W-:-:S05]  /*812d0*/  IADD3.X R35, R35, R2, RZ, P1, !PT ;  /* 0x0000000223237210 */ /* 0x004fca0000ffe4ff */
[----:B------:R1:W-:Y:S01]  /*812e0*/  STL [R1+0x13b8], R35 ;  /* 0x0013b82301007387 */ /* 0x0003e20000100800 */
[----:B----4-:R-:W-:-:S03]  /*812f0*/  IMAD.X R22, R22, 0x1, R2, P2 ;  /* 0x0000000116167824 */ /* 0x010fc600010e0602 */
[----:B------:R-:W-:Y:S04]  /*81300*/  STL [R1+0x13fc], R21 ;  /* 0x0013fc1501007387 */ /* 0x000fe80000100800 */
[----:B------:R-:W2:Y:S04]  /*81310*/  LDL.LU R39, [R1+0x153c] ;  /* 0x00153c0001277983 */ /* 0x000ea80000300800 */
[----:B------:R4:W-:Y:S01]  /*81320*/  STL [R1+0x13f8], R22 ;  /* 0x0013f81601007387 */ /* 0x0009e20000100800 */
[----:B------:R-:W-:-:S03]  /*81330*/  MOV R25, R35 ;  /* 0x0000002300197202 */ /* 0x000fc60000000f00 */
[----:B------:R-:W2:Y:S04]  /*81340*/  LDL.LU R36, [R1+0x157c] ;  /* 0x00157c0001247983 */ /* 0x000ea80000300800 */
[----:B------:R-:W2:Y:S04]  /*81350*/  LDL.LU R42, [R1+0x1538] ;  /* 0x00153800012a7983 */ /* 0x000ea80000300800 */
[----:B------:R-:W2:Y:S04]  /*81360*/  LDL.LU R37, [R1+0x1578] ;  /* 0x0015780001257983 */ /* 0x000ea80000300800 */
[----:B-1----:R-:W2:Y:S04]  /*81370*/  LDL.LU R35, [R1+0x15b8] ;  /* 0x0015b80001237983 */ /* 0x002ea80000300800 */
[----:B------:R-:W2:Y:S04]  /*81380*/  LDL.LU R33, [R1+0x15bc] ;  /* 0x0015bc0001217983 */ /* 0x000ea80000300800 */
[----:B------:R1:W-:Y:S02]  /*81390*/  LDGSTS.E [R3+0x72600], [R24.64], P0 ;  /* 0x7260000018037fae */ /* 0x0003e40008121844 */
[----:B-1----:R-:W-:-:S02]  /*813a0*/  IMAD.MOV.U32 R25, RZ, RZ, R22 ;  /* 0x000000ffff197224 */ /* 0x002fc400078e0016 */
[----:B------:R-:W-:Y:S01]  /*813b0*/  IMAD.MOV.U32 R24, RZ, RZ, R21 ;  /* 0x000000ffff187224 */ /* 0x000fe200078e0015 */
[----:B----4-:R-:W4:Y:S04]  /*813c0*/  LDL.LU R22, [R1+0x15f8] ;  /* 0x0015f80001167983 */ /* 0x010f280000300800 */
[----:B------:R-:W4:Y:S04]  /*813d0*/  LDL.LU R21, [R1+0x15fc] ;  /* 0x0015fc0001157983 */ /* 0x000f280000300800 */
[----:B------:R1:W-:Y:S01]  /*813e0*/  LDGSTS.E [R3+0x73600], [R24.64], P0 ;  /* 0x7360000018037fae */ /* 0x0003e20008121844 */
[----:B------:R-:W-:-:S04]  /*813f0*/  IADD3 R43, P1, R43, R31, RZ ;  /* 0x0000001f2b2b7210 */ /* 0x000fc80007f3e0ff */
[----:B------:R-:W-:Y:S01]  /*81400*/  IADD3.X R44, R44, R2, RZ, P1, !PT ;  /* 0x000000022c2c7210 */ /* 0x000fe20000ffe4ff */
[----:B-1----:R-:W-:Y:S01]  /*81410*/  IMAD.MOV.U32 R24, RZ, RZ, R43 ;  /* 0x000000ffff187224 */ /* 0x002fe200078e002b */
[----:B---3--:R-:W-:Y:S02]  /*81420*/  IADD3 R30, P2, R30, R31, RZ ;  /* 0x0000001f1e1e7210 */ /* 0x008fe40007f5e0ff */
[----:B------:R-:W-:-:S03]  /*81430*/  MOV R25, R44 ;  /* 0x0000002c00197202 */ /* 0x000fc60000000f00 */
[----:B------:R-:W-:Y:S02]  /*81440*/  IMAD.X R34, R34, 0x1, R2, P2 ;  /* 0x0000000122227824 */ /* 0x000fe400010e0602 */
[----:B------:R1:W-:Y:S04]  /*81450*/  LDGSTS.E [R3+0x74600], [R24.64], P0 ;  /* 0x7460000018037fae */ /* 0x0003e80008121844 */
[----:B------:R-:W-:Y:S01]  /*81460*/  STL [R1+0x143c], R43 ;  /* 0x00143c2b01007387 */ /* 0x000fe20000100800 */
[-C--:B------:R-:W-:Y:S01]  /*81470*/  IADD3 R26, P1, R26, R31.reuse, RZ ;  /* 0x0000001f1a1a7210 */ /* 0x080fe20007f3e0ff */
[----:B-1----:R-:W-:Y:S02]  /*81480*/  IMAD.MOV.U32 R24, RZ, RZ, R30 ;  /* 0x000000ffff187224 */ /* 0x002fe400078e001e */
[----:B------:R-:W-:Y:S01]  /*81490*/  IMAD.MOV.U32 R25, RZ, RZ, R34 ;  /* 0x000000ffff197224 */ /* 0x000fe200078e0022 */
[----:B------:R-:W-:Y:S01]  /*814a0*/  IADD3 R28, P2, R28, R31, RZ ;  /* 0x0000001f1c1c7210 */ /* 0x000fe20007f5e0ff */
[----:B------:R-:W-:Y:S04]  /*814b0*/  STL [R1+0x1438], R44 ;  /* 0x0014382c01007387 */ /* 0x000fe80000100800 */
[----:B------:R-:W-:Y:S04]  /*814c0*/  STL [R1+0x147c], R30 ;  /* 0x00147c1e01007387 */ /* 0x000fe80000100800 */
[----:B------:R-:W-:Y:S04]  /*814d0*/  STL [R1+0x1478], R34 ;  /* 0x0014782201007387 */ /* 0x000fe80000100800 */
[----:B------:R1:W-:Y:S04]  /*814e0*/  LDGSTS.E [R3+0x75600], [R24.64], P0 ;  /* 0x7560000018037fae */ /* 0x0003e80008121844 */
[----:B------:R-:W-:Y:S01]  /*814f0*/  STL [R1+0x14bc], R26 ;  /* 0x0014bc1a01007387 */ /* 0x000fe20000100800 */
[----:B------:R-:W-:Y:S01]  /*81500*/  IADD3.X R27, R27, R2, RZ, P1, !PT ;  /* 0x000000021b1b7210 */ /* 0x000fe20000ffe4ff */
[----:B-1----:R-:W-:-:S03]  /*81510*/  IMAD.MOV.U32 R24, RZ, RZ, R26 ;  /* 0x000000ffff187224 */ /* 0x002fc600078e001a */
[----:B------:R-:W-:Y:S01]  /*81520*/  MOV R25, R27 ;  /* 0x0000001b00197202 */ /* 0x000fe20000000f00 */
[----:B------:R1:W-:Y:S01]  /*81530*/  STL [R1+0x14b8], R27 ;  /* 0x0014b81b01007387 */ /* 0x0003e20000100800 */
[----:B------:R-:W-:-:S03]  /*81540*/  IMAD.X R29, R29, 0x1, R2, P2 ;  /* 0x000000011d1d7824 */ /* 0x000fc600010e0602 */
[----:B------:R-:W-:Y:S04]  /*81550*/  STL [R1+0x14fc], R28 ;  /* 0x0014fc1c01007387 */ /* 0x000fe80000100800 */
[----:B------:R3:W-:Y:S04]  /*81560*/  LDGSTS.E [R3+0x76600], [R24.64], P0 ;  /* 0x7660000018037fae */ /* 0x0007e80008121844 */
[----:B-1----:R-:W4:Y:S04]  /*81570*/  LDL.LU.64 R26, [R1+0xad8] ;  /* 0x000ad800011a7983 */ /* 0x002f280000300a00 */
[----:B------:R1:W-:Y:S04]  /*81580*/  STL [R1+0x14f8], R29 ;  /* 0x0014f81d01007387 */ /* 0x0003e80000100800 */
[----:B------:R-:W4:Y:S01]  /*81590*/  LDL.LU R30, [R1+0x163c] ;  /* 0x00163c00011e7983 */ /* 0x000f220000300800 */
[----:B---3--:R-:W-:-:S02]  /*815a0*/  IMAD.MOV.U32 R24, RZ, RZ, R28 ;  /* 0x000000ffff187224 */ /* 0x008fc400078e001c */
[----:B------:R-:W-:Y:S02]  /*815b0*/  IMAD.MOV.U32 R25, RZ, RZ, R29 ;  /* 0x000000ffff197224 */ /* 0x000fe400078e001d */
[----:B-1----:R-:W3:Y:S04]  /*815c0*/  LDL.LU.64 R28, [R1+0xaa8] ;  /* 0x000aa800011c7983 */ /* 0x002ee80000300a00 */
[----:B------:R-:W3:Y:S04]  /*815d0*/  LDL.LU.64 R48, [R1+0xa78] ;  /* 0x000a780001307983 */ /* 0x000ee80000300a00 */
[----:B------:R-:W3:Y:S04]  /*815e0*/  LDL.LU R34, [R1+0x1638] ;  /* 0x0016380001227983 */ /* 0x000ee80000300800 */
[----:B------:R1:W-:Y:S01]  /*815f0*/  LDGSTS.E [R3+0x77600], [R24.64], P0 ;  /* 0x7760000018037fae */ /* 0x0003e20008121844 */
[----:B--2---:R-:W-:-:S05]  /*81600*/  IADD3 R39, P1, R39, R31, RZ ;  /* 0x0000001f27277210 */ /* 0x004fca0007f3e0ff */
[----:B-1----:R-:W-:Y:S01]  /*81610*/  IMAD.MOV.U32 R24, RZ, RZ, R39 ;  /* 0x000000ffff187224 */ /* 0x002fe200078e0027 */
[----:B------:R-:W-:Y:S02]  /*81620*/  IADD3 R36, P2, R36, R31, RZ ;  /* 0x0000001f24247210 */ /* 0x000fe40007f5e0ff */
[----:B------:R-:W-:-:S04]  /*81630*/  IADD3.X R42, R42, R2, RZ, P1, !PT ;  /* 0x000000022a2a7210 */ /* 0x000fc80000ffe4ff */
[----:B------:R-:W-:Y:S01]  /*81640*/  MOV R25, R42 ;  /* 0x0000002a00197202 */ /* 0x000fe20000000f00 */
[----:B------:R-:W-:Y:S01]  /*81650*/  IMAD.X R37, R37, 0x1, R2, P2 ;  /* 0x0000000125257824 */ /* 0x000fe200010e0602 */
[----:B------:R-:W-:Y:S04]  /*81660*/  STL [R1+0x153c], R39 ;  /* 0x00153c2701007387 */ /* 0x000fe80000100800 */
[----:B------:R1:W-:Y:S01]  /*81670*/  LDGSTS.E [R3+0x78600], [R24.64], P0 ;  /* 0x7860000018037fae */ /* 0x0003e20008121844 */
[----:B------:R-:W-:-:S03]  /*81680*/  IADD3 R33, P1, R33, R31, RZ ;  /* 0x0000001f21217210 */ /* 0x000fc60007f3e0ff */
[----:B------:R-:W-:Y:S01]  /*81690*/  STL [R1+0x1538], R42 ;  /* 0x0015382a01007387 */ /* 0x000fe20000100800 */
[----:B------:R-:W-:-:S03]  /*816a0*/  IADD3.X R35, R35, R2, RZ, P1, !PT ;  /* 0x0000000223237210 */ /* 0x000fc60000ffe4ff */
[----:B------:R-:W-:Y:S01]  /*816b0*/  STL [R1+0x157c], R36 ;  /* 0x00157c2401007387 */ /* 0x000fe20000100800 */
[----:B-1----:R-:W-:Y:S02]  /*816c0*/  IMAD.MOV.U32 R24, RZ, RZ, R36 ;  /* 0x000000ffff187224 */ /* 0x002fe400078e0024 */
[----:B------:R-:W-:Y:S01]  /*816d0*/  IMAD.MOV.U32 R25, RZ, RZ, R37 ;  /* 0x000000ffff197224 */ /* 0x000fe200078e0025 */
[----:B------:R-:W-:Y:S04]  /*816e0*/  STL [R1+0x1578], R37 ;  /* 0x0015782501007387 */ /* 0x000fe80000100800 */
[----:B------:R1:W-:Y:S04]  /*816f0*/  STL [R1+0x15bc], R33 ;  /* 0x0015bc2101007387 */ /* 0x0003e80000100800 */
[----:B------:R2:W-:Y:S01]  /*81700*/  LDGSTS.E [R3+0x79600], [R24.64], P0 ;  /* 0x7960000018037fae */ /* 0x0005e20008121844 */
[----:B----4-:R-:W-:-:S03]  /*81710*/  IADD3 R21, P2, R21, R31, RZ ;  /* 0x0000001f15157210 */ /* 0x010fc60007f5e0ff */
[----:B------:R-:W-:Y:S02]  /*81720*/  STL [R1+0x15b8], R35 ;  /* 0x0015b82301007387 */ /* 0x000fe40000100800 */
[----:B------:R-:W-:Y:S02]  /*81730*/  IMAD.X R22, R22, 0x1, R2, P2 ;  /* 0x0000000116167824 */ /* 0x000fe400010e0602 */
[----:B------:R-:W-:Y:S01]  /*81740*/  STL [R1+0x15fc], R21 ;  /* 0x0015fc1501007387 */ /* 0x000fe20000100800 */
[----:B--2---:R-:W-:-:S03]  /*81750*/  IMAD.MOV.U32 R24, RZ, RZ, R33 ;  /* 0x000000ffff187224 */ /* 0x004fc600078e0021 */
[----:B-1----:R-:W2:Y:S04]  /*81760*/  LDL.LU R33, [R1+0xf44] ;  /* 0x000f440001217983 */ /* 0x002ea80000300800 */
[----:B------:R1:W-:Y:S04]  /*81770*/  STL [R1+0x15f8], R22 ;  /* 0x0015f81601007387 */ /* 0x0003e80000100800 */
[----:B------:R-:W4:Y:S04]  /*81780*/  LDL.LU R44, [R1+0xf84] ;  /* 0x000f8400012c7983 */ /* 0x000f280000300800 */
[----:B------:R-:W4:Y:S04]  /*81790*/  LDL.LU R46, [R1+0xf40] ;  /* 0x000f4000012e7983 */ /* 0x000f280000300800 */
[----:B------:R-:W4:Y:S04]  /*817a0*/  LDL.LU R45, [R1+0xf80] ;  /* 0x000f8000012d7983 */ /* 0x000f280000300800 */
[----:B------:R-:W4:Y:S04]  /*817b0*/  LDL.LU R43, [R1+0xfc0] ;  /* 0x000fc000012b7983 */ /* 0x000f280000300800 */
[----:B------:R-:W4:Y:S04]  /*817c0*/  LDL.LU R36, [R1+0xfc4] ;  /* 0x000fc40001247983 */ /* 0x000f280000300800 */
[----:B------:R-:W4:Y:S04]  /*817d0*/  LDL.LU R42, [R1+0x1000] ;  /* 0x00100000012a7983 */ /* 0x000f280000300800 */
[----:B------:R-:W4:Y:S01]  /*817e0*/  LDL.LU R37, [R1+0x1004] ;  /* 0x0010040001257983 */ /* 0x000f220000300800 */
[----:B------:R-:W-:-:S05]  /*817f0*/  MOV R25, R35 ;  /* 0x0000002300197202 */ /* 0x000fca0000000f00 */
[----:B------:R1:W-:Y:S02]  /*81800*/  LDGSTS.E [R3+0x7a600], [R24.64], P0 ;  /* 0x7a60000018037fae */ /* 0x0003e40008121844 */
[----:B-1----:R-:W-:Y:S02]  /*81810*/  IMAD.MOV.U32 R25, RZ, RZ, R22 ;  /* 0x000000ffff197224 */ /* 0x002fe400078e0016 */
[----:B------:R-:W-:-:S05]  /*81820*/  IMAD.MOV.U32 R24, RZ, RZ, R21 ;  /* 0x000000ffff187224 */ /* 0x000fca00078e0015 */
[----:B------:R1:W-:Y:S01]  /*81830*/  LDGSTS.E [R3+0x7b600], [R24.64], P0 ;  /* 0x7b60000018037fae */ /* 0x0003e20008121844 */
[----:B------:R-:W-:-:S04]  /*81840*/  IADD3 R22, P1, R26, R31, RZ ;  /* 0x0000001f1a167210 */ /* 0x000fc80007f3e0ff */
[----:B------:R-:W-:Y:S02]  /*81850*/  IADD3.X R21, R27, R2, RZ, P1, !PT ;  /* 0x000000021b157210 */ /* 0x000fe40000ffe4ff */
[-C--:B------:R-:W-:Y:S02]  /*81860*/  IADD3 R30, P1, R30, R31.reuse, RZ ;  /* 0x0000001f1e1e7210 */ /* 0x080fe40007f3e0ff */
[----:B---3--:R-:W-:-:S05]  /*81870*/  IADD3 R27, P2, R28, R31, RZ ;  /* 0x0000001f1c1b7210 */ /* 0x008fca0007f5e0ff */
[--C-:B------:R-:W-:Y:S02]  /*81880*/  IMAD.X R26, R29, 0x1, R2.reuse, P2 ;  /* 0x000000011d1a7824 */ /* 0x100fe400010e0602 */
[----:B------:R-:W-:Y:S01]  /*81890*/  IMAD.X R34, R34, 0x1, R2, P1 ;  /* 0x0000000122227824 */ /* 0x000fe200008e0602 */
[----:B------:R-:W-:Y:S02]  /*818a0*/  IADD3 R29, P1, R48, R31, RZ ;  /* 0x0000001f301d7210 */ /* 0x000fe40007f3e0ff */
[----:B------:R-:W-:Y:S02]  /*818b0*/  LOP3.LUT R27, R27, R26, RZ, 0x3c, !PT ;  /* 0x0000001a1b1b7212 */ /* 0x000fe400078e3cff */
[----:B------:R-:W-:Y:S01]  /*818c0*/  IADD3.X R28, R49, R2, RZ, P1, !PT ;  /* 0x00000002311c7210 */ /* 0x000fe20000ffe4ff */
[----:B------:R-:W-:Y:S01]  /*818d0*/  STL [R1+0x163c], R30 ;  /* 0x00163c1e01007387 */ /* 0x000fe20000100800 */
[----:B-1----:R-:W-:Y:S02]  /*818e0*/  IMAD.MOV.U32 R25, RZ, RZ, R34 ;  /* 0x000000ffff197224 */ /* 0x002fe400078e0022 */
[----:B------:R-:W-:Y:S01]  /*818f0*/  LOP3.LUT R29, R29, R28, RZ, 0x3c, !PT ;  /* 0x0000001c1d1d7212 */ /* 0x000fe200078e3cff */
[----:B------:R1:W-:Y:S01]  /*81900*/  STL [R1+0x1638], R34 ;  /* 0x0016382201007387 */ /* 0x0003e20000100800 */
[----:B------:R-:W-:Y:S01]  /*81910*/  LOP3.LUT R26, R27, R26, RZ, 0x3c, !PT ;  /* 0x0000001a1b1a7212 */ /* 0x000fe200078e3cff */
[----:B------:R-:W-:Y:S01]  /*81920*/  IMAD.MOV.U32 R35, RZ, RZ, R21 ;  /* 0x000000ffff237224 */ /* 0x000fe200078e0015 */
[----:B------:R-:W-:Y:S01]  /*81930*/  LOP3.LUT R28, R29, R28, RZ, 0x3c, !PT ;  /* 0x0000001c1d1c7212 */ /* 0x000fe200078e3cff */
[----:B------:R-:W-:Y:S01]  /*81940*/  IMAD.MOV.U32 R24, RZ, RZ, R30 ;  /* 0x000000ffff187224 */ /* 0x000fe200078e001e */
[----:B------:R-:W-:-:S02]  /*81950*/  LOP3.LUT R27, R27, R26, RZ, 0x3c, !PT ;  /* 0x0000001a1b1b7212 */ /* 0x000fc400078e3cff */
[----:B-1----:R-:W-:Y:S02]  /*81960*/  MOV R34, R22 ;  /* 0x0000001600227202 */ /* 0x002fe40000000f00 */
[----:B------:R1:W-:Y:S01]  /*81970*/  LDGSTS.E [R3+0x7c600], [R24.64], P0 ;  /* 0x7c60000018037fae */ /* 0x0003e20008121844 */
[----:B------:R-:W-:-:S03]  /*81980*/  LOP3.LUT R29, R29, R28, RZ, 0x3c, !PT ;  /* 0x0000001c1d1d7212 */ /* 0x000fc600078e3cff */
[----:B------:R3:W-:Y:S04]  /*81990*/  STL.64 [R1+0xad8], R34 ;  /* 0x000ad82201007387 */ /* 0x0007e80000100a00 */
[----:B------:R-:W4:Y:S04]  /*819a0*/  LDL.LU R30, [R1+0x1044] ;  /* 0x00104400011e7983 */ /* 0x000f280000300800 */
[----:B------:R3:W-:Y:S04]  /*819b0*/  LDGSTS.E [R3+0x7d600], [R34.64], P0 ;  /* 0x7d60000022037fae */ /* 0x0007e80008121844 */
[----:B------:R-:W-:Y:S04]  /*819c0*/  STL.64 [R1+0xaa8], R26 ;  /* 0x000aa81a01007387 */ /* 0x000fe80000100a00 */
[----:B------:R1:W-:Y:S04]  /*819d0*/  LDGSTS.E [R3+0x7e600], [R26.64], P0 ;  /* 0x7e6000001a037fae */ /* 0x0003e80008121844 */
[----:B---3--:R-:W3:Y:S04]  /*819e0*/  LDL.LU R34, [R1+0x1084] ;  /* 0x0010840001227983 */ /* 0x008ee80000300800 */
[----:B------:R-:W-:Y:S04]  /*819f0*/  STL.64 [R1+0xa78], R28 ;  /* 0x000a781c01007387 */ /* 0x000fe80000100a00 */
[----:B------:R-:W3:Y:S04]  /*81a00*/  LDL.LU R35, [R1+0x1040] ;  /* 0x0010400001237983 */ /* 0x000ee80000300800 */
[----:B------:R-:W3:Y:S04]  /*81a10*/  LDL.LU R39, [R1+0x1080] ;  /* 0x0010800001277983 */ /* 0x000ee80000300800 */
[----:B------:R-:W3:Y:S04]  /*81a20*/  LDL.LU R22, [R1+0x10c4] ;  /* 0x0010c40001167983 */ /* 0x000ee80000300800 */
[----:B------:R-:W3:Y:S04]  /*81a30*/  LDL.LU R21, [R1+0x1104] ;  /* 0x0011040001157983 */ /* 0x000ee80000300800 */
[----:B------:R1:W-:Y:S01]  /*81a40*/  LDGSTS.E [R3+0x7f600], [R28.64], P0 ;  /* 0x7f6000001c037fae */ /* 0x0003e20008121844 */
[----:B--2---:R-:W-:-:S05]  /*81a50*/  IADD3 R33, P1, R33, R31, RZ ;  /* 0x0000001f21217210 */ /* 0x004fca0007f3e0ff */
[----:B------:R2:W-:Y:S01]  /*81a60*/  STL [R1+0xf44], R33 ;  /* 0x000f442101007387 */ /* 0x0005e20000100800 */
[----:B----4-:R-:W-:Y:S01]  /*81a70*/  IADD3 R44, P2, R44, R31, RZ ;  /* 0x0000001f2c2c7210 */ /* 0x010fe20007f5e0ff */
[----:B------:R-:W-:Y:S02]  /*81a80*/  IMAD.X R46, R46, 0x1, R2, P1 ;  /* 0x000000012e2e7824 */ /* 0x000fe400008e0602 */
[----:B-1----:R-:W-:Y:S01]  /*81a90*/  IMAD.MOV.U32 R24, RZ, RZ, R33 ;  /* 0x000000ffff187224 */ /* 0x002fe200078e0021 */
[----:B------:R-:W-:Y:S02]  /*81aa0*/  IADD3.X R45, R45, R2, RZ, P2, !PT ;  /* 0x000000022d2d7210 */ /* 0x000fe400017fe4ff */
[----:B------:R-:W-:Y:S01]  /*81ab0*/  STL [R1+0xf40], R46 ;  /* 0x000f402e01007387 */ /* 0x000fe20000100800 */
[----:B------:R-:W-:-:S03]  /*81ac0*/  IMAD.MOV.U32 R25, RZ, RZ, R46 ;  /* 0x000000ffff197224 */ /* 0x000fc600078e002e */
[----:B------:R-:W-:Y:S01]  /*81ad0*/  STL [R1+0xf84], R44 ;  /* 0x000f842c01007387 */ /* 0x000fe20000100800 */
[----:B------:R-:W-:-:S03]  /*81ae0*/  IADD3 R36, P1, R36, R31, RZ ;  /* 0x0000001f24247210 */ /* 0x000fc60007f3e0ff */
[----:B--2---:R-:W2:Y:S04]  /*81af0*/  LDL.LU R33, [R1+0x10c0] ;  /* 0x0010c00001217983 */ /* 0x004ea80000300800 */
[----:B------:R-:W-:Y:S01]  /*81b00*/  STL [R1+0xf80], R45 ;  /* 0x000f802d01007387 */ /* 0x000fe20000100800 */
[----:B------:R-:W-:Y:S01]  /*81b10*/  IMAD.X R43, R43, 0x1, R2, P1 ;  /* 0x000000012b2b7824 */ /* 0x000fe200008e0602 */
[----:B------:R-:W-:Y:S02]  /*81b20*/  IADD3 R37, P2, R37, R31, RZ ;  /* 0x0000001f25257210 */ /* 0x000fe40007f5e0ff */
[----:B------:R-:W4:Y:S04]  /*81b30*/  LDL.LU R26, [R1+0x1100] ;  /* 0x00110000011a7983 */ /* 0x000f280000300800 */
[----:B------:R1:W-:Y:S01]  /*81b40*/  LDGSTS.E [R23+0x60800], [R24.64], P0 ;  /* 0x6080000018177fae */ /* 0x0003e20008121844 */
[----:B------:R-:W-:-:S03]  /*81b50*/  IADD3.X R42, R42, R2, RZ, P2, !PT ;  /* 0x000000022a2a7210 */ /* 0x000fc600017fe4ff */
[----:B------:R1:W-:Y:S04]  /*81b60*/  STL [R1+0xfc4], R36 ;  /* 0x000fc42401007387 */ /* 0x0003e80000100800 */
[----:B------:R-:W-:Y:S01]  /*81b70*/  STL [R1+0xfc0], R43 ;  /* 0x000fc02b01007387 */ /* 0x000fe20000100800 */
[----:B-1----:R-:W-:Y:S01]  /*81b80*/  MOV R24, R44 ;  /* 0x0000002c00187202 */ /* 0x002fe20000000f00 */
[----:B------:R-:W-:Y:S02]  /*81b90*/  IMAD.MOV.U32 R25, RZ, RZ, R45 ;  /* 0x000000ffff197224 */ /* 0x000fe400078e002d */
[----:B------:R1:W-:Y:S04]  /*81ba0*/  STL [R1+0x1004], R37 ;  /* 0x0010042501007387 */ /* 0x0003e80000100800 */
[----:B------:R-:W4:Y:S04]  /*81bb0*/  LDL.LU R28, [R1+0x1144] ;  /* 0x00114400011c7983 */ /* 0x000f280000300800 */
[----:B------:R1:W-:Y:S04]  /*81bc0*/  LDGSTS.E [R23+0x61800], [R24.64], P0 ;  /* 0x6180000018177fae */ /* 0x0003e80008121844 */
[----:B------:R-:W-:Y:S01]  /*81bd0*/  STL [R1+0x1000], R42 ;  /* 0x0010002a01007387 */ /* 0x000fe20000100800 */
[----:B-1----:R-:W-:-:S02]  /*81be0*/  IMAD.MOV.U32 R24, RZ, RZ, R36 ;  /* 0x000000ffff187224 */ /* 0x002fc400078e0024 */
[----:B------:R-:W-:Y:S01]  /*81bf0*/  IMAD.MOV.U32 R25, RZ, RZ, R43 ;  /* 0x000000ffff197224 */ /* 0x000fe200078e002b */
[----:B------:R-:W4:Y:S04]  /*81c00*/  LDL.LU R36, [R1+0x1184] ;  /* 0x0011840001247983 */ /* 0x000f280000300800 */
[----:B------:R-:W4:Y:S04]  /*81c10*/  LDL.LU R29, [R1+0x1140] ;  /* 0x00114000011d7983 */ /* 0x000f280000300800 */
[----:B------:R1:W-:Y:S02]  /*81c20*/  LDGSTS.E [R23+0x62800], [R24.64], P0 ;  /* 0x6280000018177fae */ /* 0x0003e40008121844 */
[----:B-1----:R-:W-:-:S02]  /*81c30*/  MOV R24, R37 ;  /* 0x0000002500187202 */ /* 0x002fc40000000f00 */
[----:B------:R-:W4:Y:S01]  /*81c40*/  LDL.LU R37, [R1+0x1180] ;  /* 0x0011800001257983 */ /* 0x000f220000300800 */
[----:B------:R-:W-:-:S03]  /*81c50*/  IMAD.MOV.U32 R25, RZ, RZ, R42 ;  /* 0x000000ffff197224 */ /* 0x000fc600078e002a */
[----:B------:R-:W4:Y:S04]  /*81c60*/  LDL.LU R27, [R1+0x11c4] ;  /* 0x0011c400011b7983 */ /* 0x000f280000300800 */
[----:B------:R-:W4:Y:S04]  /*81c70*/  LDL.LU R3, [R1+0x1204] ;  /* 0x0012040001037983 */ /* 0x000f280000300800 */
[----:B------:R1:W-:Y:S01]  /*81c80*/  LDGSTS.E [R23+0x63800], [R24.64], P0 ;  /* 0x6380000018177fae */ /* 0x0003e20008121844 */
[----:B------:R-:W-:-:S05]  /*81c90*/  IADD3 R30, P1, R30, R31, RZ ;  /* 0x0000001f1e1e7210 */ /* 0x000fca0007f3e0ff */
[----:B------:R-:W-:Y:S01]  /*81ca0*/  STL [R1+0x1044], R30 ;  /* 0x0010441e01007387 */ /* 0x000fe20000100800 */
[----:B-1----:R-:W-:Y:S01]  /*81cb0*/  IMAD.MOV.U32 R24, RZ, RZ, R30 ;  /* 0x000000ffff187224 */ /* 0x002fe200078e001e */
[----:B---3--:R-:W-:Y:S01]  /*81cc0*/  IADD3 R34, P2, R34, R31, RZ ;  /* 0x0000001f22227210 */ /* 0x008fe20007f5e0ff */
[----:B------:R-:W-:-:S03]  /*81cd0*/  IMAD.X R35, R35, 0x1, R2, P1 ;  /* 0x0000000123237824 */ /* 0x000fc600008e0602 */
[----:B------:R-:W-:Y:S02]  /*81ce0*/  IADD3.X R39, R39, R2, RZ, P2, !PT ;  /* 0x0000000227277210 */ /* 0x000fe400017fe4ff */
[----:B------:R1:W-:Y:S01]  /*81cf0*/  STL [R1+0x1040], R35 ;  /* 0x0010402301007387 */ /* 0x0003e20000100800 */
[----:B------:R-:W-:-:S03]  /*81d00*/  IMAD.MOV.U32 R25, RZ, RZ, R35 ;  /* 0x000000ffff197224 */ /* 0x000fc600078e0023 */
[----:B------:R-:W-:Y:S01]  /*81d10*/  STL [R1+0x1084], R34 ;  /* 0x0010842201007387 */ /* 0x000fe20000100800 */
[----:B------:R-:W-:-:S03]  /*81d20*/  IADD3 R22, P1, R22, R31, RZ ;  /* 0x0000001f16167210 */ /* 0x000fc60007f3e0ff */
[----:B------:R3:W-:Y:S04]  /*81d30*/  LDGSTS.E [R23+0x64800], [R24.64], P0 ;  /* 0x6480000018177fae */ /* 0x0007e80008121844 */
[----:B-1----:R-:W4:Y:S04]  /*81d40*/  LDL.LU R35, [R1+0x11c0] ;  /* 0x0011c00001237983 */ /* 0x002f280000300800 */
[----:B------:R-:W-:Y:S04]  /*81d50*/  STL [R1+0x1080], R39 ;  /* 0x0010802701007387 */ /* 0x000fe80000100800 */
[----:B------:R-:W4:Y:S01]  /*81d60*/  LDL.LU R30, [R1+0x1200] ;  /* 0x00120000011e7983 */ /* 0x000f220000300800 */
[----:B---3--:R-:W-:Y:S01]  /*81d70*/  MOV R24, R34 ;  /* 0x0000002200187202 */ /* 0x008fe20000000f00 */
[----:B------:R-:W-:Y:S01]  /*81d80*/  IMAD.MOV.U32 R25, RZ, RZ, R39 ;  /* 0x000000ffff197224 */ /* 0x000fe200078e0027 */
[----:B------:R-:W-:Y:S01]  /*81d90*/  IADD3 R21, P2, R21, R31, RZ ;  /* 0x0000001f15157210 */ /* 0x000fe20007f5e0ff */
[----:B------:R1:W-:Y:S04]  /*81da0*/  STL [R1+0x10c4], R22 ;  /* 0x0010c41601007387 */ /* 0x0003e80000100800 */
[----:B------:R3:W-:Y:S02]  /*81db0*/  LDGSTS.E [R23+0x65800], [R24.64], P0 ;  /* 0x6580000018177fae */ /* 0x0007e40008121844 */
[----:B---3--:R-:W-:-:S02]  /*81dc0*/  IMAD.MOV.U32 R24, RZ, RZ, R22 ;  /* 0x000000ffff187224 */ /* 0x008fc400078e0016 */
[----:B--2---:R-:W-:-:S05]  /*81dd0*/  IMAD.X R33, R33, 0x1, R2, P1 ;  /* 0x0000000121217824 */ /* 0x004fca00008e0602 */
[----:B------:R2:W-:Y:S01]  /*81de0*/  STL [R1+0x10c0], R33 ;  /* 0x0010c02101007387 */ /* 0x0005e20000100800 */
[----:B----4-:R-:W-:-:S03]  /*81df0*/  IADD3.X R26, R26, R2, RZ, P2, !PT ;  /* 0x000000021a1a7210 */ /* 0x010fc600017fe4ff */
[----:B------:R3:W-:Y:S01]  /*81e00*/  STL [R1+0x1104], R21 ;  /* 0x0011041501007387 */ /* 0x0007e20000100800 */
[----:B------:R-:W-:-:S03]  /*81e10*/  IMAD.MOV.U32 R25, RZ, RZ, R33 ;  /* 0x000000ffff197224 */ /* 0x000fc600078e0021 */
[----:B-1----:R-:W4:Y:S04]  /*81e20*/  LDL.LU R22, [R1+0x1244] ;  /* 0x0012440001167983 */ /* 0x002f280000300800 */
[----:B------:R1:W-:Y:S04]  /*81e30*/  STL [R1+0x1100], R26 ;  /* 0x0011001a01007387 */ /* 0x0003e80000100800 */
[----:B------:R-:W4:Y:S04]  /*81e40*/  LDL.LU R34, [R1+0x1284] ;  /* 0x0012840001227983 */ /* 0x000f280000300800 */
[----:B--2---:R-:W2:Y:S04]  /*81e50*/  LDL.LU R33, [R1+0x1240] ;  /* 0x0012400001217983 */ /* 0x004ea80000300800 */
[----:B------:R1:W-:Y:S01]  /*81e60*/  LDGSTS.E [R23+0x66800], [R24.64], P0 ;  /* 0x6680000018177fae */ /* 0x0003e20008121844 */
[----:B------:R-:W-:-:S03]  /*81e70*/  IADD3 R28, P1, R28, R31, RZ ;  /* 0x0000001f1c1c7210 */ /* 0x000fc60007f3e0ff */
[----:B------:R-:W2:Y:S01]  /*81e80*/  LDL.LU R39, [R1+0x1280] ;  /* 0x0012800001277983 */ /* 0x000ea20000300800 */
[----:B-1----:R-:W-:Y:S01]  /*81e90*/  MOV R24, R21 ;  /* 0x0000001500187202 */ /* 0x002fe20000000f00 */
[----:B------:R-:W-:Y:S02]  /*81ea0*/  IMAD.MOV.U32 R25, RZ, RZ, R26 ;  /* 0x000000ffff197224 */ /* 0x000fe400078e001a */
[----:B---3--:R-:W3:Y:S04]  /*81eb0*/  LDL.LU R21, [R1+0x12c4] ;  /* 0x0012c40001157983 */ /* 0x008ee80000300800 */
[----:B------:R-:W3:Y:S01]  /*81ec0*/  LDL.LU R26, [R1+0x1304] ;  /* 0x00130400011a7983 */ /* 0x000ee20000300800 */
[----:B------:R-:W-:Y:S01]  /*81ed0*/  IADD3 R36, P2, R36, R31, RZ ;  /* 0x0000001f24247210 */ /* 0x000fe20007f5e0ff */
[----:B------:R-:W-:-:S02]  /*81ee0*/  IMAD.X R29, R29, 0x1, R2, P1 ;  /* 0x000000011d1d7824 */ /* 0x000fc400008e0602 */
[----:B------:R-:W-:Y:S04]  /*81ef0*/  STL [R1+0x1144], R28 ;  /* 0x0011441c01007387 */ /* 0x000fe80000100800 */
[----:B------:R1:W-:Y:S04]  /*81f00*/  LDGSTS.E [R23+0x67800], [R24.64], P0 ;  /* 0x6780000018177fae */ /* 0x0003e80008121844 */
[----:B------:R1:W-:Y:S04]  /*81f10*/  STL [R1+0x1140], R29 ;  /* 0x0011401d01007387 */ /* 0x0003e80000100800 */
[----:B------:R-:W-:Y:S01]  /*81f20*/  STL [R1+0x1184], R36 ;  /* 0x0011842401007387 */ /* 0x000fe20000100800 */
[----:B-1----:R-:W-:Y:S01]  /*81f30*/  IMAD.MOV.U32 R25, RZ, RZ, R29 ;  /* 0x000000ffff197224 */ /* 0x002fe200078e001d */
[----:B------:R-:W-:-:S02]  /*81f40*/  IADD3.X R37, R37, R2, RZ, P2, !PT ;  /* 0x0000000225257210 */ /* 0x000fc400017fe4ff */
[----:B------:R-:W3:Y:S01]  /*81f50*/  LDL.LU R29, [R1+0x12c0] ;  /* 0x0012c000011d7983 */ /* 0x000ee20000300800 */
[----:B------:R-:W-:-:S03]  /*81f60*/  IMAD.MOV.U32 R24, RZ, RZ, R28 ;  /* 0x000000ffff187224 */ /* 0x000fc600078e001c */
[----:B------:R-:W-:Y:S04]  /*81f70*/  STL [R1+0x1180], R37 ;  /* 0x0011802501007387 */ /* 0x000fe80000100800 */
[----:B------:R-:W3:Y:S01]  /*81f80*/  LDL.LU R28, [R1+0x1300] ;  /* 0x00130000011c7983 */ /* 0x000ee20000300800 */
[----:B------:R-:W-:-:S03]  /*81f90*/  IADD3 R27, P1, R27, R31, RZ ;  /* 0x0000001f1b1b7210 */ /* 0x000fc60007f3e0ff */
[----:B------:R1:W-:Y:S01]  /*81fa0*/  LDGSTS.E [R23+0x68800], [R24.64], P0 ;  /* 0x6880000018177fae */ /* 0x0003e20008121844 */
[----:B------:R-:W-:-:S03]  /*81fb0*/  IADD3 R3, P2, R3, R31, RZ ;  /* 0x0000001f03037210 */ /* 0x000fc60007f5e0ff */
[----:B------:R1:W-:Y:S02]  /*81fc0*/  STL [R1+0x11c4], R27 ;  /* 0x0011c41b01007387 */ /* 0x0003e40000100800 */
[----:B-1----:R-:W-:Y:S01]  /*81fd0*/  MOV R24, R36 ;  /* 0x0000002400187202 */ /* 0x002fe20000000f00 */
[----:B------:R-:W-:-:S05]  /*81fe0*/  IMAD.MOV.U32 R25, RZ, RZ, R37 ;  /* 0x000000ffff197224 */ /* 0x000fca00078e0025 */
[----:B------:R1:W-:Y:S02]  /*81ff0*/  LDGSTS.E [R23+0x69800], [R24.64], P0 ;  /* 0x6980000018177fae */ /* 0x0003e40008121844 */
[----:B-1----:R-:W-:Y:S02]  /*82000*/  IMAD.MOV.U32 R24, RZ, RZ, R27 ;  /* 0x000000ffff187224 */ /* 0x002fe400078e001b */
[----:B------:R-:W-:-:S05]  /*82010*/  IMAD.X R35, R35, 0x1, R2, P1 ;  /* 0x0000000123237824 */ /* 0x000fca00008e0602 */
[----:B------:R1:W-:Y:S01]  /*82020*/  STL [R1+0x11c0], R35 ;  /* 0x0011c02301007387 */ /* 0x0003e20000100800 */
[----:B------:R-:W-:-:S03]  /*82030*/  IADD3.X R30, R30, R2, RZ, P2, !PT ;  /* 0x000000021e1e7210 */ /* 0x000fc600017fe4ff */
[----:B------:R-:W-:Y:S01]  /*82040*/  STL [R1+0x1204], R3 ;  /* 0x0012040301007387 */ /* 0x000fe20000100800 */
[----:B------:R-:W-:-:S03]  /*82050*/  IMAD.MOV.U32 R25, RZ, RZ, R35 ;  /* 0x000000ffff197224 */ /* 0x000fc600078e0023 */
[----:B------:R-:W3:Y:S04]  /*82060*/  LDL.LU R27, [R1+0x1344] ;  /* 0x00134400011b7983 */ /* 0x000ee80000300800 */
[----:B------:R1:W-:Y:S04]  /*82070*/  STL [R1+0x1200], R30 ;  /* 0x0012001e01007387 */ /* 0x0003e80000100800 */
[----:B-1----:R-:W3:Y:S04]  /*82080*/  LDL.LU R35, [R1+0x1384] ;  /* 0x0013840001237983 */ /* 0x002ee80000300800 */
[----:B------:R-:W3:Y:S04]  /*82090*/  LDL.LU R37, [R1+0x1340] ;  /* 0x0013400001257983 */ /* 0x000ee80000300800 */
[----:B------:R-:W3:Y:S04]  /*820a0*/  LDL.LU R36, [R1+0x1380] ;  /* 0x0013800001247983 */ /* 0x000ee80000300800 */
[----:B------:R1:W-:Y:S02]  /*820b0*/  LDGSTS.E [R23+0x6a800], [R24.64], P0 ;  /* 0x6a80000018177fae */ /* 0x0003e40008121844 */
[----:B-1----:R-:W-:Y:S01]  /*820c0*/  MOV R24, R3 ;  /* 0x0000000300187202 */ /* 0x002fe20000000f00 */
[----:B------:R-:W-:-:S02]  /*820d0*/  IMAD.MOV.U32 R25, RZ, RZ, R30 ;  /* 0x000000ffff197224 */ /* 0x000fc400078e001e */
[----:B------:R-:W3:Y:S04]  /*820e0*/  LDL.LU R30, [R1+0x13c4] ;  /* 0x0013c400011e7983 */ /* 0x000ee80000300800 */
[----:B------:R1:W-:Y:S04]  /*820f0*/  LDGSTS.E [R23+0x6b800], [R24.64], P0 ;  /* 0x6b80000018177fae */ /* 0x0003e80008121844 */
[----:B------:R-:W3:Y:S01]  /*82100*/  LDL.LU R3, [R1+0x1404] ;  /* 0x0014040001037983 */ /* 0x000ee20000300800 */
[----:B----4-:R-:W-:-:S05]  /*82110*/  IADD3 R22, P1, R22, R31, RZ ;  /* 0x0000001f16167210 */ /* 0x010fca0007f3e0ff */
[----:B-1----:R-:W-:Y:S01]  /*82120*/  IMAD.MOV.U32 R24, RZ, RZ, R22 ;  /* 0x000000ffff187224 */ /* 0x002fe200078e0016 */
[----:B------:R-:W-:Y:S01]  /*82130*/  IADD3 R34, P2, R34, R31, RZ ;  /* 0x0000001f22227210 */ /* 0x000fe20007f5e0ff */
[----:B--2---:R-:W-:Y:S01]  /*82140*/  IMAD.X R33, R33, 0x1, R2, P1 ;  /* 0x0000000121217824 */ /* 0x004fe200008e0602 */
[----:B------:R-:W-:Y:S03]  /*82150*/  STL [R1+0x1244], R22 ;  /* 0x0012441601007387 */ /* 0x000fe60000100800 */
[----:B------:R-:W-:Y:S01]  /*82160*/  IMAD.MOV.U32 R25, RZ, RZ, R33 ;  /* 0x000000ffff197224 */ /* 0x000fe200078e0021 */
[----:B------:R1:W-:Y:S01]  /*82170*/  STL [R1+0x1240], R33 ;  /* 0x0012402101007387 */ /* 0x0003e20000100800 */
[----:B------:R-:W-:-:S03]  /*82180*/  IADD3.X R39, R39, R2, RZ, P2, !PT ;  /* 0x0000000227277210 */ /* 0x000fc600017fe4ff */
[----:B------:R-:W-:Y:S04]  /*82190*/  STL [R1+0x1284], R34 ;  /* 0x0012842201007387 */ /* 0x000fe80000100800 */
[----:B------:R2:W-:Y:S04]  /*821a0*/  LDGSTS.E [R23+0x6c800], [R24.64], P0 ;  /* 0x6c80000018177fae */ /* 0x0005e80008121844 */
[----:B-1----:R-:W4:Y:S01]  /*821b0*/  LDL.LU R33, [R1+0x13c0] ;  /* 0x0013c00001217983 */ /* 0x002f220000300800 */
[----:B---3--:R-:W-:-:S03]  /*821c0*/  IADD3 R21, P1, R21, R31, RZ ;  /* 0x0000001f15157210 */ /* 0x008fc60007f3e0ff */
[----:B------:R-:W-:Y:S01]  /*821d0*/  STL [R1+0x1280], R39 ;  /* 0x0012802701007387 */ /* 0x000fe20000100800 */
[----:B------:R-:W-:Y:S02]  /*821e0*/  IADD3 R26, P2, R26, R31, RZ ;  /* 0x0000001f1a1a7210 */ /* 0x000fe40007f5e0ff */
[----:B--2---:R-:W-:Y:S01]  /*821f0*/  MOV R24, R34 ;  /* 0x0000002200187202 */ /* 0x004fe20000000f00 */
[----:B------:R-:W-:Y:S01]  /*82200*/  IMAD.MOV.U32 R25, RZ, RZ, R39 ;  /* 0x000000ffff197224 */ /* 0x000fe200078e0027 */
[----:B------:R-:W2:Y:S04]  /*82210*/  LDL.LU R22, [R1+0x1400] ;  /* 0x0014000001167983 */ /* 0x000ea80000300800 */
[----:B------:R1:W-:Y:S04]  /*82220*/  LDGSTS.E [R23+0x6d800], [R24.64], P0 ;  /* 0x6d80000018177fae */ /* 0x0003e80008121844 */
[----:B------:R3:W-:Y:S01]  /*82230*/  STL [R1+0x12c4], R21 ;  /* 0x0012c41501007387 */ /* 0x0007e20000100800 */
[----:B------:R-:W-:-:S02]  /*82240*/  IMAD.X R29, R29, 0x1, R2, P1 ;  /* 0x000000011d1d7824 */ /* 0x000fc400008e0602 */
[----:B-1----:R-:W-:Y:S02]  /*82250*/  IMAD.MOV.U32 R24, RZ, RZ, R21 ;  /* 0x000000ffff187224 */ /* 0x002fe400078e0015 */
[----:B------:R-:W-:Y:S01]  /*82260*/  IMAD.MOV.U32 R25, RZ, RZ, R29 ;  /* 0x000000ffff197224 */ /* 0x000fe200078e001d */
[----:B------:R1:W-:Y:S01]  /*82270*/  STL [R1+0x12c0], R29 ;  /* 0x0012c01d01007387 */ /* 0x0003e20000100800 */
[----:B------:R-:W-:-:S03]  /*82280*/  IADD3.X R28, R28, R2, RZ, P2, !PT ;  /* 0x000000021c1c7210 */ /* 0x000fc600017fe4ff */
[----:B------:R-:W-:Y:S04]  /*82290*/  STL [R1+0x1304], R26 ;  /* 0x0013041a01007387 */ /* 0x000fe80000100800 */
[----:B---3--:R-:W3:Y:S04]  /*822a0*/  LDL.LU R21, [R1+0x1444] ;  /* 0x0014440001157983 */ /* 0x008ee80000300800 */
[----:B------:R1:W-:Y:S04]  /*822b0*/  STL [R1+0x1300], R28 ;  /* 0x0013001c01007387 */ /* 0x0003e80000100800 */
[----:B------:R1:W-:Y:S04]  /*822c0*/  LDGSTS.E [R23+0x6e800], [R24.64], P0 ;  /* 0x6e80000018177fae */ /* 0x0003e80008121844 */
[----:B-1----:R-:W3:Y:S01]  /*822d0*/  LDL.LU R29, [R1+0x1484] ;  /* 0x00148400011d7983 */ /* 0x002ee20000300800 */
[----:B------:R-:W-:-:S03]  /*822e0*/  IMAD.MOV.U32 R25, RZ, RZ, R28 ;  /* 0x000000ffff197224 */ /* 0x000fc600078e001c */
[----:B------:R-:W3:Y:S04]  /*822f0*/  LDL.LU R28, [R1+0x1440] ;  /* 0x00144000011c7983 */ /* 0x000ee80000300800 */
[----:B------:R-:W3:Y:S01]  /*82300*/  LDL.LU R39, [R1+0x1480] ;  /* 0x0014800001277983 */ /* 0x000ee20000300800 */
[----:B------:R-:W-:-:S03]  /*82310*/  MOV R24, R26 ;  /* 0x0000001a00187202 */ /* 0x000fc60000000f00 */
[----:B------:R-:W3:Y:S04]  /*82320*/  LDL.LU R26, [R1+0x14c4] ;  /* 0x0014c400011a7983 */ /* 0x000ee80000300800 */
[----:B------:R-:W3:Y:S04]  /*82330*/  LDL.LU R34, [R1+0x1504] ;  /* 0x0015040001227983 */ /* 0x000ee80000300800 */
[----:B------:R1:W-:Y:S01]  /*82340*/  LDGSTS.E [R23+0x6f800], [R24.64], P0 ;  /* 0x6f80000018177fae */ /* 0x0003e20008121844 */
[----:B------:R-:W-:-:S05]  /*82350*/  IADD3 R27, P1, R27, R31, RZ ;  /* 0x0000001f1b1b7210 */ /* 0x000fca0007f3e0ff */
[----:B------:R1:W-:Y:S01]  /*82360*/  STL [R1+0x1344], R27 ;  /* 0x0013441b01007387 */ /* 0x0003e20000100800 */
[----:B------:R-:W-:Y:S01]  /*82370*/  IADD3 R35, P2, R35, R31, RZ ;  /* 0x0000001f23237210 */ /* 0x000fe20007f5e0ff */
[----:B------:R-:W-:Y:S02]  /*82380*/  IMAD.X R37, R37, 0x1, R2, P1 ;  /* 0x0000000125257824 */ /* 0x000fe400008e0602 */
[----:B-1----:R-:W-:-:S03]  /*82390*/  IMAD.MOV.U32 R24, RZ, RZ, R27 ;  /* 0x000000ffff187224 */ /* 0x002fc600078e001b */
[----:B------:R1:W-:Y:S01]  /*823a0*/  STL [R1+0x1340], R37 ;  /* 0x0013402501007387 */ /* 0x0003e20000100800 */
[----:B------:R-:W-:-:S03]  /*823b0*/  IADD3.X R36, R36, R2, RZ, P2, !PT ;  /* 0x0000000224247210 */ /* 0x000fc600017fe4ff */
[----:B------:R1:W-:Y:S04]  /*823c0*/  STL [R1+0x1384], R35 ;  /* 0x0013842301007387 */ /* 0x0003e80000100800 */
[----:B------:R-:W3:Y:S01]  /*823d0*/  LDL.LU R27, [R1+0x14c0] ;  /* 0x0014c000011b7983 */ /* 0x000ee20000300800 */
[----:B------:R-:W-:-:S03]  /*823e0*/  IMAD.MOV.U32 R25, RZ, RZ, R37 ;  /* 0x000000ffff197224 */ /* 0x000fc600078e0025 */
[----:B------:R-:W-:Y:S04]  /*823f0*/  STL [R1+0x1380], R36 ;  /* 0x0013802401007387 */ /* 0x000fe80000100800 */
[----:B-1----:R-:W3:Y:S01]  /*82400*/  LDL.LU R37, [R1+0x1500] ;  /* 0x0015000001257983 */ /* 0x002ee20000300800 */
        /* <DEDUP_REMOVED lines=8> */
[----:B----4-:R-:W-:-:S05]  /*82490*/  IMAD.X R33, R33, 0x1, R2, P1 ;  /* 0x0000000121217824 */ /* 0x010fca00008e0602 */
[----:B------:R1:W-:Y:S01]  /*824a0*/  STL [R1+0x13c0], R33 ;  /* 0x0013c02101007387 */ /* 0x0003e20000100800 */
[----:B------:R-:W-:-:S03]  /*824b0*/  IMAD.MOV.U32 R25, RZ, RZ, R33 ;  /* 0x000000ffff197224 */ /* 0x000fc600078e0021 */
[----:B------:R-:W-:Y:S01]  /*824c0*/  STL [R1+0x1404], R3 ;  /* 0x0014040301007387 */ /* 0x000fe20000100800 */
[----:B--2---:R-:W-:-:S03]  /*824d0*/  IADD3.X R22, R22, R2, RZ, P2, !PT ;  /* 0x0000000216167210 */ /* 0x004fc600017fe4ff */
[----:B------:R-:W2:Y:S04]  /*824e0*/  LDL.LU R35, [R1+0x1544] ;  /* 0x0015440001237983 */ /* 0x000ea80000300800 */
[----:B------:R4:W-:Y:S04]  /*824f0*/  STL [R1+0x1400], R22 ;  /* 0x0014001601007387 */ /* 0x0009e80000100800 */
[----:B------:R-:W2:Y:S04]  /*82500*/  LDL.LU R30, [R1+0x1584] ;  /* 0x00158400011e7983 */ /* 0x000ea80000300800 */
[----:B------:R-:W2:Y:S04]  /*82510*/  LDL.LU R36, [R1+0x1540] ;  /* 0x0015400001247983 */ /* 0x000ea80000300800 */
[----:B------:R3:W-:Y:S04]  /*82520*/  LDGSTS.E [R23+0x72800], [R24.64], P0 ;  /* 0x7280000018177fae */ /* 0x0007e80008121844 */
[----:B-1----:R-:W2:Y:S01]  /*82530*/  LDL.LU R33, [R1+0x1580] ;  /* 0x0015800001217983 */ /* 0x002ea20000300800 */
[----:B---3--:R-:W-:Y:S01]  /*82540*/  IADD3 R21, P1, R21, R31, RZ ;  /* 0x0000001f15157210 */ /* 0x008fe20007f3e0ff */
[----:B------:R-:W-:Y:S01]  /*82550*/  IMAD.MOV.U32 R25, RZ, RZ, R22 ;  /* 0x000000ffff197224 */ /* 0x000fe200078e0016 */
[----:B------:R-:W-:Y:S01]  /*82560*/  MOV R24, R3 ;  /* 0x0000000300187202 */ /* 0x000fe20000000f00 */
[----:B----4-:R-:W3:Y:S04]  /*82570*/  LDL.LU R22, [R1+0x15c4] ;  /* 0x0015c40001167983 */ /* 0x010ee80000300800 */
[----:B------:R-:W4:Y:S01]  /*82580*/  LDL.LU R3, [R1+0x1604] ;  /* 0x0016040001037983 */ /* 0x000f220000300800 */
[----:B------:R-:W-:-:S03]  /*82590*/  IADD3 R29, P2, R29, R31, RZ ;  /* 0x0000001f1d1d7210 */ /* 0x000fc60007f5e0ff */
[----:B------:R-:W-:Y:S04]  /*825a0*/  STL [R1+0x1444], R21 ;  /* 0x0014441501007387 */ /* 0x000fe80000100800 */
[----:B------:R1:W-:Y:S01]  /*825b0*/  LDGSTS.E [R23+0x73800], [R24.64], P0 ;  /* 0x7380000018177fae */ /* 0x0003e20008121844 */
[----:B------:R-:W-:-:S05]  /*825c0*/  IMAD.X R28, R28, 0x1, R2, P1 ;  /* 0x000000011c1c7824 */ /* 0x000fca00008e0602 */
[----:B------:R1:W-:Y:S01]  /*825d0*/  STL [R1+0x1440], R28 ;  /* 0x0014401c01007387 */ /* 0x0003e20000100800 */
[----:B------:R-:W-:Y:S01]  /*825e0*/  IADD3.X R39, R39, R2, RZ, P2, !PT ;  /* 0x0000000227277210 */ /* 0x000fe200017fe4ff */
[----:B-1----:R-:W-:Y:S02]  /*825f0*/  IMAD.MOV.U32 R25, RZ, RZ, R28 ;  /* 0x000000ffff197224 */ /* 0x002fe400078e001c */
[----:B------:R-:W-:Y:S01]  /*82600*/  STL [R1+0x1484], R29 ;  /* 0x0014841d01007387 */ /* 0x000fe20000100800 */
[----:B------:R-:W-:-:S03]  /*82610*/  IMAD.MOV.U32 R24, RZ, RZ, R21 ;  /* 0x000000ffff187224 */ /* 0x000fc600078e0015 */
[----:B------:R-:W4:Y:S04]  /*82620*/  LDL.LU R28, [R1+0x15c0] ;  /* 0x0015c000011c7983 */ /* 0x000f280000300800 */
        /* <DEDUP_REMOVED lines=8> */
[----:B------:R1:W-:Y:S02]  /*826b0*/  LDGSTS.E [R23+0x75800], [R24.64], P0 ;  /* 0x7580000018177fae */ /* 0x0003e40008121844 */
[----:B-1----:R-:W-:Y:S02]  /*826c0*/  IMAD.MOV.U32 R24, RZ, RZ, R26 ;  /* 0x000000ffff187224 */ /* 0x002fe400078e001a */
[----:B------:R-:W-:-:S04]  /*826d0*/  IMAD.X R27, R27, 0x1, R2, P1 ;  /* 0x000000011b1b7824 */ /* 0x000fc800008e0602 */
[----:B------:R-:W-:Y:S01]  /*826e0*/  IMAD.MOV.U32 R25, RZ, RZ, R27 ;  /* 0x000000ffff197224 */ /* 0x000fe200078e001b */
[----:B------:R1:W-:Y:S01]  /*826f0*/  STL [R1+0x14c0], R27 ;  /* 0x0014c01b01007387 */ /* 0x0003e20000100800 */
[----:B------:R-:W-:-:S03]  /*82700*/  IADD3.X R37, R37, R2, RZ, P2, !PT ;  /* 0x0000000225257210 */ /* 0x000fc600017fe4ff */
[----:B------:R1:W-:Y:S04]  /*82710*/  STL [R1+0x1504], R34 ;  /* 0x0015042201007387 */ /* 0x0003e80000100800 */
[----:B------:R1:W-:Y:S04]  /*82720*/  LDGSTS.E [R23+0x76800], [R24.64], P0 ;  /* 0x7680000018177fae */ /* 0x0003e80008121844 */
[----:B-1----:R-:W4:Y:S04]  /*82730*/  LDL.LU.64 R26, [R1+0xad0] ;  /* 0x000ad000011a7983 */ /* 0x002f280000300a00 */
[----:B------:R-:W-:Y:S04]  /*82740*/  STL [R1+0x1500], R37 ;  /* 0x0015002501007387 */ /* 0x000fe80000100800 */
[----:B------:R-:W4:Y:S01]  /*82750*/  LDL.LU R29, [R1+0x1644] ;  /* 0x00164400011d7983 */ /* 0x000f220000300800 */
[----:B------:R-:W-:-:S03]  /*82760*/  MOV R24, R34 ;  /* 0x0000002200187202 */ /* 0x000fc60000000f00 */
[----:B------:R-:W4:Y:S04]  /*82770*/  LDL.LU.64 R48, [R1+0xaa0] ;  /* 0x000aa00001307983 */ /* 0x000f280000300a00 */
[----:B------:R-:W4:Y:S04]  /*82780*/  LDL.LU.64 R46, [R1+0xa70] ;  /* 0x000a7000012e7983 */ /* 0x000f280000300a00 */
[----:B------:R-:W4:Y:S01]  /*82790*/  LDL.LU R34, [R1+0x1640] ;  /* 0x0016400001227983 */ /* 0x000f220000300800 */
[----:B------:R-:W-:-:S05]  /*827a0*/  IMAD.MOV.U32 R25, RZ, RZ, R37 ;  /* 0x000000ffff197224 */ /* 0x000fca00078e0025 */
[----:B------:R1:W-:Y:S01]  /*827b0*/  LDGSTS.E [R23+0x77800], [R24.64], P0 ;  /* 0x7780000018177fae */ /* 0x0003e20008121844 */
[----:B--2---:R-:W-:-:S05]  /*827c0*/  IADD3 R35, P1, R35, R31, RZ ;  /* 0x0000001f23237210 */ /* 0x004fca0007f3e0ff */
[----:B-1----:R-:W-:Y:S01]  /*827d0*/  IMAD.MOV.U32 R24, RZ, RZ, R35 ;  /* 0x000000ffff187224 */ /* 0x002fe200078e0023 */
[----:B------:R-:W-:Y:S01]  /*827e0*/  IADD3 R30, P2, R30, R31, RZ ;  /* 0x0000001f1e1e7210 */ /* 0x000fe20007f5e0ff */
[----:B------:R-:W-:Y:S01]  /*827f0*/  IMAD.X R36, R36, 0x1, R2, P1 ;  /* 0x0000000124247824 */ /* 0x000fe200008e0602 */
[----:B------:R-:W-:Y:S03]  /*82800*/  STL [R1+0x1544], R35 ;  /* 0x0015442301007387 */ /* 0x000fe60000100800 */
[----:B------:R-:W-:Y:S01]  /*82810*/  IMAD.MOV.U32 R25, RZ, RZ, R36 ;  /* 0x000000ffff197224 */ /* 0x000fe200078e0024 */
[----:B------:R-:W-:Y:S01]  /*82820*/  STL [R1+0x1540], R36 ;  /* 0x0015402401007387 */ /* 0x000fe20000100800 */
[----:B------:R-:W-:-:S03]  /*82830*/  IADD3.X R33, R33, R2, RZ, P2, !PT ;  /* 0x0000000221217210 */ /* 0x000fc600017fe4ff */
[----:B------:R1:W-:Y:S04]  /*82840*/  STL [R1+0x1584], R30 ;  /* 0x0015841e01007387 */ /* 0x0003e80000100800 */
[----:B------:R2:W-:Y:S01]  /*82850*/  LDGSTS.E [R23+0x78800], [R24.64], P0 ;  /* 0x7880000018177fae */ /* 0x0005e20008121844 */
[----:B---3--:R-:W-:-:S03]  /*82860*/  IADD3 R22, P1, R22, R31, RZ ;  /* 0x0000001f16167210 */ /* 0x008fc60007f3e0ff */
[----:B------:R3:W-:Y:S01]  /*82870*/  STL [R1+0x1580], R33 ;  /* 0x0015802101007387 */ /* 0x0007e20000100800 */
[----:B--2---:R-:W-:Y:S02]  /*82880*/  MOV R24, R30 ;  /* 0x0000001e00187202 */ /* 0x004fe40000000f00 */
[----:B----4-:R-:W-:Y:S01]  /*82890*/  IADD3 R3, P2, R3, R31, RZ ;  /* 0x0000001f03037210 */ /* 0x010fe20007f5e0ff */
[----:B-1----:R-:W2:Y:S04]  /*828a0*/  LDL.LU R30, [R1+0xf4c] ;  /* 0x000f4c00011e7983 */ /* 0x002ea80000300800 */
[----:B------:R-:W4:Y:S04]  /*828b0*/  LDL.LU R42, [R1+0xf8c] ;  /* 0x000f8c00012a7983 */ /* 0x000f280000300800 */
[----:B------:R-:W-:Y:S01]  /*828c0*/  STL [R1+0x15c4], R22 ;  /* 0x0015c41601007387 */ /* 0x000fe20000100800 */
[----:B------:R-:W-:-:S05]  /*828d0*/  IMAD.X R28, R28, 0x1, R2, P1 ;  /* 0x000000011c1c7824 */ /* 0x000fca00008e0602 */
[----:B------:R-:W-:Y:S01]  /*828e0*/  STL [R1+0x15c0], R28 ;  /* 0x0015c01c01007387 */ /* 0x000fe20000100800 */
[----:B------:R-:W-:-:S03]  /*828f0*/  IADD3.X R21, R21, R2, RZ, P2, !PT ;  /* 0x0000000215157210 */ /* 0x000fc600017fe4ff */
[----:B------:R-:W-:Y:S04]  /*82900*/  STL [R1+0x1604], R3 ;  /* 0x0016040301007387 */ /* 0x000fe80000100800 */
[----:B------:R-:W4:Y:S04]  /*82910*/  LDL.LU R44, [R1+0xf48] ;  /* 0x000f4800012c7983 */ /* 0x000f280000300800 */
[----:B------:R1:W-:Y:S04]  /*82920*/  STL [R1+0x1600], R21 ;  /* 0x0016001501007387 */ /* 0x0003e80000100800 */
[----:B------:R-:W4:Y:S04]  /*82930*/  LDL.LU R43, [R1+0xf88] ;  /* 0x000f8800012b7983 */ /* 0x000f280000300800 */
[----:B------:R-:W4:Y:S04]  /*82940*/  LDL.LU R39, [R1+0xfc8] ;  /* 0x000fc80001277983 */ /* 0x000f280000300800 */
[----:B------:R-:W4:Y:S01]  /*82950*/  LDL.LU R35, [R1+0xfcc] ;  /* 0x000fcc0001237983 */ /* 0x000f220000300800 */
[----:B------:R-:W-:-:S03]  /*82960*/  IMAD.MOV.U32 R25, RZ, RZ, R33 ;  /* 0x000000ffff197224 */ /* 0x000fc600078e0021 */
[----:B------:R-:W4:Y:S04]  /*82970*/  LDL.LU R37, [R1+0x1008] ;  /* 0x0010080001257983 */ /* 0x000f280000300800 */
[----:B---3--:R-:W3:Y:S04]  /*82980*/  LDL.LU R33, [R1+0x100c] ;  /* 0x00100c0001217983 */ /* 0x008ee80000300800 */
[----:B------:R1:W-:Y:S02]  /*82990*/  LDGSTS.E [R23+0x79800], [R24.64], P0 ;  /* 0x7980000018177fae */ /* 0x0003e40008121844 */
[----:B-1----:R-:W-:-:S02]  /*829a0*/  IMAD.MOV.U32 R24, RZ, RZ, R22 ;  /* 0x000000ffff187224 */ /* 0x002fc400078e0016 */
[----:B------:R-:W-:-:S05]  /*829b0*/  IMAD.MOV.U32 R25, RZ, RZ, R28 ;  /* 0x000000ffff197224 */ /* 0x000fca00078e001c */
[----:B------:R1:W-:Y:S02]  /*829c0*/  LDGSTS.E [R23+0x7a800], [R24.64], P0 ;  /* 0x7a80000018177fae */ /* 0x0003e40008121844 */
[----:B-1----:R-:W-:Y:S01]  /*829d0*/  IMAD.MOV.U32 R25, RZ, RZ, R21 ;  /* 0x000000ffff197224 */ /* 0x002fe200078e0015 */
[----:B------:R-:W-:Y:S02]  /*829e0*/  IADD3 R21, P1, R26, R31, RZ ;  /* 0x0000001f1a157210 */ /* 0x000fe40007f3e0ff */
[----:B------:R-:W-:-:S03]  /*829f0*/  MOV R24, R3 ;  /* 0x0000000300187202 */ /* 0x000fc60000000f00 */
[--C-:B------:R-:W-:Y:S01]  /*82a00*/  IMAD.X R3, R27, 0x1, R2.reuse, P1 ;  /* 0x000000011b037824 */ /* 0x100fe200008e0602 */
[-C--:B------:R-:W-:Y:S02]  /*82a10*/  IADD3 R29, P1, R29, R31.reuse, RZ ;  /* 0x0000001f1d1d7210 */ /* 0x080fe40007f3e0ff */
[-C--:B------:R-:W-:Y:S01]  /*82a20*/  IADD3 R26, P2, R48, R31.reuse, RZ ;  /* 0x0000001f301a7210 */ /* 0x080fe20007f5e0ff */
[----:B------:R-:W-:Y:S01]  /*82a30*/  IMAD.MOV.U32 R50, RZ, RZ, R21 ;  /* 0x000000ffff327224 */ /* 0x000fe200078e0015 */
[----:B------:R1:W-:Y:S02]  /*82a40*/  LDGSTS.E [R23+0x7b800], [R24.64], P0 ;  /* 0x7b80000018177fae */ /* 0x0003e40008121844 */
[----:B------:R-:W-:Y:S01]  /*82a50*/  IADD3.X R22, R49, R2, RZ, P2, !PT ;  /* 0x0000000231167210 */ /* 0x000fe200017fe4ff */
[----:B------:R-:W-:Y:S01]  /*82a60*/  IMAD.X R34, R34, 0x1, R2, P1 ;  /* 0x0000000122227824 */ /* 0x000fe200008e0602 */
[----:B------:R-:W-:Y:S01]  /*82a70*/  IADD3 R28, P1, R46, R31, RZ ;  /* 0x0000001f2e1c7210 */ /* 0x000fe20007f3e0ff */
[----:B------:R-:W-:Y:S01]  /*82a80*/  IMAD.MOV.U32 R48, RZ, RZ, R26 ;  /* 0x000000ffff307224 */ /* 0x000fe200078e001a */
[----:B------:R-:W-:Y:S01]  /*82a90*/  MOV R51, R3 ;  /* 0x0000000300337202 */ /* 0x000fe20000000f00 */
[----:B------:R-:W-:-:S02]  /*82aa0*/  IMAD.MOV.U32 R49, RZ, RZ, R22 ;  /* 0x000000ffff317224 */ /* 0x000fc400078e0016 */
[----:B------:R-:W-:Y:S01]  /*82ab0*/  IMAD.X R27, R47, 0x1, R2, P1 ;  /* 0x000000012f1b7824 */ /* 0x000fe200008e0602 */
[----:B------:R1:W-:Y:S01]  /*82ac0*/  STL [R1+0x1644], R29 ;  /* 0x0016441d01007387 */ /* 0x0003e20000100800 */
[----:B------:R-:W-:Y:S02]  /*82ad0*/  MOV R46, R28 ;  /* 0x0000001c002e7202 */ /* 0x000fe40000000f00 */
[----:B------:R-:W-:Y:S01]  /*82ae0*/  IMAD.MOV.U32 R47, RZ, RZ, R27 ;  /* 0x000000ffff2f7224 */ /* 0x000fe200078e001b */
[----:B------:R1:W-:Y:S02]  /*82af0*/  STL [R1+0x1640], R34 ;  /* 0x0016402201007387 */ /* 0x0003e40000100800 */
[----:B-1----:R-:W-:Y:S02]  /*82b00*/  MOV R24, R29 ;  /* 0x0000001d00187202 */ /* 0x002fe40000000f00 */
[----:B------:R-:W-:Y:S04]  /*82b10*/  STL.64 [R1+0xad0], R50 ;  /* 0x000ad03201007387 */ /* 0x000fe80000100a00 */
[----:B------:R-:W-:Y:S04]  /*82b20*/  STL.64 [R1+0xaa0], R48 ;  /* 0x000aa03001007387 */ /* 0x000fe80000100a00 */
[----:B------:R-:W3:Y:S01]  /*82b30*/  LDL.LU R29, [R1+0x104c] ;  /* 0x00104c00011d7983 */ /* 0x000ee20000300800 */
[----:B------:R-:W-:-:S03]  /*82b40*/  IMAD.MOV.U32 R25, RZ, RZ, R34 ;  /* 0x000000ffff197224 */ /* 0x000fc600078e0022 */
[----:B------:R-:W-:Y:S04]  /*82b50*/  STL.64 [R1+0xa70], R46 ;  /* 0x000a702e01007387 */ /* 0x000fe80000100a00 */
[----:B------:R-:W3:Y:S04]  /*82b60*/  LDL.LU R36, [R1+0x108c] ;  /* 0x00108c0001247983 */ /* 0x000ee80000300800 */
[----:B------:R-:W3:Y:S01]  /*82b70*/  LDL.LU R34, [R1+0x1048] ;  /* 0x0010480001227983 */ /* 0x000ee20000300800 */
[----:B------:R-:W-:-:S03]  /*82b80*/  IMAD.SHL.U32 R45, R38, 0x4, RZ ;  /* 0x00000004262d7824 */ /* 0x000fc600078e00ff */
[----:B------:R-:W3:Y:S02]  /*82b90*/  LDL.LU R38, [R1+0x1088] ;  /* 0x0010880001267983 */ /* 0x000ee40000300800 */
[----:B------:R-:W-:Y:S02]  /*82ba0*/  LOP3.LUT R45, R45, 0x50, RZ, 0x3c, !PT ;  /* 0x000000502d2d7812 */ /* 0x000fe400078e3cff */
[----:B------:R1:W-:Y:S04]  /*82bb0*/  LDGSTS.E [R23+0x7c800], [R24.64], P0 ;  /* 0x7c80000018177fae */ /* 0x0003e80008121844 */
[----:B------:R1:W-:Y:S01]  /*82bc0*/  LDGSTS.E [R23+0x7d800], [R50.64], P0 ;  /* 0x7d80000032177fae */ /* 0x0003e20008121844 */
[----:B------:R-:W-:-:S03]  /*82bd0*/  IMAD R3, R40, 0x20000, R45 ;  /* 0x0002000028037824 */ /* 0x000fc600078e022d */
[----:B------:R1:W-:Y:S04]  /*82be0*/  LDGSTS.E [R23+0x7e800], [R48.64], P0 ;  /* 0x7e80000030177fae */ /* 0x0003e80008121844 */
[----:B------:R1:W-:Y:S01]  /*82bf0*/  LDGSTS.E [R23+0x7f800], [R46.64], P0 ;  /* 0x7f8000002e177fae */ /* 0x0003e20008121844 */
[-C--:B--2---:R-:W-:Y:S02]  /*82c00*/  IADD3 R30, P1, R30, R31.reuse, RZ ;  /* 0x0000001f1e1e7210 */ /* 0x084fe40007f3e0ff */
[----:B----4-:R-:W-:-:S03]  /*82c10*/  IADD3 R42, P2, R42, R31, RZ ;  /* 0x0000001f2a2a7210 */ /* 0x010fc60007f5e0ff */
[----:B------:R2:W-:Y:S01]  /*82c20*/  STL [R1+0xf4c], R30 ;  /* 0x000f4c1e01007387 */ /* 0x0005e20000100800 */
[----:B------:R-:W-:Y:S02]  /*82c30*/  MOV R22, R30 ;  /* 0x0000001e00167202 */ /* 0x000fe40000000f00 */
[----:B------:R-:W-:-:S05]  /*82c40*/  IADD3.X R44, R44, R2, RZ, P1, !PT ;  /* 0x000000022c2c7210 */ /* 0x000fca0000ffe4ff */
[----:B------:R-:W-:Y:S01]  /*82c50*/  STL [R1+0xf48], R44 ;  /* 0x000f482c01007387 */ /* 0x000fe20000100800 */
[----:B------:R-:W-:-:S03]  /*82c60*/  IMAD.X R43, R43, 0x1, R2, P2 ;  /* 0x000000012b2b7824 */ /* 0x000fc600010e0602 */
[----:B------:R-:W-:Y:S01]  /*82c70*/  STL [R1+0xf8c], R42 ;  /* 0x000f8c2a01007387 */ /* 0x000fe20000100800 */
[----:B-1----:R-:W-:-:S03]  /*82c80*/  IMAD.MOV.U32 R23, RZ, RZ, R44 ;  /* 0x000000ffff177224 */ /* 0x002fc600078e002c */
[----:B------:R-:W4:Y:S01]  /*82c90*/  LDL.LU R25, [R1+0x10cc] ;  /* 0x0010cc0001197983 */ /* 0x000f220000300800 */
[----:B------:R-:W-:-:S03]  /*82ca0*/  IADD3 R35, P1, R35, R31, RZ ;  /* 0x0000001f23237210 */ /* 0x000fc60007f3e0ff */
[----:B------:R-:W-:Y:S04]  /*82cb0*/  STL [R1+0xf88], R43 ;  /* 0x000f882b01007387 */ /* 0x000fe80000100800 */
[----:B------:R-:W4:Y:S04]  /*82cc0*/  LDL.LU R24, [R1+0x110c] ;  /* 0x00110c0001187983 */ /* 0x000f280000300800 */
[----:B--2---:R-:W2:Y:S01]  /*82cd0*/  LDL.LU R30, [R1+0x10c8] ;  /* 0x0010c800011e7983 */ /* 0x004ea20000300800 */
[----:B---3--:R-:W-:Y:S01]  /*82ce0*/  IADD3 R33, P2, R33, R31, RZ ;  /* 0x0000001f21217210 */ /* 0x008fe20007f5e0ff */
[----:B------:R-:W-:-:S02]  /*82cf0*/  IMAD.X R39, R39, 0x1, R2, P1 ;  /* 0x0000000127277824 */ /* 0x000fc400008e0602 */
[----:B------:R1:W-:Y:S04]  /*82d00*/  LDGSTS.E [R3+0x60a00], [R22.64], P0 ;  /* 0x60a0000016037fae */ /* 0x0003e80008121844 */
[----:B------:R-:W3:Y:S01]  /*82d10*/  LDL.LU R26, [R1+0x1108] ;  /* 0x00110800011a7983 */ /* 0x000ee20000300800 */
[----:B------:R-:W-:Y:S02]  /*82d20*/  IMAD.X R37, R37, 0x1, R2, P2 ;  /* 0x0000000125257824 */ /* 0x000fe400010e0602 */
[----:B-1----:R-:W-:Y:S01]  /*82d30*/  IMAD.MOV.U32 R22, RZ, RZ, R42 ;  /* 0x000000ffff167224 */ /* 0x002fe200078e002a */
[----:B------:R-:W-:Y:S01]  /*82d40*/  MOV R23, R43 ;  /* 0x0000002b00177202 */ /* 0x000fe20000000f00 */
[----:B------:R1:W-:Y:S04]  /*82d50*/  STL [R1+0xfcc], R35 ;  /* 0x000fcc2301007387 */ /* 0x0003e80000100800 */
[----:B------:R1:W-:Y:S04]  /*82d60*/  LDGSTS.E [R3+0x61a00], [R22.64], P0 ;  /* 0x61a0000016037fae */ /* 0x0003e80008121844 */
[----:B------:R-:W-:Y:S04]  /*82d70*/  STL [R1+0xfc8], R39 ;  /* 0x000fc82701007387 */ /* 0x000fe80000100800 */
[----:B------:R1:W-:Y:S02]  /*82d80*/  STL [R1+0x100c], R33 ;  /* 0x00100c2101007387 */ /* 0x0003e40000100800 */
[----:B-1----:R-:W-:Y:S01]  /*82d90*/  MOV R22, R35 ;  /* 0x0000002300167202 */ /* 0x002fe20000000f00 */
[----:B------:R-:W-:Y:S01]  /*82da0*/  IMAD.MOV.U32 R23, RZ, RZ, R39 ;  /* 0x000000ffff177224 */ /* 0x000fe200078e0027 */
[----:B------:R-:W3:Y:S04]  /*82db0*/  LDL.LU R28, [R1+0x114c] ;  /* 0x00114c00011c7983 */ /* 0x000ee80000300800 */
[----:B------:R1:W-:Y:S04]  /*82dc0*/  STL [R1+0x1008], R37 ;  /* 0x0010082501007387 */ /* 0x0003e80000100800 */
[----:B------:R1:W-:Y:S04]  /*82dd0*/  LDGSTS.E [R3+0x62a00], [R22.64], P0 ;  /* 0x62a0000016037fae */ /* 0x0003e80008121844 */
[----:B------:R-:W3:Y:S01]  /*82de0*/  LDL.LU R35, [R1+0x118c] ;  /* 0x00118c0001237983 */ /* 0x000ee20000300800 */
[----:B-1----:R-:W-:-:S03]  /*82df0*/  IMAD.MOV.U32 R22, RZ, RZ, R33 ;  /* 0x000000ffff167224 */ /* 0x002fc600078e0021 */
[----:B------:R-:W3:Y:S01]  /*82e00*/  LDL.LU R33, [R1+0x1148] ;  /* 0x0011480001217983 */ /* 0x000ee20000300800 */
[----:B------:R-:W-:-:S03]  /*82e10*/  MOV R23, R37 ;  /* 0x0000002500177202 */ /* 0x000fc60000000f00 */
[----:B------:R-:W3:Y:S04]  /*82e20*/  LDL.LU R37, [R1+0x1188] ;  /* 0x0011880001257983 */ /* 0x000ee80000300800 */
[----:B------:R-:W3:Y:S04]  /*82e30*/  LDL.LU R27, [R1+0x11cc] ;  /* 0x0011cc00011b7983 */ /* 0x000ee80000300800 */
[----:B------:R-:W3:Y:S04]  /*82e40*/  LDL.LU R21, [R1+0x120c] ;  /* 0x00120c0001157983 */ /* 0x000ee80000300800 */
[----:B------:R1:W-:Y:S01]  /*82e50*/  LDGSTS.E [R3+0x63a00], [R22.64], P0 ;  /* 0x63a0000016037fae */ /* 0x0003e20008121844 */
[----:B------:R-:W-:-:S05]  /*82e60*/  IADD3 R29, P1, R29, R31, RZ ;  /* 0x0000001f1d1d7210 */ /* 0x000fca0007f3e0ff */
[----:B------:R-:W-:Y:S01]  /*82e70*/  STL [R1+0x104c], R29 ;  /* 0x00104c1d01007387 */ /* 0x000fe20000100800 */
[----:B------:R-:W-:Y:S01]  /*82e80*/  IADD3 R36, P2, R36, R31, RZ ;  /* 0x0000001f24247210 */ /* 0x000fe20007f5e0ff */
[----:B------:R-:W-:-:S04]  /*82e90*/  IMAD.X R34, R34, 0x1, R2, P1 ;  /* 0x0000000122227824 */ /* 0x000fc800008e0602 */
[----:B------:R-:W-:Y:S01]  /*82ea0*/  IMAD.X R38, R38, 0x1, R2, P2 ;  /* 0x0000000126267824 */ /* 0x000fe200010e0602 */
[----:B------:R1:W-:Y:S02]  /*82eb0*/  STL [R1+0x1048], R34 ;  /* 0x0010482201007387 */ /* 0x0003e40000100800 */
[----:B-1----:R-:W-:Y:S02]  /*82ec0*/  IMAD.MOV.U32 R23, RZ, RZ, R34 ;  /* 0x000000ffff177224 */ /* 0x002fe400078e0022 */
[----:B------:R-:W-:Y:S01]  /*82ed0*/  STL [R1+0x108c], R36 ;  /* 0x00108c2401007387 */ /* 0x000fe20000100800 */
[----:B------:R-:W-:-:S03]  /*82ee0*/  MOV R22, R29 ;  /* 0x0000001d00167202 */ /* 0x000fc60000000f00 */
[----:B------:R-:W3:Y:S04]  /*82ef0*/  LDL.LU R34, [R1+0x11c8] ;  /* 0x0011c80001227983 */ /* 0x000ee80000300800 */
[----:B------:R-:W-:Y:S04]  /*82f00*/  STL [R1+0x1088], R38 ;  /* 0x0010882601007387 */ /* 0x000fe80000100800 */
[----:B------:R-:W3:Y:S04]  /*82f10*/  LDL.LU R29, [R1+0x1208] ;  /* 0x00120800011d7983 */ /* 0x000ee80000300800 */
[----:B------:R1:W-:Y:S02]  /*82f20*/  LDGSTS.E [R3+0x64a00], [R22.64], P0 ;  /* 0x64a0000016037fae */ /* 0x0003e40008121844 */
[----:B-1----:R-:W-:Y:S01]  /*82f30*/  IMAD.MOV.U32 R22, RZ, RZ, R36 ;  /* 0x000000ffff167224 */ /* 0x002fe200078e0024 */
[----:B------:R-:W-:-:S05]  /*82f40*/  MOV R23, R38 ;  /* 0x0000002600177202 */ /* 0x000fca0000000f00 */
[----:B------:R1:W-:Y:S01]  /*82f50*/  LDGSTS.E [R3+0x65a00], [R22.64], P0 ;  /* 0x65a0000016037fae */ /* 0x0003e20008121844 */
[-C--:B----4-:R-:W-:Y:S02]  /*82f60*/  IADD3 R25, P1, R25, R31.reuse, RZ ;  /* 0x0000001f19197210 */ /* 0x090fe40007f3e0ff */
[----:B------:R-:W-:-:S03]  /*82f70*/  IADD3 R24, P2, R24, R31, RZ ;  /* 0x0000001f18187210 */ /* 0x000fc60007f5e0ff */
[----:B--2---:R-:W-:Y:S01]  /*82f80*/  IMAD.X R30, R30, 0x1, R2, P1 ;  /* 0x000000011e1e7824 */ /* 0x004fe200008e0602 */
[----:B------:R2:W-:Y:S01]  /*82f90*/  STL [R1+0x10cc], R25 ;  /* 0x0010cc1901007387 */ /* 0x0005e20000100800 */
[----:B-1----:R-:W-:-:S03]  /*82fa0*/  MOV R22, R25 ;  /* 0x0000001900167202 */ /* 0x002fc60000000f00 */
[----:B------:R1:W-:Y:S01]  /*82fb0*/  STL [R1+0x10c8], R30 ;  /* 0x0010c81e01007387 */ /* 0x0003e20000100800 */
[----:B---3--:R-:W-:-:S03]  /*82fc0*/  IMAD.X R26, R26, 0x1, R2, P2 ;  /* 0x000000011a1a7824 */ /* 0x008fc600010e0602 */
[----:B------:R3:W-:Y:S01]  /*82fd0*/  STL [R1+0x110c], R24 ;  /* 0x00110c1801007387 */ /* 0x0007e20000100800 */
[----:B------:R-:W-:-:S03]  /*82fe0*/  IMAD.MOV.U32 R23, RZ, RZ, R30 ;  /* 0x000000ffff177224 */ /* 0x000fc600078e001e */
[----:B--2---:R-:W2:Y:S04]  /*82ff0*/  LDL.LU R25, [R1+0x124c] ;  /* 0x00124c0001197983 */ /* 0x004ea80000300800 */
[----:B------:R4:W-:Y:S04]  /*83000*/  STL [R1+0x1108], R26 ;  /* 0x0011081a01007387 */ /* 0x0009e80000100800 */
[----:B------:R-:W2:Y:S04]  /*83010*/  LDL.LU R36, [R1+0x128c] ;  /* 0x00128c0001247983 */ /* 0x000ea80000300800 */
[----:B-1----:R-:W2:Y:S04]  /*83020*/  LDL.LU R30, [R1+0x1248] ;  /* 0x00124800011e7983 */ /* 0x002ea80000300800 */
[----:B------:R1:W-:Y:S04]  /*83030*/  LDGSTS.E [R3+0x66a00], [R22.64], P0 ;  /* 0x66a0000016037fae */ /* 0x0003e80008121844 */
[----:B------:R-:W2:Y:S01]  /*83040*/  LDL.LU R38, [R1+0x1288] ;  /* 0x0012880001267983 */ /* 0x000ea20000300800 */
[-C--:B------:R-:W-:Y:S01]  /*83050*/  IADD3 R28, P1, R28, R31.reuse, RZ ;  /* 0x0000001f1c1c7210 */ /* 0x080fe20007f3e0ff */
[----:B-1----:R-:W-:Y:S01]  /*83060*/  IMAD.MOV.U32 R22, RZ, RZ, R24 ;  /* 0x000000ffff167224 */ /* 0x002fe200078e0018 */
[----:B------:R-:W-:Y:S01]  /*83070*/  MOV R23, R26 ;  /* 0x0000001a00177202 */ /* 0x000fe20000000f00 */
[----:B---3--:R-:W3:Y:S04]  /*83080*/  LDL.LU R24, [R1+0x12cc] ;  /* 0x0012cc0001187983 */ /* 0x008ee80000300800 */
[----:B----4-:R-:W2:Y:S01]  /*83090*/  LDL.LU R26, [R1+0x130c] ;  /* 0x00130c00011a7983 */ /* 0x010ea20000300800 */
[----:B------:R-:W-:-:S03]  /*830a0*/  IADD3 R35, P2, R35, R31, RZ ;  /* 0x0000001f23237210 */ /* 0x000fc60007f5e0ff */
[----:B------:R-:W-:Y:S04]  /*830b0*/  STL [R1+0x114c], R28 ;  /* 0x00114c1c01007387 */ /* 0x000fe80000100800 */
[----:B------:R1:W-:Y:S01]  /*830c0*/  LDGSTS.E [R3+0x67a00], [R22.64], P0 ;  /* 0x67a0000016037fae */ /* 0x0003e20008121844 */
[--C-:B------:R-:W-:Y:S02]  /*830d0*/  IMAD.X R33, R33, 0x1, R2.reuse, P1 ;  /* 0x0000000121217824 */ /* 0x100fe400008e0602 */
[----:B------:R-:W-:-:S03]  /*830e0*/  IMAD.X R37, R37, 0x1, R2, P2 ;  /* 0x0000000125257824 */ /* 0x000fc600010e0602 */
[----:B------:R1:W-:Y:S02]  /*830f0*/  STL [R1+0x1148], R33 ;  /* 0x0011482101007387 */ /* 0x0003e40000100800 */
[----:B-1----:R-:W-:Y:S02]  /*83100*/  IMAD.MOV.U32 R23, RZ, RZ, R33 ;  /* 0x000000ffff177224 */ /* 0x002fe400078e0021 */
[----:B------:R-:W-:Y:S01]  /*83110*/  STL [R1+0x118c], R35 ;  /* 0x00118c2301007387 */ /* 0x000fe20000100800 */
[----:B------:R-:W-:-:S03]  /*83120*/  MOV R22, R28 ;  /* 0x0000001c00167202 */ /* 0x000fc60000000f00 */
[----:B------:R-:W2:Y:S04]  /*83130*/  LDL.LU R33, [R1+0x12c8] ;  /* 0x0012c80001217983 */ /* 0x000ea80000300800 */
[----:B------:R-:W-:Y:S04]  /*83140*/  STL [R1+0x1188], R37 ;  /* 0x0011882501007387 */ /* 0x000fe80000100800 */
[----:B------:R-:W2:Y:S01]  /*83150*/  LDL.LU R28, [R1+0x1308] ;  /* 0x00130800011c7983 */ /* 0x000ea20000300800 */
[-C--:B------:R-:W-:Y:S02]  /*83160*/  IADD3 R27, P1, R27, R31.reuse, RZ ;  /* 0x0000001f1b1b7210 */ /* 0x080fe40007f3e0ff */
[----:B------:R-:W-:Y:S01]  /*83170*/  IADD3 R21, P2, R21, R31, RZ ;  /* 0x0000001f15157210 */ /* 0x000fe20007f5e0ff */
[----:B------:R1:W-:Y:S04]  /*83180*/  LDGSTS.E [R3+0x68a00], [R22.64], P0 ;  /* 0x68a0000016037fae */ /* 0x0003e80008121844 */
[----:B------:R1:W-:Y:S02]  /*83190*/  STL [R1+0x11cc], R27 ;  /* 0x0011cc1b01007387 */ /* 0x0003e40000100800 */
[----:B-1----:R-:W-:Y:S01]  /*831a0*/  IMAD.MOV.U32 R22, RZ, RZ, R35 ;  /* 0x000000ffff167224 */ /* 0x002fe200078e0023 */
[----:B------:R-:W-:-:S05]  /*831b0*/  MOV R23, R37 ;  /* 0x0000002500177202 */ /* 0x000fca0000000f00 */
[----:B------:R1:W-:Y:S01]  /*831c0*/  LDGSTS.E [R3+0x69a00], [R22.64], P0 ;  /* 0x69a0000016037fae */ /* 0x0003e20008121844 */
[----:B------:R-:W-:-:S05]  /*831d0*/  IMAD.X R34, R34, 0x1, R2, P1 ;  /* 0x0000000122227824 */ /* 0x000fca00008e0602 */
[----:B------:R1:W-:Y:S01]  /*831e0*/  STL [R1+0x11c8], R34 ;  /* 0x0011c82201007387 */ /* 0x0003e20000100800 */
[----:B------:R-:W-:-:S03]  /*831f0*/  IMAD.X R29, R29, 0x1, R2, P2 ;  /* 0x000000011d1d7824 */ /* 0x000fc600010e0602 */
[----:B------:R-:W-:Y:S01]  /*83200*/  STL [R1+0x120c], R21 ;  /* 0x00120c1501007387 */ /* 0x000fe20000100800 */
[----:B-1----:R-:W-:-:S03]  /*83210*/  MOV R22, R27 ;  /* 0x0000001b00167202 */ /* 0x002fc60000000f00 */
[----:B------:R-:W2:Y:S01]  /*83220*/  LDL.LU R27, [R1+0x134c] ;  /* 0x00134c00011b7983 */ /* 0x000ea20000300800 */
[----:B------:R-:W-:-:S03]  /*83230*/  IMAD.MOV.U32 R23, RZ, RZ, R34 ;  /* 0x000000ffff177224 */ /* 0x000fc600078e0022 */
[----:B------:R1:W-:Y:S04]  /*83240*/  STL [R1+0x1208], R29 ;  /* 0x0012081d01007387 */ /* 0x0003e80000100800 */
[----:B------:R-:W2:Y:S04]  /*83250*/  LDL.LU R34, [R1+0x138c] ;  /* 0x00138c0001227983 */ /* 0x000ea80000300800 */
[----:B------:R-:W2:Y:S04]  /*83260*/  LDL.LU R37, [R1+0x1348] ;  /* 0x0013480001257983 */ /* 0x000ea80000300800 */
[----:B------:R-:W2:Y:S04]  /*83270*/  LDL.LU R35, [R1+0x1388] ;  /* 0x0013880001237983 */ /* 0x000ea80000300800 */
[----:B------:R1:W-:Y:S02]  /*83280*/  LDGSTS.E [R3+0x6aa00], [R22.64], P0 ;  /* 0x6aa0000016037fae */ /* 0x0003e40008121844 */
[----:B-1----:R-:W-:Y:S01]  /*83290*/  IMAD.MOV.U32 R22, RZ, RZ, R21 ;  /* 0x000000ffff167224 */ /* 0x002fe200078e0015 */
[----:B------:R-:W-:-:S02]  /*832a0*/  MOV R23, R29 ;  /* 0x0000001d00177202 */ /* 0x000fc40000000f00 */
[----:B------:R-:W2:Y:S04]  /*832b0*/  LDL.LU R29, [R1+0x13cc] ;  /* 0x0013cc00011d7983 */ /* 0x000ea80000300800 */
[----:B------:R1:W-:Y:S04]  /*832c0*/  LDGSTS.E [R3+0x6ba00], [R22.64], P0 ;  /* 0x6ba0000016037fae */ /* 0x0003e80008121844 */
[----:B------:R-:W2:Y:S02]  /*832d0*/  LDL.LU R21, [R1+0x140c] ;  /* 0x00140c0001157983 */ /* 0x000ea40000300800 */
[----:B--2---:R-:W-:-:S04]  /*832e0*/  IADD3 R25, P1, R25, R31, RZ ;  /* 0x0000001f19197210 */ /* 0x004fc80007f3e0ff */
[----:B-1----:R-:W-:Y:S02]  /*832f0*/  MOV R22, R25 ;  /* 0x0000001900167202 */ /* 0x002fe40000000f00 */
[----:B------:R-:W-:Y:S01]  /*83300*/  IADD3 R36, P2, R36, R31, RZ ;  /* 0x0000001f24247210 */ /* 0x000fe20007f5e0ff */
[----:B------:R-:W-:Y:S01]  /*83310*/  IMAD.X R30, R30, 0x1, R2, P1 ;  /* 0x000000011e1e7824 */ /* 0x000fe200008e0602 */
[----:B------:R-:W-:Y:S03]  /*83320*/  STL [R1+0x124c], R25 ;  /* 0x00124c1901007387 */ /* 0x000fe60000100800 */
[----:B------:R-:W-:Y:S01]  /*83330*/  IMAD.MOV.U32 R23, RZ, RZ, R30 ;  /* 0x000000ffff177224 */ /* 0x000fe200078e001e */
[----:B------:R1:W-:Y:S01]  /*83340*/  STL [R1+0x1248], R30 ;  /* 0x0012481e01007387 */ /* 0x0003e20000100800 */
[----:B------:R-:W-:-:S03]  /*83350*/  IMAD.X R38, R38, 0x1, R2, P2 ;  /* 0x0000000126267824 */ /* 0x000fc600010e0602 */
[----:B------:R-:W-:Y:S04]  /*83360*/  STL [R1+0x128c], R36 ;  /* 0x00128c2401007387 */ /* 0x000fe80000100800 */
[----:B------:R2:W-:Y:S04]  /*83370*/  LDGSTS.E [R3+0x6ca00], [R22.64], P0 ;  /* 0x6ca0000016037fae */ /* 0x0005e80008121844 */
[----:B-1----:R-:W4:Y:S01]  /*83380*/  LDL.LU R30, [R1+0x13c8] ;  /* 0x0013c800011e7983 */ /* 0x002f220000300800 */
[-C--:B---3--:R-:W-:Y:S02]  /*83390*/  IADD3 R24, P1, R24, R31.reuse, RZ ;  /* 0x0000001f18187210 */ /* 0x088fe40007f3e0ff */
[----:B--2---:R-:W-:Y:S01]  /*833a0*/  IADD3 R26, P2, R26, R31, RZ ;  /* 0x0000001f1a1a7210 */ /* 0x004fe20007f5e0ff */
[----:B------:R-:W-:Y:S01]  /*833b0*/  IMAD.MOV.U32 R22, RZ, RZ, R36 ;  /* 0x000000ffff167224 */ /* 0x000fe200078e0024 */
[----:B------:R-:W-:Y:S01]  /*833c0*/  MOV R23, R38 ;  /* 0x0000002600177202 */ /* 0x000fe20000000f00 */
[----:B------:R-:W-:Y:S04]  /*833d0*/  STL [R1+0x1288], R38 ;  /* 0x0012882601007387 */ /* 0x000fe80000100800 */
[----:B------:R-:W2:Y:S04]  /*833e0*/  LDL.LU R25, [R1+0x1408] ;  /* 0x0014080001197983 */ /* 0x000ea80000300800 */
[----:B------:R1:W-:Y:S04]  /*833f0*/  LDGSTS.E [R3+0x6da00], [R22.64], P0 ;  /* 0x6da0000016037fae */ /* 0x0003e80008121844 */
[----:B------:R3:W-:Y:S01]  /*83400*/  STL [R1+0x12cc], R24 ;  /* 0x0012cc1801007387 */ /* 0x0007e20000100800 */
[----:B------:R-:W-:Y:S01]  /*83410*/  IMAD.X R33, R33, 0x1, R2, P1 ;  /* 0x0000000121217824 */ /* 0x000fe200008e0602 */
[----:B-1----:R-:W-:-:S03]  /*83420*/  MOV R22, R24 ;  /* 0x0000001800167202 */ /* 0x002fc60000000f00 */
[----:B------:R-:W-:Y:S01]  /*83430*/  IMAD.MOV.U32 R23, RZ, RZ, R33 ;  /* 0x000000ffff177224 */ /* 0x000fe200078e0021 */
[----:B------:R1:W-:Y:S01]  /*83440*/  STL [R1+0x12c8], R33 ;  /* 0x0012c82101007387 */ /* 0x0003e20000100800 */
[----:B------:R-:W-:-:S03]  /*83450*/  IMAD.X R28, R28, 0x1, R2, P2 ;  /* 0x000000011c1c7824 */ /* 0x000fc600010e0602 */
[----:B------:R-:W-:Y:S04]  /*83460*/  STL [R1+0x130c], R26 ;  /* 0x00130c1a01007387 */ /* 0x000fe80000100800 */
[----:B---3--:R-:W3:Y:S04]  /*83470*/  LDL.LU R24, [R1+0x144c] ;  /* 0x00144c0001187983 */ /* 0x008ee80000300800 */
[----:B------:R1:W-:Y:S04]  /*83480*/  STL [R1+0x1308], R28 ;  /* 0x0013081c01007387 */ /* 0x0003e80000100800 */
[----:B------:R1:W-:Y:S04]  /*83490*/  LDGSTS.E [R3+0x6ea00], [R22.64], P0 ;  /* 0x6ea0000016037fae */ /* 0x0003e80008121844 */
[----:B-1----:R-:W3:Y:S01]  /*834a0*/  LDL.LU R33, [R1+0x148c] ;  /* 0x00148c0001217983 */ /* 0x002ee20000300800 */
[----:B------:R-:W-:-:S03]  /*834b0*/  MOV R23, R28 ;  /* 0x0000001c00177202 */ /* 0x000fc60000000f00 */
[----:B------:R-:W3:Y:S04]  /*834c0*/  LDL.LU R28, [R1+0x1448] ;  /* 0x00144800011c7983 */ /* 0x000ee80000300800 */
[----:B------:R-:W3:Y:S01]  /*834d0*/  LDL.LU R38, [R1+0x1488] ;  /* 0x0014880001267983 */ /* 0x000ee20000300800 */
[-C--:B------:R-:W-:Y:S01]  /*834e0*/  IADD3 R27, P1, R27, R31.reuse, RZ ;  /* 0x0000001f1b1b7210 */ /* 0x080fe20007f3e0ff */
[----:B------:R-:W-:Y:S02]  /*834f0*/  IMAD.MOV.U32 R22, RZ, RZ, R26 ;  /* 0x000000ffff167224 */ /* 0x000fe400078e001a */
[----:B------:R-:W3:Y:S04]  /*83500*/  LDL.LU R26, [R1+0x14cc] ;  /* 0x0014cc00011a7983 */ /* 0x000ee80000300800 */
[----:B------:R-:W3:Y:S01]  /*83510*/  LDL.LU R36, [R1+0x150c] ;  /* 0x00150c0001247983 */ /* 0x000ee20000300800 */
[----:B------:R-:W-:Y:S01]  /*83520*/  IADD3 R34, P2, R34, R31, RZ ;  /* 0x0000001f22227210 */ /* 0x000fe20007f5e0ff */
[----:B------:R-:W-:-:S02]  /*83530*/  IMAD.X R37, R37, 0x1, R2, P1 ;  /* 0x0000000125257824 */ /* 0x000fc400008e0602 */
[----:B------:R1:W-:Y:S04]  /*83540*/  STL [R1+0x134c], R27 ;  /* 0x00134c1b01007387 */ /* 0x0003e80000100800 */
[----:B------:R1:W-:Y:S01]  /*83550*/  LDGSTS.E [R3+0x6fa00], [R22.64], P0 ;  /* 0x6fa0000016037fae */ /* 0x0003e20008121844 */
[----:B------:R-:W-:-:S03]  /*83560*/  IMAD.X R35, R35, 0x1, R2, P2 ;  /* 0x0000000123237824 */ /* 0x000fc600010e0602 */
[----:B------:R1:W-:Y:S04]  /*83570*/  STL [R1+0x1348], R37 ;  /* 0x0013482501007387 */ /* 0x0003e80000100800 */
[----:B------:R4:W-:Y:S01]  /*83580*/  STL [R1+0x138c], R34 ;  /* 0x00138c2201007387 */ /* 0x0009e20000100800 */
[----:B-1----:R-:W-:-:S03]  /*83590*/  MOV R22, R27 ;  /* 0x0000001b00167202 */ /* 0x002fc60000000f00 */
[----:B------:R-:W3:Y:S01]  /*835a0*/  LDL.LU R27, [R1+0x14c8] ;  /* 0x0014c800011b7983 */ /* 0x000ee20000300800 */
[----:B------:R-:W-:-:S03]  /*835b0*/  IMAD.MOV.U32 R23, RZ, RZ, R37 ;  /* 0x000000ffff177224 */ /* 0x000fc600078e0025 */
[----:B------:R-:W-:Y:S04]  /*835c0*/  STL [R1+0x1388], R35 ;  /* 0x0013882301007387 */ /* 0x000fe80000100800 */
[----:B------:R-:W3:Y:S01]  /*835d0*/  LDL.LU R37, [R1+0x1508] ;  /* 0x0015080001257983 */ /* 0x000ee20000300800 */
[-C--:B------:R-:W-:Y:S02]  /*835e0*/  IADD3 R29, P1, R29, R31.reuse, RZ ;  /* 0x0000001f1d1d7210 */ /* 0x080fe40007f3e0ff */
[----:B------:R-:W-:Y:S01]  /*835f0*/  IADD3 R21, P2, R21, R31, RZ ;  /* 0x0000001f15157210 */ /* 0x000fe20007f5e0ff */
[----:B------:R1:W-:Y:S04]  /*83600*/  LDGSTS.E [R3+0x70a00], [R22.64], P0 ;  /* 0x70a0000016037fae */ /* 0x0003e80008121844 */
[----:B------:R2:W-:Y:S01]  /*83610*/  STL [R1+0x13cc], R29 ;  /* 0x0013cc1d01007387 */ /* 0x0005e20000100800 */
[----:B-1----:R-:W-:Y:S01]  /*83620*/  IMAD.MOV.U32 R22, RZ, RZ, R34 ;  /* 0x000000ffff167224 */ /* 0x002fe200078e0022 */
[----:B------:R-:W-:-:S05]  /*83630*/  MOV R23, R35 ;  /* 0x0000002300177202 */ /* 0x000fca0000000f00 */
[----:B------:R1:W-:Y:S02]  /*83640*/  LDGSTS.E [R3+0x71a00], [R22.64], P0 ;  /* 0x71a0000016037fae */ /* 0x0003e40008121844 */
[----:B-1----:R-:W-:Y:S01]  /*83650*/  MOV R22, R29 ;  /* 0x0000001d00167202 */ /* 0x002fe20000000f00 */
[----:B----4-:R-:W-:-:S05]  /*83660*/  IMAD.X R30, R30, 0x1, R2, P1 ;  /* 0x000000011e1e7824 */ /* 0x010fca00008e0602 */
[----:B------:R1:W-:Y:S01]  /*83670*/  STL [R1+0x13c8], R30 ;  /* 0x0013c81e01007387 */ /* 0x0003e20000100800 */
[----:B------:R-:W-:-:S03]  /*83680*/  IMAD.MOV.U32 R23, RZ, RZ, R30 ;  /* 0x000000ffff177224 */ /* 0x000fc600078e001e */
[----:B------:R-:W-:Y:S04]  /*83690*/  STL [R1+0x140c], R21 ;  /* 0x00140c1501007387 */ /* 0x000fe80000100800 */
[----:B------:R-:W4:Y:S01]  /*836a0*/  LDL.LU R34, [R1+0x154c] ;  /* 0x00154c0001227983 */ /* 0x000f220000300800 */
[----:B--2---:R-:W-:-:S03]  /*836b0*/  IMAD.X R25, R25, 0x1, R2, P2 ;  /* 0x0000000119197824 */ /* 0x004fc600010e0602 */
[----:B------:R2:W-:Y:S04]  /*836c0*/  LDGSTS.E [R3+0x72a00], [R22.64], P0 ;  /* 0x72a0000016037fae */ /* 0x0005e80008121844 */
[----:B------:R1:W-:Y:S04]  /*836d0*/  STL [R1+0x1408], R25 ;  /* 0x0014081901007387 */ /* 0x0003e80000100800 */
[----:B------:R-:W4:Y:S04]  /*836e0*/  LDL.LU R29, [R1+0x158c] ;  /* 0x00158c00011d7983 */ /* 0x000f280000300800 */
[----:B------:R-:W4:Y:S01]  /*836f0*/  LDL.LU R35, [R1+0x1548] ;  /* 0x0015480001237983 */ /* 0x000f220000300800 */
[----:B--2---:R-:W-:Y:S01]  /*83700*/  IMAD.MOV.U32 R22, RZ, RZ, R21 ;  /* 0x000000ffff167224 */ /* 0x004fe200078e0015 */
[----:B------:R-:W-:-:S02]  /*83710*/  MOV R23, R25 ;  /* 0x0000001900177202 */ /* 0x000fc40000000f00 */
[----:B-1----:R-:W2:Y:S04]  /*83720*/  LDL.LU R30, [R1+0x1588] ;  /* 0x00158800011e7983 */ /* 0x002ea80000300800 */
[----:B------:R-:W2:Y:S04]  /*83730*/  LDL.LU R25, [R1+0x15cc] ;  /* 0x0015cc0001197983 */ /* 0x000ea80000300800 */
[----:B------:R-:W2:Y:S01]  /*83740*/  LDL.LU R21, [R1+0x160c] ;  /* 0x00160c0001157983 */ /* 0x000ea20000300800 */
[----:B---3--:R-:W-:-:S03]  /*83750*/  IADD3 R24, P1, R24, R31, RZ ;  /* 0x0000001f18187210 */ /* 0x008fc60007f3e0ff */
[----:B------:R1:W-:Y:S04]  /*83760*/  LDGSTS.E [R3+0x73a00], [R22.64], P0 ;  /* 0x73a0000016037fae */ /* 0x0003e80008121844 */
[----:B------:R-:W-:Y:S01]  /*83770*/  STL [R1+0x144c], R24 ;  /* 0x00144c1801007387 */ /* 0x000fe20000100800 */
[----:B------:R-:W-:Y:S01]  /*83780*/  IADD3 R33, P2, R33, R31, RZ ;  /* 0x0000001f21217210 */ /* 0x000fe20007f5e0ff */
[----:B------:R-:W-:-:S04]  /*83790*/  IMAD.X R28, R28, 0x1, R2, P1 ;  /* 0x000000011c1c7824 */ /* 0x000fc800008e0602 */
[----:B-1----:R-:W-:Y:S01]  /*837a0*/  IMAD.MOV.U32 R23, RZ, RZ, R28 ;  /* 0x000000ffff177224 */ /* 0x002fe200078e001c */
[----:B------:R1:W-:Y:S01]  /*837b0*/  STL [R1+0x1448], R28 ;  /* 0x0014481c01007387 */ /* 0x0003e20000100800 */
[----:B------:R-:W-:-:S03]  /*837c0*/  IMAD.X R38, R38, 0x1, R2, P2 ;  /* 0x0000000126267824 */ /* 0x000fc600010e0602 */
[----:B------:R-:W-:Y:S01]  /*837d0*/  STL [R1+0x148c], R33 ;  /* 0x00148c2101007387 */ /* 0x000fe20000100800 */
[----:B------:R-:W-:-:S03]  /*837e0*/  MOV R22, R24 ;  /* 0x0000001800167202 */ /* 0x000fc60000000f00 */
[----:B-1----:R-:W3:Y:S04]  /*837f0*/  LDL.LU R28, [R1+0x15c8] ;  /* 0x0015c800011c7983 */ /* 0x002ee80000300800 */
[----:B------:R-:W-:Y:S04]  /*83800*/  STL [R1+0x1488], R38 ;  /* 0x0014882601007387 */ /* 0x000fe80000100800 */
[----:B------:R-:W3:Y:S01]  /*83810*/  LDL.LU R24, [R1+0x1608] ;  /* 0x0016080001187983 */ /* 0x000ee20000300800 */
[----:B------:R-:W-:-:S03]  /*83820*/  IADD3 R26, P1, R26, R31, RZ ;  /* 0x0000001f1a1a7210 */ /* 0x000fc60007f3e0ff */
[----:B------:R1:W-:Y:S01]  /*83830*/  LDGSTS.E [R3+0x74a00], [R22.64], P0 ;  /* 0x74a0000016037fae */ /* 0x0003e20008121844 */
[----:B------:R-:W-:-:S03]  /*83840*/  IADD3 R36, P2, R36, R31, RZ ;  /* 0x0000001f24247210 */ /* 0x000fc60007f5e0ff */
[----:B------:R-:W-:Y:S01]  /*83850*/  STL [R1+0x14cc], R26 ;  /* 0x0014cc1a01007387 */ /* 0x000fe20000100800 */
[----:B-1----:R-:W-:Y:S01]  /*83860*/  IMAD.MOV.U32 R22, RZ, RZ, R33 ;  /* 0x000000ffff167224 */ /* 0x002fe200078e0021 */
[----:B------:R-:W-:Y:S01]  /*83870*/  MOV R23, R38 ;  /* 0x0000002600177202 */ /* 0x000fe20000000f00 */
[----:B------:R-:W-:-:S04]  /*83880*/  IMAD.X R27, R27, 0x1, R2, P1 ;  /* 0x000000011b1b7824 */ /* 0x000fc800008e0602 */
[----:B------:R1:W-:Y:S04]  /*83890*/  LDGSTS.E [R3+0x75a00], [R22.64], P0 ;  /* 0x75a0000016037fae */ /* 0x0003e80008121844 */
[----:B------:R1:W-:Y:S01]  /*838a0*/  STL [R1+0x14c8], R27 ;  /* 0x0014c81b01007387 */ /* 0x0003e20000100800 */
[----:B------:R-:W-:-:S03]  /*838b0*/  IMAD.X R37, R37, 0x1, R2, P2 ;  /* 0x0000000125257824 */ /* 0x000fc600010e0602 */
[----:B------:R-:W-:Y:S01]  /*838c0*/  STL [R1+0x150c], R36 ;  /* 0x00150c2401007387 */ /* 0x000fe20000100800 */
[----:B-1----:R-:W-:Y:S01]  /*838d0*/  MOV R22, R26 ;  /* 0x0000001a00167202 */ /* 0x002fe20000000f00 */
[----:B------:R-:W-:Y:S02]  /*838e0*/  IMAD.MOV.U32 R23, RZ, RZ, R27 ;  /* 0x000000ffff177224 */ /* 0x000fe400078e001b */
[----:B------:R-:W3:Y:S04]  /*838f0*/  LDL.LU.64 R26, [R1+0xac8] ;  /* 0x000ac800011a7983 */ /* 0x000ee80000300a00 */
[----:B------:R-:W-:Y:S04]  /*83900*/  STL [R1+0x1508], R37 ;  /* 0x0015082501007387 */ /* 0x000fe80000100800 */
[----:B------:R-:W3:Y:S04]  /*83910*/  LDL.LU R33, [R1+0x164c] ;  /* 0x00164c0001217983 */ /* 0x000ee80000300800 */
[----:B------:R-:W3:Y:S04]  /*83920*/  LDL.LU.64 R46, [R1+0xa98] ;  /* 0x000a9800012e7983 */ /* 0x000ee80000300a00 */
[----:B------:R-:W3:Y:S04]  /*83930*/  LDL.LU.64 R44, [R1+0xa68] ;  /* 0x000a6800012c7983 */ /* 0x000ee80000300a00 */
[----:B------:R-:W3:Y:S04]  /*83940*/  LDL.LU R38, [R1+0x1648] ;  /* 0x0016480001267983 */ /* 0x000ee80000300800 */
[----:B------:R1:W-:Y:S02]  /*83950*/  LDGSTS.E [R3+0x76a00], [R22.64], P0 ;  /* 0x76a0000016037fae */ /* 0x0003e40008121844 */
[----:B-1----:R-:W-:Y:S01]  /*83960*/  IMAD.MOV.U32 R22, RZ, RZ, R36 ;  /* 0x000000ffff167224 */ /* 0x002fe200078e0024 */
[----:B------:R-:W-:-:S05]  /*83970*/  MOV R23, R37 ;  /* 0x0000002500177202 */ /* 0x000fca0000000f00 */
[----:B------:R1:W-:Y:S01]  /*83980*/  LDGSTS.E [R3+0x77a00], [R22.64], P0 ;  /* 0x77a0000016037fae */ /* 0x0003e20008121844 */
[----:B----4-:R-:W-:-:S04]  /*83990*/  IADD3 R34, P1, R34, R31, RZ ;  /* 0x0000001f22227210 */ /* 0x010fc80007f3e0ff */
[----:B-1----:R-:W-:Y:S01]  /*839a0*/  MOV R22, R34 ;  /* 0x0000002200167202 */ /* 0x002fe20000000f00 */
[----:B------:R-:W-:Y:S01]  /*839b0*/  STL [R1+0x154c], R34 ;  /* 0x00154c2201007387 */ /* 0x000fe20000100800 */
[----:B------:R-:W-:Y:S01]  /*839c0*/  IADD3 R29, P2, R29, R31, RZ ;  /* 0x0000001f1d1d7210 */ /* 0x000fe20007f5e0ff */
[----:B------:R-:W-:-:S04]  /*839d0*/  IMAD.X R35, R35, 0x1, R2, P1 ;  /* 0x0000000123237824 */ /* 0x000fc800008e0602 */
[----:B------:R-:W-:Y:S02]  /*839e0*/  IMAD.MOV.U32 R23, RZ, RZ, R35 ;  /* 0x000000ffff177224 */ /* 0x000fe400078e0023 */
[----:B--2---:R-:W-:Y:S01]  /*839f0*/  IMAD.X R30, R30, 0x1, R2, P2 ;  /* 0x000000011e1e7824 */ /* 0x004fe200010e0602 */
[-C--:B------:R-:W-:Y:S01]  /*83a00*/  IADD3 R25, P1, R25, R31.reuse, RZ ;  /* 0x0000001f19197210 */ /* 0x080fe20007f3e0ff */
[----:B------:R-:W-:Y:S01]  /*83a10*/  STL [R1+0x1548], R35 ;  /* 0x0015482301007387 */ /* 0x000fe20000100800 */
[----:B------:R-:W-:-:S03]  /*83a20*/  IADD3 R21, P2, R21, R31, RZ ;  /* 0x0000001f15157210 */ /* 0x000fc60007f5e0ff */
[----:B------:R1:W-:Y:S04]  /*83a30*/  STL [R1+0x158c], R29 ;  /* 0x00158c1d01007387 */ /* 0x0003e80000100800 */
[----:B------:R2:W-:Y:S04]  /*83a40*/  LDGSTS.E [R3+0x78a00], [R22.64], P0 ;  /* 0x78a0000016037fae */ /* 0x0005e80008121844 */
[----:B------:R4:W-:Y:S01]  /*83a50*/  STL [R1+0x1588], R30 ;  /* 0x0015881e01007387 */ /* 0x0009e20000100800 */
[----:B--2---:R-:W-:Y:S01]  /*83a60*/  IMAD.MOV.U32 R22, RZ, RZ, R29 ;  /* 0x000000ffff167224 */ /* 0x004fe200078e001d */
[----:B------:R-:W-:-:S02]  /*83a70*/  MOV R23, R30 ;  /* 0x0000001e00177202 */ /* 0x000fc40000000f00 */
[----:B-1----:R-:W2:Y:S04]  /*83a80*/  LDL.LU R29, [R1+0xf54] ;  /* 0x000f5400011d7983 */ /* 0x002ea80000300800 */
[----:B----4-:R-:W4:Y:S04]  /*83a90*/  LDL.LU R30, [R1+0xf94] ;  /* 0x000f9400011e7983 */ /* 0x010f280000300800 */
[----:B------:R-:W-:Y:S04]  /*83aa0*/  STL [R1+0x15cc], R25 ;  /* 0x0015cc1901007387 */ /* 0x000fe80000100800 */
[----:B------:R1:W-:Y:S01]  /*83ab0*/  LDGSTS.E [R3+0x79a00], [R22.64], P0 ;  /* 0x79a0000016037fae */ /* 0x0003e20008121844 */
[----:B---3--:R-:W-:-:S05]  /*83ac0*/  IMAD.X R28, R28, 0x1, R2, P1 ;  /* 0x000000011c1c7824 */ /* 0x008fca00008e0602 */
[----:B------:R-:W-:Y:S01]  /*83ad0*/  STL [R1+0x15c8], R28 ;  /* 0x0015c81c01007387 */ /* 0x000fe20000100800 */
[----:B------:R-:W-:-:S03]  /*83ae0*/  IMAD.X R24, R24, 0x1, R2, P2 ;  /* 0x0000000118187824 */ /* 0x000fc600010e0602 */
[----:B------:R-:W-:Y:S04]  /*83af0*/  STL [R1+0x160c], R21 ;  /* 0x00160c1501007387 */ /* 0x000fe80000100800 */
[----:B------:R-:W3:Y:S04]  /*83b00*/  LDL.LU R42, [R1+0xf50] ;  /* 0x000f5000012a7983 */ /* 0x000ee80000300800 */
[----:B------:R1:W-:Y:S04]  /*83b10*/  STL [R1+0x1608], R24 ;  /* 0x0016081801007387 */ /* 0x0003e80000100800 */
[----:B------:R-:W3:Y:S01]  /*83b20*/  LDL.LU R34, [R1+0xf90] ;  /* 0x000f900001227983 */ /* 0x000ee20000300800 */
[----:B-1----:R-:W-:Y:S01]  /*83b30*/  MOV R22, R25 ;  /* 0x0000001900167202 */ /* 0x002fe20000000f00 */
[----:B------:R-:W-:-:S02]  /*83b40*/  IMAD.MOV.U32 R23, RZ, RZ, R28 ;  /* 0x000000ffff177224 */ /* 0x000fc400078e001c */
[----:B------:R-:W3:Y:S04]  /*83b50*/  LDL.LU R39, [R1+0xfd0] ;  /* 0x000fd00001277983 */ /* 0x000ee80000300800 */
[----:B------:R1:W-:Y:S04]  /*83b60*/  LDGSTS.E [R3+0x7aa00], [R22.64], P0 ;  /* 0x7aa0000016037fae */ /* 0x0003e80008121844 */
[----:B------:R-:W3:Y:S04]  /*83b70*/  LDL.LU R36, [R1+0xfd4] ;  /* 0x000fd40001247983 */ /* 0x000ee80000300800 */
[----:B------:R-:W3:Y:S01]  /*83b80*/  LDL.LU R37, [R1+0x1010] ;  /* 0x0010100001257983 */ /* 0x000ee20000300800 */
[----:B-1----:R-:W-:Y:S01]  /*83b90*/  MOV R23, R24 ;  /* 0x0000001800177202 */ /* 0x002fe20000000f00 */
[----:B------:R-:W-:-:S02]  /*83ba0*/  IMAD.MOV.U32 R22, RZ, RZ, R21 ;  /* 0x000000ffff167224 */ /* 0x000fc400078e0015 */
[----:B------:R-:W3:Y:S01]  /*83bb0*/  LDL.LU R35, [R1+0x1014] ;  /* 0x0010140001237983 */ /* 0x000ee20000300800 */
[----:B------:R-:W-:-:S03]  /*83bc0*/  IADD3 R24, P1, R26, R31, RZ ;  /* 0x0000001f1a187210 */ /* 0x000fc60007f3e0ff */
[----:B------:R1:W-:Y:S02]  /*83bd0*/  LDGSTS.E [R3+0x7ba00], [R22.64], P0 ;  /* 0x7ba0000016037fae */ /* 0x0003e40008121844 */
[----:B------:R-:W-:Y:S01]  /*83be0*/  IMAD.X R21, R27, 0x1, R2, P1 ;  /* 0x000000011b157824 */ /* 0x000fe200008e0602 */
[-C--:B------:R-:W-:Y:S02]  /*83bf0*/  IADD3 R33, P1, R33, R31.reuse, RZ ;  /* 0x0000001f21217210 */ /* 0x080fe40007f3e0ff */
[-C--:B------:R-:W-:Y:S01]  /*83c00*/  IADD3 R26, P2, R46, R31.reuse, RZ ;  /* 0x0000001f2e1a7210 */ /* 0x080fe20007f5e0ff */
[----:B------:R-:W-:Y:S01]  /*83c10*/  IMAD.MOV.U32 R48, RZ, RZ, R24 ;  /* 0x000000ffff307224 */ /* 0x000fe200078e0018 */
[----:B------:R-:W-:Y:S02]  /*83c20*/  IADD3.X R38, R38, R2, RZ, P1, !PT ;  /* 0x0000000226267210 */ /* 0x000fe40000ffe4ff */
[----:B------:R-:W-:Y:S01]  /*83c30*/  IADD3 R28, P1, R44, R31, RZ ;  /* 0x0000001f2c1c7210 */ /* 0x000fe20007f3e0ff */
[----:B------:R-:W-:-:S02]  /*83c40*/  IMAD.X R25, R47, 0x1, R2, P2 ;  /* 0x000000012f197824 */ /* 0x000fc400010e0602 */
[----:B------:R-:W-:Y:S02]  /*83c50*/  IMAD.MOV.U32 R49, RZ, RZ, R21 ;  /* 0x000000ffff317224 */ /* 0x000fe400078e0015 */
[----:B------:R-:W-:Y:S01]  /*83c60*/  IMAD.X R27, R45, 0x1, R2, P1 ;  /* 0x000000012d1b7824 */ /* 0x000fe200008e0602 */
[----:B------:R1:W-:Y:S01]  /*83c70*/  STL [R1+0x164c], R33 ;  /* 0x00164c2101007387 */ /* 0x0003e20000100800 */
[----:B------:R-:W-:Y:S01]  /*83c80*/  MOV R46, R26 ;  /* 0x0000001a002e7202 */ /* 0x000fe20000000f00 */
[----:B------:R-:W-:Y:S02]  /*83c90*/  IMAD.MOV.U32 R47, RZ, RZ, R25 ;  /* 0x000000ffff2f7224 */ /* 0x000fe400078e0019 */
[----:B------:R1:W-:Y:S01]  /*83ca0*/  STL [R1+0x1648], R38 ;  /* 0x0016482601007387 */ /* 0x0003e20000100800 */
[----:B------:R-:W-:Y:S01]  /*83cb0*/  IMAD.MOV.U32 R44, RZ, RZ, R28 ;  /* 0x000000ffff2c7224 */ /* 0x000fe200078e001c */
[----:B------:R-:W-:Y:S02]  /*83cc0*/  MOV R45, R27 ;  /* 0x0000001b002d7202 */ /* 0x000fe40000000f00 */
[----:B------:R-:W-:Y:S04]  /*83cd0*/  STL.64 [R1+0xac8], R48 ;  /* 0x000ac83001007387 */ /* 0x000fe80000100a00 */
[----:B------:R-:W3:Y:S01]  /*83ce0*/  LDL.LU R28, [R1+0x1054] ;  /* 0x00105400011c7983 */ /* 0x000ee20000300800 */
[----:B-1----:R-:W-:-:S03]  /*83cf0*/  IMAD.MOV.U32 R22, RZ, RZ, R33 ;  /* 0x000000ffff167224 */ /* 0x002fc600078e0021 */
[----:B------:R-:W-:Y:S04]  /*83d00*/  STL.64 [R1+0xa98], R46 ;  /* 0x000a982e01007387 */ /* 0x000fe80000100a00 */
[----:B------:R-:W3:Y:S04]  /*83d10*/  LDL.LU R21, [R1+0x1094] ;  /* 0x0010940001157983 */ /* 0x000ee80000300800 */
[----:B------:R-:W-:Y:S04]  /*83d20*/  STL.64 [R1+0xa68], R44 ;  /* 0x000a682c01007387 */ /* 0x000fe80000100a00 */
[----:B------:R-:W3:Y:S01]  /*83d30*/  LDL.LU R33, [R1+0x1050] ;  /* 0x0010500001217983 */ /* 0x000ee20000300800 */
[----:B------:R-:W-:-:S03]  /*83d40*/  MOV R23, R38 ;  /* 0x0000002600177202 */ /* 0x000fc60000000f00 */
[----:B------:R-:W3:Y:S04]  /*83d50*/  LDL.LU R38, [R1+0x1090] ;  /* 0x0010900001267983 */ /* 0x000ee80000300800 */
[----:B------:R1:W-:Y:S04]  /*83d60*/  LDGSTS.E [R3+0x7ca00], [R22.64], P0 ;  /* 0x7ca0000016037fae */ /* 0x0003e80008121844 */
[----:B------:R1:W-:Y:S04]  /*83d70*/  LDGSTS.E [R3+0x7da00], [R48.64], P0 ;  /* 0x7da0000030037fae */ /* 0x0003e80008121844 */
[----:B------:R1:W-:Y:S04]  /*83d80*/  LDGSTS.E [R3+0x7ea00], [R46.64], P0 ;  /* 0x7ea000002e037fae */ /* 0x0003e80008121844 */
[----:B------:R1:W-:Y:S01]  /*83d90*/  LDGSTS.E [R3+0x7fa00], [R44.64], P0 ;  /* 0x7fa000002c037fae */ /* 0x0003e20008121844 */
[----:B--2---:R-:W-:-:S02]  /*83da0*/  IADD3 R29, P1, R29, R31, RZ ;  /* 0x0000001f1d1d7210 */ /* 0x004fc40007f3e0ff */
[----:B----4-:R-:W-:-:S03]  /*83db0*/  IADD3 R30, P2, R30, R31, RZ ;  /* 0x0000001f1e1e7210 */ /* 0x010fc60007f5e0ff */
[----:B------:R2:W-:Y:S01]  /*83dc0*/  STL [R1+0xf54], R29 ;  /* 0x000f541d01007387 */ /* 0x0005e20000100800 */
[----:B-1----:R-:W-:Y:S01]  /*83dd0*/  MOV R22, R29 ;  /* 0x0000001d00167202 */ /* 0x002fe20000000f00 */
[----:B---3--:R-:W-:-:S04]  /*83de0*/  IMAD.X R42, R42, 0x1, R2, P1 ;  /* 0x000000012a2a7824 */ /* 0x008fc800008e0602 */
[----:B------:R-:W-:Y:S01]  /*83df0*/  IMAD.MOV.U32 R23, RZ, RZ, R42 ;  /* 0x000000ffff177224 */ /* 0x000fe200078e002a */
[----:B------:R-:W-:Y:S01]  /*83e00*/  STL [R1+0xf50], R42 ;  /* 0x000f502a01007387 */ /* 0x000fe20000100800 */
[----:B------:R-:W-:-:S03]  /*83e10*/  IMAD.X R34, R34, 0x1, R2, P2 ;  /* 0x0000000122227824 */ /* 0x000fc600010e0602 */
[----:B------:R1:W-:Y:S04]  /*83e20*/  STL [R1+0xf94], R30 ;  /* 0x000f941e01007387 */ /* 0x0003e80000100800 */
[----:B--2---:R-:W2:Y:S04]  /*83e30*/  LDL.LU R29, [R1+0x10d4] ;  /* 0x0010d400011d7983 */ /* 0x004ea80000300800 */
[----:B------:R3:W-:Y:S04]  /*83e40*/  STL [R1+0xf90], R34 ;  /* 0x000f902201007387 */ /* 0x0007e80000100800 */
[----:B------:R4:W-:Y:S04]  /*83e50*/  LDGSTS.E [R20+0x60c00], [R22.64], P0 ;  /* 0x60c0000016147fae */ /* 0x0009e80008121844 */
[----:B------:R-:W2:Y:S01]  /*83e60*/  LDL.LU R24, [R1+0x1114] ;  /* 0x0011140001187983 */ /* 0x000ea20000300800 */
[----:B----4-:R-:W-:-:S03]  /*83e70*/  IMAD.MOV.U32 R22, RZ, RZ, R30 ;  /* 0x000000ffff167224 */ /* 0x010fc600078e001e */
[----:B-1----:R-:W4:Y:S01]  /*83e80*/  LDL.LU R30, [R1+0x10d0] ;  /* 0x0010d000011e7983 */ /* 0x002f220000300800 */
[----:B------:R-:W-:-:S03]  /*83e90*/  MOV R23, R34 ;  /* 0x0000002200177202 */ /* 0x000fc60000000f00 */
[----:B---3--:R-:W3:Y:S01]  /*83ea0*/  LDL.LU R34, [R1+0x1110] ;  /* 0x0011100001227983 */ /* 0x008ee20000300800 */
[-C--:B------:R-:W-:Y:S02]  /*83eb0*/  IADD3 R36, P1, R36, R31.reuse, RZ ;  /* 0x0000001f24247210 */ /* 0x080fe40007f3e0ff */
[----:B------:R-:W-:Y:S01]  /*83ec0*/  IADD3 R35, P2, R35, R31, RZ ;  /* 0x0000001f23237210 */ /* 0x000fe20007f5e0ff */
[----:B------:R1:W-:Y:S02]  /*83ed0*/  LDGSTS.E [R20+0x61c00], [R22.64], P0 ;  /* 0x61c0000016147fae */ /* 0x0003e40008121844 */
[--C-:B------:R-:W-:Y:S02]  /*83ee0*/  IMAD.X R39, R39, 0x1, R2.reuse, P1 ;  /* 0x0000000127277824 */ /* 0x100fe400008e0602 */
[----:B------:R-:W-:Y:S01]  /*83ef0*/  IMAD.X R37, R37, 0x1, R2, P2 ;  /* 0x0000000125257824 */ /* 0x000fe200010e0602 */
[----:B------:R1:W-:Y:S04]  /*83f00*/  STL [R1+0xfd4], R36 ;  /* 0x000fd42401007387 */ /* 0x0003e80000100800 */
[----:B------:R-:W-:Y:S01]  /*83f10*/  STL [R1+0xfd0], R39 ;  /* 0x000fd02701007387 */ /* 0x000fe20000100800 */
[----:B-1----:R-:W-:Y:S01]  /*83f20*/  MOV R22, R36 ;  /* 0x0000002400167202 */ /* 0x002fe20000000f00 */
[----:B------:R-:W-:-:S02]  /*83f30*/  IMAD.MOV.U32 R23, RZ, RZ, R39 ;  /* 0x000000ffff177224 */ /* 0x000fc400078e0027 */
[----:B------:R1:W-:Y:S04]  /*83f40*/  STL [R1+0x1014], R35 ;  /* 0x0010142301007387 */ /* 0x0003e80000100800 */
[----:B------:R-:W3:Y:S04]  /*83f50*/  LDL.LU R26, [R1+0x1154] ;  /* 0x00115400011a7983 */ /* 0x000ee80000300800 */
[----:B------:R1:W-:Y:S04]  /*83f60*/  STL [R1+0x1010], R37 ;  /* 0x0010102501007387 */ /* 0x0003e80000100800 */
[----:B------:R-:W3:Y:S04]  /*83f70*/  LDL.LU R36, [R1+0x1194] ;  /* 0x0011940001247983 */ /* 0x000ee80000300800 */
[----:B------:R1:W-:Y:S01]  /*83f80*/  LDGSTS.E [R20+0x62c00], [R22.64], P0 ;  /* 0x62c0000016147fae */ /* 0x0003e20008121844 */
[----:B------:R-:W-:Y:S01]  /*83f90*/  IADD3 R28, P1, R28, R31, RZ ;  /* 0x0000001f1c1c7210 */ /* 0x000fe20007f3e0ff */
[----:B-1----:R-:W-:-:S02]  /*83fa0*/  IMAD.MOV.U32 R22, RZ, RZ, R35 ;  /* 0x000000ffff167224 */ /* 0x002fc400078e0023 */
[----:B------:R-:W3:Y:S01]  /*83fb0*/  LDL.LU R35, [R1+0x1150] ;  /* 0x0011500001237983 */ /* 0x000ee20000300800 */
[----:B------:R-:W-:Y:S01]  /*83fc0*/  MOV R23, R37 ;  /* 0x0000002500177202 */ /* 0x000fe20000000f00 */
[----:B------:R-:W-:Y:S02]  /*83fd0*/  IMAD.X R33, R33, 0x1, R2, P1 ;  /* 0x0000000121217824 */ /* 0x000fe400008e0602 */
[----:B------:R-:W3:Y:S01]  /*83fe0*/  LDL.LU R37, [R1+0x1190] ;  /* 0x0011900001257983 */ /* 0x000ee20000300800 */
[----:B------:R-:W-:-:S03]  /*83ff0*/  IADD3 R21, P2, R21, R31, RZ ;  /* 0x0000001f15157210 */ /* 0x000fc60007f5e0ff */
[----:B------:R-:W3:Y:S04]  /*84000*/  LDL.LU R25, [R1+0x11d4] ;  /* 0x0011d40001197983 */ /* 0x000ee80000300800 */
[----:B------:R-:W3:Y:S01]  /*84010*/  LDL.LU R27, [R1+0x1214] ;  /* 0x00121400011b7983 */ /* 0x000ee20000300800 */
[----:B------:R-:W-:-:S03]  /*84020*/  IMAD.X R38, R38, 0x1, R2, P2 ;  /* 0x0000000126267824 */ /* 0x000fc600010e0602 */
[----:B------:R1:W-:Y:S04]  /*84030*/  STL [R1+0x1054], R28 ;  /* 0x0010541c01007387 */ /* 0x0003e80000100800 */
[----:B------:R1:W-:Y:S04]  /*84040*/  LDGSTS.E [R20+0x63c00], [R22.64], P0 ;  /* 0x63c0000016147fae */ /* 0x0003e80008121844 */
[----:B------:R1:W-:Y:S04]  /*84050*/  STL [R1+0x1050], R33 ;  /* 0x0010502101007387 */ /* 0x0003e80000100800 */
[----:B------:R1:W-:Y:S02]  /*84060*/  STL [R1+0x1094], R21 ;  /* 0x0010941501007387 */ /* 0x0003e40000100800 */
[----:B-1----:R-:W-:-:S02]  /*84070*/  MOV R22, R28 ;  /* 0x0000001c00167202 */ /* 0x002fc40000000f00 */
[----:B------:R-:W3:Y:S01]  /*84080*/  LDL.LU R28, [R1+0x11d0] ;  /* 0x0011d000011c7983 */ /* 0x000ee20000300800 */
[----:B------:R-:W-:-:S03]  /*84090*/  IMAD.MOV.U32 R23, RZ, RZ, R33 ;  /* 0x000000ffff177224 */ /* 0x000fc600078e0021 */
[----:B------:R-:W-:Y:S04]  /*840a0*/  STL [R1+0x1090], R38 ;  /* 0x0010902601007387 */ /* 0x000fe80000100800 */
[----:B------:R-:W3:Y:S04]  /*840b0*/  LDL.LU R33, [R1+0x1210] ;  /* 0x0012100001217983 */ /* 0x000ee80000300800 */
[----:B------:R1:W-:Y:S04]  /*840c0*/  LDGSTS.E [R20+0x64c00], [R22.64], P0 ;  /* 0x64c0000016147fae */ /* 0x0003e80008121844 */
[----:B------:R-:W3:Y:S01]  /*840d0*/  LDL.LU R3, [R1+0x1254] ;  /* 0x0012540001037983 */ /* 0x000ee20000300800 */
[----:B-1----:R-:W-:Y:S01]  /*840e0*/  IMAD.MOV.U32 R22, RZ, RZ, R21 ;  /* 0x000000ffff167224 */ /* 0x002fe200078e0015 */
[----:B------:R-:W-:-:S02]  /*840f0*/  MOV R23, R38 ;  /* 0x0000002600177202 */ /* 0x000fc40000000f00 */
[----:B------:R-:W3:Y:S04]  /*84100*/  LDL.LU R21, [R1+0x1294] ;  /* 0x0012940001157983 */ /* 0x000ee80000300800 */
[----:B------:R1:W-:Y:S01]  /*84110*/  LDGSTS.E [R20+0x65c00], [R22.64], P0 ;  /* 0x65c0000016147fae */ /* 0x0003e20008121844 */
[----:B--2---:R-:W-:-:S05]  /*84120*/  IADD3 R29, P1, R29, R31, RZ ;  /* 0x0000001f1d1d7210 */ /* 0x004fca0007f3e0ff */
[----:B------:R2:W-:Y:S01]  /*84130*/  STL [R1+0x10d4], R29 ;  /* 0x0010d41d01007387 */ /* 0x0005e20000100800 */
[----:B-1----:R-:W-:Y:S02]  /*84140*/  MOV R22, R29 ;  /* 0x0000001d00167202 */ /* 0x002fe40000000f00 */
[----:B------:R-:W-:Y:S01]  /*84150*/  IADD3 R24, P2, R24, R31, RZ ;  /* 0x0000001f18187210 */ /* 0x000fe20007f5e0ff */
[----:B----4-:R-:W-:-:S04]  /*84160*/  IMAD.X R30, R30, 0x1, R2, P1 ;  /* 0x000000011e1e7824 */ /* 0x010fc800008e0602 */
[----:B---3--:R-:W-:Y:S01]  /*84170*/  IMAD.X R34, R34, 0x1, R2, P2 ;  /* 0x0000000122227824 */ /* 0x008fe200010e0602 */
[----:B------:R1:W-:Y:S04]  /*84180*/  STL [R1+0x10d0], R30 ;  /* 0x0010d01e01007387 */ /* 0x0003e80000100800 */
[----:B------:R-:W-:Y:S01]  /*84190*/  STL [R1+0x1114], R24 ;  /* 0x0011141801007387 */ /* 0x000fe20000100800 */
[----:B------:R-:W-:-:S03]  /*841a0*/  IMAD.MOV.U32 R23, RZ, RZ, R30 ;  /* 0x000000ffff177224 */ /* 0x000fc600078e001e */
[----:B--2---:R-:W2:Y:S04]  /*841b0*/  LDL.LU R29, [R1+0x1250] ;  /* 0x00125000011d7983 */ /* 0x004ea80000300800 */
[----:B------:R3:W-:Y:S04]  /*841c0*/  STL [R1+0x1110], R34 ;  /* 0x0011102201007387 */ /* 0x0007e80000100800 */
[----:B-1----:R-:W4:Y:S04]  /*841d0*/  LDL.LU R30, [R1+0x1290] ;  /* 0x00129000011e7983 */ /* 0x002f280000300800 */
[----:B------:R1:W-:Y:S01]  /*841e0*/  LDGSTS.E [R20+0x66c00], [R22.64], P0 ;  /* 0x66c0000016147fae */ /* 0x0003e20008121844 */
[----:B------:R-:W-:-:S02]  /*841f0*/  IADD3 R26, P1, R26, R31, RZ ;  /* 0x0000001f1a1a7210 */ /* 0x000fc40007f3e0ff */
[----:B------:R-:W-:Y:S01]  /*84200*/  IADD3 R36, P2, R36, R31, RZ ;  /* 0x0000001f24247210 */ /* 0x000fe20007f5e0ff */
[----:B-1----:R-:W-:Y:S01]  /*84210*/  IMAD.MOV.U32 R22, RZ, RZ, R24 ;  /* 0x000000ffff167224 */ /* 0x002fe200078e0018 */
[----:B------:R-:W-:Y:S02]  /*84220*/  MOV R23, R34 ;  /* 0x0000002200177202 */ /* 0x000fe40000000f00 */
[----:B---3--:R-:W3:Y:S04]  /*84230*/  LDL.LU R34, [R1+0x12d4] ;  /* 0x0012d40001227983 */ /* 0x008ee80000300800 */
[----:B------:R-:W3:Y:S04]  /*84240*/  LDL.LU R24, [R1+0x1314] ;  /* 0x0013140001187983 */ /* 0x000ee80000300800 */
[----:B------:R1:W-:Y:S01]  /*84250*/  LDGSTS.E [R20+0x67c00], [R22.64], P0 ;  /* 0x67c0000016147fae */ /* 0x0003e20008121844 */
[----:B------:R-:W-:-:S03]  /*84260*/  IMAD.X R35, R35, 0x1, R2, P1 ;  /* 0x0000000123237824 */ /* 0x000fc600008e0602 */
[----:B------:R-:W-:Y:S01]  /*84270*/  STL [R1+0x1154], R26 ;  /* 0x0011541a01007387 */ /* 0x000fe20000100800 */
[----:B------:R-:W-:-:S03]  /*84280*/  IMAD.X R37, R37, 0x1, R2, P2 ;  /* 0x0000000125257824 */ /* 0x000fc600010e0602 */
[----:B------:R1:W-:Y:S02]  /*84290*/  STL [R1+0x1150], R35 ;  /* 0x0011502301007387 */ /* 0x0003e40000100800 */
[----:B-1----:R-:W-:Y:S01]  /*842a0*/  MOV R22, R26 ;  /* 0x0000001a00167202 */ /* 0x002fe20000000f00 */
[----:B------:R-:W-:Y:S01]  /*842b0*/  IMAD.MOV.U32 R23, RZ, RZ, R35 ;  /* 0x000000ffff177224 */ /* 0x000fe200078e0023 */
[----:B------:R-:W-:Y:S01]  /*842c0*/  STL [R1+0x1194], R36 ;  /* 0x0011942401007387 */ /* 0x000fe20000100800 */
[----:B------:R-:W-:-:S03]  /*842d0*/  IADD3 R25, P1, R25, R31, RZ ;  /* 0x0000001f19197210 */ /* 0x000fc60007f3e0ff */
[----:B------:R1:W-:Y:S04]  /*842e0*/  LDGSTS.E [R20+0x68c00], [R22.64], P0 ;  /* 0x68c0000016147fae */ /* 0x0003e80008121844 */
[----:B------:R-:W3:Y:S04]  /*842f0*/  LDL.LU R35, [R1+0x12d0] ;  /* 0x0012d00001237983 */ /* 0x000ee80000300800 */
[----:B------:R-:W-:Y:S01]  /*84300*/  STL [R1+0x1190], R37 ;  /* 0x0011902501007387 */ /* 0x000fe20000100800 */
[----:B------:R-:W-:-:S03]  /*84310*/  IADD3 R27, P2, R27, R31, RZ ;  /* 0x0000001f1b1b7210 */ /* 0x000fc60007f5e0ff */
[----:B------:R-:W3:Y:S01]  /*84320*/  LDL.LU R26, [R1+0x1310] ;  /* 0x00131000011a7983 */ /* 0x000ee20000300800 */
[----:B-1----:R-:W-:Y:S01]  /*84330*/  IMAD.MOV.U32 R22, RZ, RZ, R36 ;  /* 0x000000ffff167224 */ /* 0x002fe200078e0024 */
[----:B------:R-:W-:Y:S02]  /*84340*/  MOV R23, R37 ;  /* 0x0000002500177202 */ /* 0x000fe40000000f00 */
[----:B------:R1:W-:Y:S01]  /*84350*/  STL [R1+0x11d4], R25 ;  /* 0x0011d41901007387 */ /* 0x0003e20000100800 */
[----:B------:R-:W-:-:S03]  /*84360*/  IMAD.X R28, R28, 0x1, R2, P1 ;  /* 0x000000011c1c7824 */ /* 0x000fc600008e0602 */
[----:B------:R1:W-:Y:S04]  /*84370*/  LDGSTS.E [R20+0x69c00], [R22.64], P0 ;  /* 0x69c0000016147fae */ /* 0x0003e80008121844 */
[----:B------:R1:W-:Y:S01]  /*84380*/  STL [R1+0x11d0], R28 ;  /* 0x0011d01c01007387 */ /* 0x0003e20000100800 */
[----:B------:R-:W-:-:S03]  /*84390*/  IMAD.X R33, R33, 0x1, R2, P2 ;  /* 0x0000000121217824 */ /* 0x000fc600010e0602 */
        /* <DEDUP_REMOVED lines=10> */
[----:B------:R-:W3:Y:S01]  /*84440*/  LDL.LU R33, [R1+0x1390] ;  /* 0x0013900001217983 */ /* 0x000ee20000300800 */
[-C--:B------:R-:W-:Y:S02]  /*84450*/  IADD3 R3, P1, R3, R31.reuse, RZ ;  /* 0x0000001f03037210 */ /* 0x080fe40007f3e0ff */
[----:B------:R-:W-:Y:S01]  /*84460*/  IADD3 R21, P2, R21, R31, RZ ;  /* 0x0000001f15157210 */ /* 0x000fe20007f5e0ff */
[----:B------:R1:W-:Y:S04]  /*84470*/  LDGSTS.E [R20+0x6bc00], [R22.64], P0 ;  /* 0x6bc0000016147fae */ /* 0x0003e80008121844 */
[----:B------:R-:W-:Y:S01]  /*84480*/  STL [R1+0x1254], R3 ;  /* 0x0012540301007387 */ /* 0x000fe20000100800 */
[----:B-1----:R-:W-:Y:S01]  /*84490*/  MOV R22, R3 ;  /* 0x0000000300167202 */ /* 0x002fe20000000f00 */
[----:B--2---:R-:W-:-:S04]  /*844a0*/  IMAD.X R29, R29, 0x1, R2, P1 ;  /* 0x000000011d1d7824 */ /* 0x004fc800008e0602 */
[----:B------:R-:W-:Y:S01]  /*844b0*/  IMAD.MOV.U32 R23, RZ, RZ, R29 ;  /* 0x000000ffff177224 */ /* 0x000fe200078e001d */
[----:B------:R1:W-:Y:S01]  /*844c0*/  STL [R1+0x1250], R29 ;  /* 0x0012501d01007387 */ /* 0x0003e20000100800 */
[----:B----4-:R-:W-:-:S03]  /*844d0*/  IMAD.X R30, R30, 0x1, R2, P2 ;  /* 0x000000011e1e7824 */ /* 0x010fc600010e0602 */
[----:B------:R-:W-:Y:S04]  /*844e0*/  STL [R1+0x1294], R21 ;  /* 0x0012941501007387 */ /* 0x000fe80000100800 */
[----:B------:R2:W-:Y:S04]  /*844f0*/  LDGSTS.E [R20+0x6cc00], [R22.64], P0 ;  /* 0x6cc0000016147fae */ /* 0x0005e80008121844 */
[----:B-1----:R-:W4:Y:S04]  /*84500*/  LDL.LU R29, [R1+0x13d4] ;  /* 0x0013d400011d7983 */ /* 0x002f280000300800 */
[----:B------:R1:W-:Y:S04]  /*84510*/  STL [R1+0x1290], R30 ;  /* 0x0012901e01007387 */ /* 0x0003e80000100800 */
[----:B------:R-:W4:Y:S01]  /*84520*/  LDL.LU R3, [R1+0x1414] ;  /* 0x0014140001037983 */ /* 0x000f220000300800 */
[----:B--2---:R-:W-:Y:S01]  /*84530*/  MOV R23, R30 ;  /* 0x0000001e00177202 */ /* 0x004fe20000000f00 */
[----:B------:R-:W-:-:S02]  /*84540*/  IMAD.MOV.U32 R22, RZ, RZ, R21 ;  /* 0x000000ffff167224 */ /* 0x000fc400078e0015 */
[----:B-1----:R-:W2:Y:S04]  /*84550*/  LDL.LU R30, [R1+0x13d0] ;  /* 0x0013d000011e7983 */ /* 0x002ea80000300800 */
[----:B------:R-:W2:Y:S01]  /*84560*/  LDL.LU R21, [R1+0x1410] ;  /* 0x0014100001157983 */ /* 0x000ea20000300800 */
[-C--:B---3--:R-:W-:Y:S02]  /*84570*/  IADD3 R34, P1, R34, R31.reuse, RZ ;  /* 0x0000001f22227210 */ /* 0x088fe40007f3e0ff */
[----:B------:R-:W-:Y:S01]  /*84580*/  IADD3 R24, P2, R24, R31, RZ ;  /* 0x0000001f18187210 */ /* 0x000fe20007f5e0ff */
[----:B------:R1:W-:Y:S04]  /*84590*/  LDGSTS.E [R20+0x6dc00], [R22.64], P0 ;  /* 0x6dc0000016147fae */ /* 0x0003e80008121844 */
[----:B------:R-:W-:Y:S01]  /*845a0*/  STL [R1+0x12d4], R34 ;  /* 0x0012d42201007387 */ /* 0x000fe20000100800 */
[----:B------:R-:W-:-:S05]  /*845b0*/  IMAD.X R35, R35, 0x1, R2, P1 ;  /* 0x0000000123237824 */ /* 0x000fca00008e0602 */
[----:B------:R-:W-:Y:S01]  /*845c0*/  STL [R1+0x12d0], R35 ;  /* 0x0012d02301007387 */ /* 0x000fe20000100800 */
[----:B------:R-:W-:-:S03]  /*845d0*/  IMAD.X R26, R26, 0x1, R2, P2 ;  /* 0x000000011a1a7824 */ /* 0x000fc600010e0602 */
[----:B------:R-:W-:Y:S04]  /*845e0*/  STL [R1+0x1314], R24 ;  /* 0x0013141801007387 */ /* 0x000fe80000100800 */
[----:B------:R3:W-:Y:S01]  /*845f0*/  STL [R1+0x1310], R26 ;  /* 0x0013101a01007387 */ /* 0x0007e20000100800 */
[----:B-1----:R-:W-:-:S03]  /*84600*/  MOV R22, R34 ;  /* 0x0000002200167202 */ /* 0x002fc60000000f00 */
[----:B------:R-:W2:Y:S01]  /*84610*/  LDL.LU R39, [R1+0x1450] ;  /* 0x0014500001277983 */ /* 0x000ea20000300800 */
[----:B------:R-:W-:-:S03]  /*84620*/  IMAD.MOV.U32 R23, RZ, RZ, R35 ;  /* 0x000000ffff177224 */ /* 0x000fc600078e0023 */
[----:B------:R-:W2:Y:S04]  /*84630*/  LDL.LU R38, [R1+0x1454] ;  /* 0x0014540001267983 */ /* 0x000ea80000300800 */
[----:B------:R-:W2:Y:S04]  /*84640*/  LDL.LU R37, [R1+0x1490] ;  /* 0x0014900001257983 */ /* 0x000ea80000300800 */
[----:B------:R-:W2:Y:S01]  /*84650*/  LDL.LU R36, [R1+0x1494] ;  /* 0x0014940001247983 */ /* 0x000ea20000300800 */
[----:B------:R-:W-:-:S03]  /*84660*/  IADD3 R25, P1, R25, R31, RZ ;  /* 0x0000001f19197210 */ /* 0x000fc60007f3e0ff */
[----:B------:R1:W-:Y:S01]  /*84670*/  LDGSTS.E [R20+0x6ec00], [R22.64], P0 ;  /* 0x6ec0000016147fae */ /* 0x0003e20008121844 */
[----:B------:R-:W-:Y:S01]  /*84680*/  IADD3 R28, P2, R28, R31, RZ ;  /* 0x0000001f1c1c7210 */ /* 0x000fe20007f5e0ff */
[----:B-1----:R-:W-:Y:S01]  /*84690*/  IMAD.MOV.U32 R22, RZ, RZ, R24 ;  /* 0x000000ffff167224 */ /* 0x002fe200078e0018 */
[----:B------:R-:W-:Y:S02]  /*846a0*/  MOV R23, R26 ;  /* 0x0000001a00177202 */ /* 0x000fe40000000f00 */
[----:B---3--:R-:W3:Y:S04]  /*846b0*/  LDL.LU R26, [R1+0x14d4] ;  /* 0x0014d400011a7983 */ /* 0x008ee80000300800 */
[----:B------:R-:W3:Y:S01]  /*846c0*/  LDL.LU R24, [R1+0x1514] ;  /* 0x0015140001187983 */ /* 0x000ee20000300800 */
[----:B------:R-:W-:-:S03]  /*846d0*/  IMAD.X R27, R27, 0x1, R2, P1 ;  /* 0x000000011b1b7824 */ /* 0x000fc600008e0602 */
[----:B------:R-:W-:Y:S01]  /*846e0*/  STL [R1+0x1354], R25 ;  /* 0x0013541901007387 */ /* 0x000fe20000100800 */
[----:B------:R-:W-:-:S03]  /*846f0*/  IMAD.X R33, R33, 0x1, R2, P2 ;  /* 0x0000000121217824 */ /* 0x000fc600010e0602 */
[----:B------:R1:W-:Y:S04]  /*84700*/  LDGSTS.E [R20+0x6fc00], [R22.64], P0 ;  /* 0x6fc0000016147fae */ /* 0x0003e80008121844 */
[----:B------:R1:W-:Y:S04]  /*84710*/  STL [R1+0x1350], R27 ;  /* 0x0013501b01007387 */ /* 0x0003e80000100800 */
[----:B------:R1:W-:Y:S02]  /*84720*/  STL [R1+0x1394], R28 ;  /* 0x0013941c01007387 */ /* 0x0003e40000100800 */
[----:B-1----:R-:W-:-:S02]  /*84730*/  IMAD.MOV.U32 R23, RZ, RZ, R27 ;  /* 0x000000ffff177224 */ /* 0x002fc400078e001b */
[----:B------:R-:W3:Y:S01]  /*84740*/  LDL.LU R27, [R1+0x14d0] ;  /* 0x0014d000011b7983 */ /* 0x000ee20000300800 */
[----:B------:R-:W-:-:S03]  /*84750*/  MOV R22, R25 ;  /* 0x0000001900167202 */ /* 0x000fc60000000f00 */
        /* <DEDUP_REMOVED lines=8> */
[-C--:B----4-:R-:W-:Y:S02]  /*847e0*/  IADD3 R29, P1, R29, R31.reuse, RZ ;  /* 0x0000001f1d1d7210 */ /* 0x090fe40007f3e0ff */
[----:B------:R-:W-:-:S03]  /*847f0*/  IADD3 R3, P2, R3, R31, RZ ;  /* 0x0000001f03037210 */ /* 0x000fc60007f5e0ff */
[----:B------:R4:W-:Y:S01]  /*84800*/  STL [R1+0x13d4], R29 ;  /* 0x0013d41d01007387 */ /* 0x0009e20000100800 */
[--C-:B--2---:R-:W-:Y:S01]  /*84810*/  IMAD.X R30, R30, 0x1, R2.reuse, P1 ;  /* 0x000000011e1e7824 */ /* 0x104fe200008e0602 */
[----:B-1----:R-:W-:Y:S01]  /*84820*/  MOV R22, R29 ;  /* 0x0000001d00167202 */ /* 0x002fe20000000f00 */
[----:B------:R-:W-:-:S03]  /*84830*/  IMAD.X R21, R21, 0x1, R2, P2 ;  /* 0x0000000115157824 */ /* 0x000fc600010e0602 */
[----:B------:R1:W-:Y:S01]  /*84840*/  STL [R1+0x13d0], R30 ;  /* 0x0013d01e01007387 */ /* 0x0003e20000100800 */
[----:B------:R-:W-:-:S03]  /*84850*/  IMAD.MOV.U32 R23, RZ, RZ, R30 ;  /* 0x000000ffff177224 */ /* 0x000fc600078e001e */
[----:B------:R-:W-:Y:S04]  /*84860*/  STL [R1+0x1414], R3 ;  /* 0x0014140301007387 */ /* 0x000fe80000100800 */
[----:B------:R-:W2:Y:S04]  /*84870*/  LDL.LU R35, [R1+0x1550] ;  /* 0x0015500001237983 */ /* 0x000ea80000300800 */
[----:B------:R1:W-:Y:S04]  /*84880*/  STL [R1+0x1410], R21 ;  /* 0x0014101501007387 */ /* 0x0003e80000100800 */
[----:B----4-:R-:W4:Y:S04]  /*84890*/  LDL.LU R29, [R1+0x1590] ;  /* 0x00159000011d7983 */ /* 0x010f280000300800 */
[----:B------:R-:W4:Y:S04]  /*848a0*/  LDL.LU R33, [R1+0x15d0] ;  /* 0x0015d00001217983 */ /* 0x000f280000300800 */
[----:B------:R1:W-:Y:S04]  /*848b0*/  LDGSTS.E [R20+0x72c00], [R22.64], P0 ;  /* 0x72c0000016147fae */ /* 0x0003e80008121844 */
[----:B-1----:R-:W4:Y:S01]  /*848c0*/  LDL.LU R30, [R1+0x15d4] ;  /* 0x0015d400011e7983 */ /* 0x002f220000300800 */
[----:B------:R-:W-:Y:S01]  /*848d0*/  MOV R23, R21 ;  /* 0x0000001500177202 */ /* 0x000fe20000000f00 */
[----:B------:R-:W-:-:S02]  /*848e0*/  IMAD.MOV.U32 R22, RZ, RZ, R3 ;  /* 0x000000ffff167224 */ /* 0x000fc400078e0003 */
[----:B------:R-:W4:Y:S04]  /*848f0*/  LDL.LU R21, [R1+0x1610] ;  /* 0x0016100001157983 */ /* 0x000f280000300800 */
[----:B------:R-:W4:Y:S01]  /*84900*/  LDL.LU R3, [R1+0x1614] ;  /* 0x0016140001037983 */ /* 0x000f220000300800 */
[----:B------:R-:W-:-:S03]  /*84910*/  IADD3 R38, P1, R38, R31, RZ ;  /* 0x0000001f26267210 */ /* 0x000fc60007f3e0ff */
[----:B------:R1:W-:Y:S02]  /*84920*/  LDGSTS.E [R20+0x73c00], [R22.64], P0 ;  /* 0x73c0000016147fae */ /* 0x0003e40008121844 */
[----:B------:R-:W-:Y:S01]  /*84930*/  IMAD.X R39, R39, 0x1, R2, P1 ;  /* 0x0000000127277824 */ /* 0x000fe200008e0602 */
[----:B------:R-:W-:-:S05]  /*84940*/  IADD3 R36, P2, R36, R31, RZ ;  /* 0x0000001f24247210 */ /* 0x000fca0007f5e0ff */
[----:B------:R-:W-:Y:S01]  /*84950*/  IMAD.X R37, R37, 0x1, R2, P2 ;  /* 0x0000000125257824 */ /* 0x000fe200010e0602 */
[----:B-1----:R-:W-:Y:S01]  /*84960*/  MOV R22, R38 ;  /* 0x0000002600167202 */ /* 0x002fe20000000f00 */
[----:B------:R-:W-:Y:S01]  /*84970*/  IMAD.MOV.U32 R23, RZ, RZ, R39 ;  /* 0x000000ffff177224 */ /* 0x000fe200078e0027 */
[----:B------:R-:W-:Y:S04]  /*84980*/  STL [R1+0x1454], R38 ;  /* 0x0014542601007387 */ /* 0x000fe80000100800 */
[----:B------:R1:W-:Y:S01]  /*84990*/  LDGSTS.E [R20+0x74c00], [R22.64], P0 ;  /* 0x74c0000016147fae */ /* 0x0003e20008121844 */
[----:B---3--:R-:W-:-:S03]  /*849a0*/  IADD3 R26, P1, R26, R31, RZ ;  /* 0x0000001f1a1a7210 */ /* 0x008fc60007f3e0ff */
[----:B------:R-:W-:Y:S01]  /*849b0*/  STL [R1+0x1450], R39 ;  /* 0x0014502701007387 */ /* 0x000fe20000100800 */
[----:B------:R-:W-:-:S03]  /*849c0*/  IADD3 R24, P2, R24, R31, RZ ;  /* 0x0000001f18187210 */ /* 0x000fc60007f5e0ff */
[----:B------:R-:W-:Y:S01]  /*849d0*/  STL [R1+0x1494], R36 ;  /* 0x0014942401007387 */ /* 0x000fe20000100800 */
[----:B-1----:R-:W-:Y:S01]  /*849e0*/  IMAD.MOV.U32 R22, RZ, RZ, R36 ;  /* 0x000000ffff167224 */ /* 0x002fe200078e0024 */
[----:B------:R-:W-:Y:S02]  /*849f0*/  MOV R23, R37 ;  /* 0x0000002500177202 */ /* 0x000fe40000000f00 */
[----:B------:R-:W-:Y:S04]  /*84a00*/  STL [R1+0x1490], R37 ;  /* 0x0014902501007387 */ /* 0x000fe80000100800 */
[----:B------:R-:W-:Y:S04]  /*84a10*/  STL [R1+0x14d4], R26 ;  /* 0x0014d41a01007387 */ /* 0x000fe80000100800 */
[----:B------:R1:W-:Y:S01]  /*84a20*/  LDGSTS.E [R20+0x75c00], [R22.64], P0 ;  /* 0x75c0000016147fae */ /* 0x0003e20008121844 */
[----:B------:R-:W-:Y:S01]  /*84a30*/  IMAD.X R27, R27, 0x1, R2, P1 ;  /* 0x000000011b1b7824 */ /* 0x000fe200008e0602 */
[----:B-1----:R-:W-:-:S03]  /*84a40*/  MOV R22, R26 ;  /* 0x0000001a00167202 */ /* 0x002fc60000000f00 */
[----:B------:R-:W-:Y:S01]  /*84a50*/  IMAD.MOV.U32 R23, RZ, RZ, R27 ;  /* 0x000000ffff177224 */ /* 0x000fe200078e001b */
[----:B------:R-:W-:Y:S01]  /*84a60*/  STL [R1+0x14d0], R27 ;  /* 0x0014d01b01007387 */ /* 0x000fe20000100800 */
[----:B------:R-:W-:-:S03]  /*84a70*/  IMAD.X R25, R25, 0x1, R2, P2 ;  /* 0x0000000119197824 */ /* 0x000fc600010e0602 */
[----:B------:R-:W-:Y:S04]  /*84a80*/  STL [R1+0x1514], R24 ;  /* 0x0015141801007387 */ /* 0x000fe80000100800 */
[----:B------:R-:W3:Y:S04]  /*84a90*/  LDL.LU.64 R44, [R1+0xb30] ;  /* 0x000b3000012c7983 */ /* 0x000ee80000300a00 */
[----:B------:R1:W-:Y:S04]  /*84aa0*/  LDGSTS.E [R20+0x76c00], [R22.64], P0 ;  /* 0x76c0000016147fae */ /* 0x0003e80008121844 */
[----:B------:R1:W-:Y:S02]  /*84ab0*/  STL [R1+0x1510], R25 ;  /* 0x0015101901007387 */ /* 0x0003e40000100800 */
[----:B-1----:R-:W-:Y:S01]  /*84ac0*/  IMAD.MOV.U32 R22, RZ, RZ, R24 ;  /* 0x000000ffff167224 */ /* 0x002fe200078e0018 */
[----:B------:R-:W-:-:S02]  /*84ad0*/  MOV R23, R25 ;  /* 0x0000001900177202 */ /* 0x000fc40000000f00 */
[----:B------:R-:W3:Y:S04]  /*84ae0*/  LDL.LU.64 R24, [R1+0xb20] ;  /* 0x000b200001187983 */ /* 0x000ee80000300a00 */
[----:B------:R-:W3:Y:S01]  /*84af0*/  LDL.LU.64 R26, [R1+0xb10] ;  /* 0x000b1000011a7983 */ /* 0x000ee20000300a00 */
[----:B------:R-:W-:-:S03]  /*84b00*/  IADD3 R34, P1, R34, R31, RZ ;  /* 0x0000001f22227210 */ /* 0x000fc60007f3e0ff */
[----:B------:R-:W3:Y:S01]  /*84b10*/  LDL.LU.64 R42, [R1+0xb00] ;  /* 0x000b0000012a7983 */ /* 0x000ee20000300a00 */
[----:B------:R-:W-:-:S03]  /*84b20*/  IADD3 R28, P2, R28, R31, RZ ;  /* 0x0000001f1c1c7210 */ /* 0x000fc60007f5e0ff */
[----:B------:R1:W-:Y:S04]  /*84b30*/  LDGSTS.E [R20+0x77c00], [R22.64], P0 ;  /* 0x77c0000016147fae */ /* 0x0003e80008121844 */
[----:B------:R-:W-:Y:S01]  /*84b40*/  STL [R1+0x1554], R34 ;  /* 0x0015542201007387 */ /* 0x000fe20000100800 */
[----:B-1----:R-:W-:Y:S01]  /*84b50*/  MOV R22, R34 ;  /* 0x0000002200167202 */ /* 0x002fe20000000f00 */
[----:B--2---:R-:W-:-:S04]  /*84b60*/  IMAD.X R35, R35, 0x1, R2, P1 ;  /* 0x0000000123237824 */ /* 0x004fc800008e0602 */
[----:B------:R-:W-:Y:S01]  /*84b70*/  IMAD.MOV.U32 R23, RZ, RZ, R35 ;  /* 0x000000ffff177224 */ /* 0x000fe200078e0023 */
[----:B------:R-:W-:Y:S01]  /*84b80*/  STL [R1+0x1550], R35 ;  /* 0x0015502301007387 */ /* 0x000fe20000100800 */
[----:B----4-:R-:W-:-:S03]  /*84b90*/  IMAD.X R29, R29, 0x1, R2, P2 ;  /* 0x000000011d1d7824 */ /* 0x010fc600010e0602 */
[----:B------:R1:W-:Y:S04]  /*84ba0*/  STL [R1+0x1594], R28 ;  /* 0x0015941c01007387 */ /* 0x0003e80000100800 */
[----:B------:R2:W-:Y:S01]  /*84bb0*/  LDGSTS.E [R20+0x78c00], [R22.64], P0 ;  /* 0x78c0000016147fae */ /* 0x0005e20008121844 */
[----:B------:R-:W-:-:S03]  /*84bc0*/  IADD3 R30, P1, R30, R31, RZ ;  /* 0x0000001f1e1e7210 */ /* 0x000fc60007f3e0ff */
[----:B------:R4:W-:Y:S02]  /*84bd0*/  STL [R1+0x1590], R29 ;  /* 0x0015901d01007387 */ /* 0x0009e40000100800 */
[----:B------:R-:W-:Y:S01]  /*84be0*/  IMAD.X R33, R33, 0x1, R2, P1 ;  /* 0x0000000121217824 */ /* 0x000fe200008e0602 */
[----:B--2---:R-:W-:Y:S01]  /*84bf0*/  MOV R23, R29 ;  /* 0x0000001d00177202 */ /* 0x004fe20000000f00 */
[----:B------:R-:W-:Y:S02]  /*84c00*/  IMAD.MOV.U32 R22, RZ, RZ, R28 ;  /* 0x000000ffff167224 */ /* 0x000fe400078e001c */
[----:B-1----:R-:W2:Y:S04]  /*84c10*/  LDL.LU R28, [R1+0xf5c] ;  /* 0x000f5c00011c7983 */ /* 0x002ea80000300800 */
[----:B----4-:R-:W4:Y:S01]  /*84c20*/  LDL.LU R29, [R1+0xf9c] ;  /* 0x000f9c00011d7983 */ /* 0x010f220000300800 */
[----:B------:R-:W-:-:S03]  /*84c30*/  IADD3 R3, P2, R3, R31, RZ ;  /* 0x0000001f03037210 */ /* 0x000fc60007f5e0ff */
[----:B------:R1:W-:Y:S02]  /*84c40*/  STL [R1+0x15d4], R30 ;  /* 0x0015d41e01007387 */ /* 0x0003e40000100800 */
[----:B------:R-:W-:Y:S02]  /*84c50*/  IMAD.X R21, R21, 0x1, R2, P2 ;  /* 0x0000000115157824 */ /* 0x000fe400010e0602 */
[----:B------:R-:W-:Y:S04]  /*84c60*/  STL [R1+0x15d0], R33 ;  /* 0x0015d02101007387 */ /* 0x000fe80000100800 */
[----:B------:R-:W-:Y:S04]  /*84c70*/  STL [R1+0x1614], R3 ;  /* 0x0016140301007387 */ /* 0x000fe80000100800 */
[----:B------:R-:W4:Y:S04]  /*84c80*/  LDL.LU R39, [R1+0xf58] ;  /* 0x000f580001277983 */ /* 0x000f280000300800 */
[----:B------:R3:W-:Y:S04]  /*84c90*/  STL [R1+0x1610], R21 ;  /* 0x0016101501007387 */ /* 0x0007e80000100800 */
[----:B------:R-:W4:Y:S04]  /*84ca0*/  LDL.LU R38, [R1+0xf98] ;  /* 0x000f980001267983 */ /* 0x000f280000300800 */
[----:B------:R1:W-:Y:S04]  /*84cb0*/  LDGSTS.E [R20+0x79c00], [R22.64], P0 ;  /* 0x79c0000016147fae */ /* 0x0003e80008121844 */
[----:B------:R-:W4:Y:S01]  /*84cc0*/  LDL.LU R37, [R1+0xfd8] ;  /* 0x000fd80001257983 */ /* 0x000f220000300800 */
[----:B-1----:R-:W-:-:S03]  /*84cd0*/  MOV R22, R30 ;  /* 0x0000001e00167202 */ /* 0x002fc60000000f00 */
[----:B------:R-:W4:Y:S04]  /*84ce0*/  LDL.LU R30, [R1+0xfdc] ;  /* 0x000fdc00011e7983 */ /* 0x000f280000300800 */
[----:B------:R-:W4:Y:S04]  /*84cf0*/  LDL.LU R36, [R1+0x1018] ;  /* 0x0010180001247983 */ /* 0x000f280000300800 */
[----:B------:R-:W4:Y:S01]  /*84d00*/  LDL.LU R34, [R1+0x101c] ;  /* 0x00101c0001227983 */ /* 0x000f220000300800 */
[----:B------:R-:W-:-:S05]  /*84d10*/  IMAD.MOV.U32 R23, RZ, RZ, R33 ;  /* 0x000000ffff177224 */ /* 0x000fca00078e0021 */
[----:B------:R1:W-:Y:S02]  /*84d20*/  LDGSTS.E [R20+0x7ac00], [R22.64], P0 ;  /* 0x7ac0000016147fae */ /* 0x0003e40008121844 */
[----:B-1----:R-:W-:Y:S01]  /*84d30*/  MOV R23, R21 ;  /* 0x0000001500177202 */ /* 0x002fe20000000f00 */
[----:B------:R-:W-:Y:S01]  /*84d40*/  IMAD.MOV.U32 R22, RZ, RZ, R3 ;  /* 0x000000ffff167224 */ /* 0x000fe200078e0003 */
[----:B---3--:R-:W-:-:S04]  /*84d50*/  IADD3 R21, P1, R44, R31, RZ ;  /* 0x0000001f2c157210 */ /* 0x008fc80007f3e0ff */
[----:B------:R1:W-:Y:S01]  /*84d60*/  LDGSTS.E [R20+0x7bc00], [R22.64], P0 ;  /* 0x7bc0000016147fae */ /* 0x0003e20008121844 */
[----:B------:R-:W-:Y:S01]  /*84d70*/  IMAD.X R3, R45, 0x1, R2, P1 ;  /* 0x000000012d037824 */ /* 0x000fe200008e0602 */
[----:B-1----:R-:W-:-:S05]  /*84d80*/  IADD3 R23, P1, R24, R31, RZ ;  /* 0x0000001f18177210 */ /* 0x002fca0007f3e0ff */
[----:B------:R-:W-:Y:S01]  /*84d90*/  IMAD.X R22, R25, 0x1, R2, P1 ;  /* 0x0000000119167824 */ /* 0x000fe200008e0602 */
[----:B------:R-:W-:-:S04]  /*84da0*/  IADD3 R25, P1, R26, R31, RZ ;  /* 0x0000001f1a197210 */ /* 0x000fc80007f3e0ff */
[----:B------:R-:W-:Y:S02]  /*84db0*/  IADD3.X R24, R27, R2, RZ, P1, !PT ;  /* 0x000000021b187210 */ /* 0x000fe40000ffe4ff */
[----:B------:R-:W-:Y:S02]  /*84dc0*/  LOP3.LUT R23, R23, R22, RZ, 0x3c, !PT ;  /* 0x0000001617177212 */ /* 0x000fe400078e3cff */
[----:B------:R-:W-:Y:S02]  /*84dd0*/  LOP3.LUT R25, R25, R24, RZ, 0x3c, !PT ;  /* 0x0000001819197212 */ /* 0x000fe400078e3cff */
[----:B------:R-:W-:Y:S02]  /*84de0*/  IADD3 R27, P1, R42, R31, RZ ;  /* 0x0000001f2a1b7210 */ /* 0x000fe40007f3e0ff */
[----:B------:R-:W-:Y:S01]  /*84df0*/  LOP3.LUT R22, R23, R22, RZ, 0x3c, !PT ;  /* 0x0000001617167212 */ /* 0x000fe200078e3cff */
[----:B------:R-:W-:Y:S01]  /*84e00*/  IMAD.MOV.U32 R44, RZ, RZ, R21 ;  /* 0x000000ffff2c7224 */ /* 0x000fe200078e0015 */
[----:B------:R-:W-:-:S02]  /*84e10*/  MOV R45, R3 ;  /* 0x00000003002d7202 */ /* 0x000fc40000000f00 */
[----:B------:R-:W-:Y:S01]  /*84e20*/  LOP3.LUT R24, R25, R24, RZ, 0x3c, !PT ;  /* 0x0000001819187212 */ /* 0x000fe200078e3cff */
[----:B------:R-:W-:Y:S01]  /*84e30*/  IMAD.X R26, R43, 0x1, R2, P1 ;  /* 0x000000012b1a7824 */ /* 0x000fe200008e0602 */
[----:B------:R-:W-:Y:S01]  /*84e40*/  LOP3.LUT R23, R23, R22, RZ, 0x3c, !PT ;  /* 0x0000001617177212 */ /* 0x000fe200078e3cff */
[----:B------:R-:W-:Y:S01]  /*84e50*/  STL.64 [R1+0xb30], R44 ;  /* 0x000b302c01007387 */ /* 0x000fe20000100a00 */
[----:B------:R-:W-:Y:S01]  /*84e60*/  LOP3.LUT R25, R25, R24, RZ, 0x3c, !PT ;  /* 0x0000001819197212 */ /* 0x000fe200078e3cff */
[----:B------:R-:W-:Y:S02]  /*84e70*/  IMAD.MOV.U32 R42, RZ, RZ, R27 ;  /* 0x000000ffff2a7224 */ /* 0x000fe400078e001b */
[----:B------:R-:W-:Y:S01]  /*84e80*/  IMAD.MOV.U32 R43, RZ, RZ, R26 ;  /* 0x000000ffff2b7224 */ /* 0x000fe200078e001a */
[----:B------:R-:W-:Y:S04]  /*84e90*/  STL.64 [R1+0xb20], R22 ;  /* 0x000b201601007387 */ /* 0x000fe80000100a00 */
[----:B------:R-:W3:Y:S04]  /*84ea0*/  LDL.LU R33, [R1+0x105c] ;  /* 0x00105c0001217983 */ /* 0x000ee80000300800 */
[----:B------:R-:W-:Y:S04]  /*84eb0*/  STL.64 [R1+0xb10], R24 ;  /* 0x000b101801007387 */ /* 0x000fe80000100a00 */
[----:B------:R-:W3:Y:S04]  /*84ec0*/  LDL.LU R26, [R1+0x109c] ;  /* 0x00109c00011a7983 */ /* 0x000ee80000300800 */
[----:B------:R-:W-:Y:S04]  /*84ed0*/  STL.64 [R1+0xb00], R42 ;  /* 0x000b002a01007387 */ /* 0x000fe80000100a00 */
[----:B------:R-:W3:Y:S01]  /*84ee0*/  LDL.LU R35, [R1+0x1058] ;  /* 0x0010580001237983 */ /* 0x000ee20000300800 */
[----:B------:R-:W-:-:S03]  /*84ef0*/  LOP3.LUT R41, R41, 0x70, RZ, 0x3c, !PT ;  /* 0x0000007029297812 */ /* 0x000fc600078e3cff */
[----:B------:R-:W3:Y:S04]  /*84f00*/  LDL.LU R27, [R1+0x1098] ;  /* 0x00109800011b7983 */ /* 0x000ee80000300800 */
[----:B------:R1:W-:Y:S01]  /*84f10*/  LDGSTS.E [R20+0x7cc00], [R44.64], P0 ;  /* 0x7cc000002c147fae */ /* 0x0003e20008121844 */
[----:B------:R-:W-:-:S03]  /*84f20*/  IMAD R3, R40, 0x20000, R41 ;  /* 0x0002000028037824 */ /* 0x000fc600078e0229 */
[----:B------:R1:W-:Y:S04]  /*84f30*/  LDGSTS.E [R20+0x7dc00], [R22.64], P0 ;  /* 0x7dc0000016147fae */ /* 0x0003e80008121844 */
[----:B------:R1:W-:Y:S04]  /*84f40*/  LDGSTS.E [R20+0x7ec00], [R24.64], P0 ;  /* 0x7ec0000018147fae */ /* 0x0003e80008121844 */
[----:B------:R1:W-:Y:S01]  /*84f50*/  LDGSTS.E [R20+0x7fc00], [R42.64], P0 ;  /* 0x7fc000002a147fae */ /* 0x0003e20008121844 */
[-C--:B--2---:R-:W-:Y:S02]  /*84f60*/  IADD3 R28, P1, R28, R31.reuse, RZ ;  /* 0x0000001f1c1c7210 */ /* 0x084fe40007f3e0ff */
[----:B----4-:R-:W-:-:S03]  /*84f70*/  IADD3 R29, P2, R29, R31, RZ ;  /* 0x0000001f1d1d7210 */ /* 0x010fc60007f5e0ff */
[----:B------:R2:W-:Y:S01]  /*84f80*/  STL [R1+0xf5c], R28 ;  /* 0x000f5c1c01007387 */ /* 0x0005e20000100800 */
[----:B-1----:R-:W-:Y:S02]  /*84f90*/  MOV R20, R28 ;  /* 0x0000001c00147202 */ /* 0x002fe40000000f00 */
[----:B------:R-:W-:-:S05]  /*84fa0*/  IADD3.X R39, R39, R2, RZ, P1, !PT ;  /* 0x0000000227277210 */ /* 0x000fca0000ffe4ff */
[----:B------:R-:W-:Y:S01]  /*84fb0*/  STL [R1+0xf58], R39 ;  /* 0x000f582701007387 */ /* 0x000fe20000100800 */
[----:B------:R-:W-:-:S03]  /*84fc0*/  IMAD.X R38, R38, 0x1, R2, P2 ;  /* 0x0000000126267824 */ /* 0x000fc600010e0602 */
[----:B------:R1:W-:Y:S01]  /*84fd0*/  STL [R1+0xf9c], R29 ;  /* 0x000f9c1d01007387 */ /* 0x0003e20000100800 */
[----:B------:R-:W-:-:S03]  /*84fe0*/  IMAD.MOV.U32 R21, RZ, RZ, R39 ;  /* 0x000000ffff157224 */ /* 0x000fc600078e0027 */
[----:B------:R-:W-:Y:S04]  /*84ff0*/  STL [R1+0xf98], R38 ;  /* 0x000f982601007387 */ /* 0x000fe80000100800 */
[----:B--2---:R-:W2:Y:S04]  /*85000*/  LDL.LU R28, [R1+0x10dc] ;  /* 0x0010dc00011c7983 */ /* 0x004ea80000300800 */
[----:B------:R4:W-:Y:S04]  /*85010*/  LDGSTS.E [R3+0x60e00], [R20.64], P0 ;  /* 0x60e0000014037fae */ /* 0x0009e80008121844 */
[----:B------:R-:W2:Y:S01]  /*85020*/  LDL.LU R22, [R1+0x111c] ;  /* 0x00111c0001167983 */ /* 0x000ea20000300800 */
[----:B------:R-:W-:Y:S01]  /*85030*/  IADD3 R30, P1, R30, R31, RZ ;  /* 0x0000001f1e1e7210 */ /* 0x000fe20007f3e0ff */
[----:B----4-:R-:W-:-:S02]  /*85040*/  IMAD.MOV.U32 R20, RZ, RZ, R29 ;  /* 0x000000ffff147224 */ /* 0x010fc400078e001d */
[----:B-1----:R-:W4:Y:S04]  /*85050*/  LDL.LU R29, [R1+0x10d8] ;  /* 0x0010d800011d7983 */ /* 0x002f280000300800 */
[----:B------:R-:W4:Y:S01]  /*85060*/  LDL.LU R24, [R1+0x1118] ;  /* 0x0011180001187983 */ /* 0x000f220000300800 */
[----:B------:R-:W-:Y:S01]  /*85070*/  IADD3 R34, P2, R34, R31, RZ ;  /* 0x0000001f22227210 */ /* 0x000fe20007f5e0ff */
[--C-:B------:R-:W-:Y:S01]  /*85080*/  IMAD.X R37, R37, 0x1, R2.reuse, P1 ;  /* 0x0000000125257824 */ /* 0x100fe200008e0602 */
[----:B------:R-:W-:Y:S01]  /*85090*/  MOV R21, R38 ;  /* 0x0000002600157202 */ /* 0x000fe20000000f00 */
[----:B------:R1:W-:Y:S02]  /*850a0*/  STL [R1+0xfdc], R30 ;  /* 0x000fdc1e01007387 */ /* 0x0003e40000100800 */
[----:B------:R-:W-:-:S02]  /*850b0*/  IMAD.X R36, R36, 0x1, R2, P2 ;  /* 0x0000000124247824 */ /* 0x000fc400010e0602 */
[----:B------:R-:W-:Y:S04]  /*850c0*/  STL [R1+0xfd8], R37 ;  /* 0x000fd82501007387 */ /* 0x000fe80000100800 */
[----:B------:R1:W-:Y:S04]  /*850d0*/  STL [R1+0x101c], R34 ;  /* 0x00101c2201007387 */ /* 0x0003e80000100800 */
[----:B------:R-:W4:Y:S04]  /*850e0*/  LDL.LU R23, [R1+0x115c] ;  /* 0x00115c0001177983 */ /* 0x000f280000300800 */
[----:B------:R1:W-:Y:S04]  /*850f0*/  LDGSTS.E [R3+0x61e00], [R20.64], P0 ;  /* 0x61e0000014037fae */ /* 0x0003e80008121844 */
[----:B------:R-:W-:Y:S01]  /*85100*/  STL [R1+0x1018], R36 ;  /* 0x0010182401007387 */ /* 0x000fe20000100800 */
[----:B-1----:R-:W-:Y:S01]  /*85110*/  MOV R20, R30 ;  /* 0x0000001e00147202 */ /* 0x002fe20000000f00 */
[----:B------:R-:W-:-:S02]  /*85120*/  IMAD.MOV.U32 R21, RZ, RZ, R37 ;  /* 0x000000ffff157224 */ /* 0x000fc400078e0025 */
[----:B------:R-:W4:Y:S04]  /*85130*/  LDL.LU R30, [R1+0x119c] ;  /* 0x00119c00011e7983 */ /* 0x000f280000300800 */
[----:B------:R-:W4:Y:S04]  /*85140*/  LDL.LU R25, [R1+0x1158] ;  /* 0x0011580001197983 */ /* 0x000f280000300800 */
[----:B------:R1:W-:Y:S02]  /*85150*/  LDGSTS.E [R3+0x62e00], [R20.64], P0 ;  /* 0x62e0000014037fae */ /* 0x0003e40008121844 */
[----:B-1----:R-:W-:-:S02]  /*85160*/  IMAD.MOV.U32 R20, RZ, RZ, R34 ;  /* 0x000000ffff147224 */ /* 0x002fc400078e0022 */
[----:B------:R-:W4:Y:S01]  /*85170*/  LDL.LU R34, [R1+0x1198] ;  /* 0x0011980001227983 */ /* 0x000f220000300800 */
[----:B------:R-:W-:-:S05]  /*85180*/  MOV R21, R36 ;  /* 0x0000002400157202 */ /* 0x000fca0000000f00 */
[----:B------:R1:W-:Y:S01]  /*85190*/  LDGSTS.E [R3+0x63e00], [R20.64], P0 ;  /* 0x63e0000014037fae */ /* 0x0003e20008121844 */
[-C--:B---3--:R-:W-:Y:S02]  /*851a0*/  IADD3 R33, P1, R33, R31.reuse, RZ ;  /* 0x0000001f21217210 */ /* 0x088fe40007f3e0ff */
[----:B------:R-:W-:-:S03]  /*851b0*/  IADD3 R26, P2, R26, R31, RZ ;  /* 0x0000001f1a1a7210 */ /* 0x000fc60007f5e0ff */
[----:B------:R3:W-:Y:S01]  /*851c0*/  STL [R1+0x105c], R33 ;  /* 0x00105c2101007387 */ /* 0x0007e20000100800 */
[----:B-1----:R-:W-:Y:S01]  /*851d0*/  MOV R20, R33 ;  /* 0x0000002100147202 */ /* 0x002fe20000000f00 */
[--C-:B------:R-:W-:Y:S02]  /*851e0*/  IMAD.X R35, R35, 0x1, R2.reuse, P1 ;  /* 0x0000000123237824 */ /* 0x100fe400008e0602 */
[----:B------:R-:W-:-:S03]  /*851f0*/  IMAD.X R27, R27, 0x1, R2, P2 ;  /* 0x000000011b1b7824 */ /* 0x000fc600010e0602 */
[----:B------:R1:W-:Y:S04]  /*85200*/  STL [R1+0x1058], R35 ;  /* 0x0010582301007387 */ /* 0x0003e80000100800 */
[----:B------:R1:W-:Y:S04]  /*85210*/  STL [R1+0x109c], R26 ;  /* 0x00109c1a01007387 */ /* 0x0003e80000100800 */
[----:B---3--:R-:W3:Y:S01]  /*85220*/  LDL.LU R33, [R1+0x11dc] ;  /* 0x0011dc0001217983 */ /* 0x008ee20000300800 */
[----:B------:R-:W-:-:S03]  /*85230*/  IMAD.MOV.U32 R21, RZ, RZ, R35 ;  /* 0x000000ffff157224 */ /* 0x000fc600078e0023 */
[----:B------:R1:W-:Y:S04]  /*85240*/  STL [R1+0x1098], R27 ;  /* 0x0010981b01007387 */ /* 0x0003e80000100800 */
[----:B------:R-:W3:Y:S04]  /*85250*/  LDL.LU R36, [R1+0x121c] ;  /* 0x00121c0001247983 */ /* 0x000ee80000300800 */
[----:B-1----:R-:W3:Y:S04]  /*85260*/  LDL.LU R35, [R1+0x11d8] ;  /* 0x0011d80001237983 */ /* 0x002ee80000300800 */
[----:B------:R-:W3:Y:S04]  /*85270*/  LDL.LU R37, [R1+0x1218] ;  /* 0x0012180001257983 */ /* 0x000ee80000300800 */
[----:B------:R1:W-:Y:S02]  /*85280*/  LDGSTS.E [R3+0x64e00], [R20.64], P0 ;  /* 0x64e0000014037fae */ /* 0x0003e40008121844 */
[----:B-1----:R-:W-:Y:S01]  /*85290*/  IMAD.MOV.U32 R20, RZ, RZ, R26 ;  /* 0x000000ffff147224 */ /* 0x002fe200078e001a */
[----:B------:R-:W-:Y:S01]  /*852a0*/  MOV R21, R27 ;  /* 0x0000001b00157202 */ /* 0x000fe20000000f00 */
[----:B------:R-:W3:Y:S04]  /*852b0*/  LDL.LU R26, [R1+0x125c] ;  /* 0x00125c00011a7983 */ /* 0x000ee80000300800 */
[----:B------:R-:W3:Y:S04]  /*852c0*/  LDL.LU R27, [R1+0x129c] ;  /* 0x00129c00011b7983 */ /* 0x000ee80000300800 */
[----:B------:R1:W-:Y:S01]  /*852d0*/  LDGSTS.E [R3+0x65e00], [R20.64], P0 ;  /* 0x65e0000014037fae */ /* 0x0003e20008121844 */
[----:B--2---:R-:W-:-:S05]  /*852e0*/  IADD3 R28, P1, R28, R31, RZ ;  /* 0x0000001f1c1c7210 */ /* 0x004fca0007f3e0ff */
[----:B------:R2:W-:Y:S01]  /*852f0*/  STL [R1+0x10dc], R28 ;  /* 0x0010dc1c01007387 */ /* 0x0005e20000100800 */
[----:B------:R-:W-:Y:S02]  /*85300*/  IADD3 R22, P2, R22, R31, RZ ;  /* 0x0000001f16167210 */ /* 0x000fe40007f5e0ff */
[----:B-1----:R-:W-:Y:S01]  /*85310*/  MOV R20, R28 ;  /* 0x0000001c00147202 */ /* 0x002fe20000000f00 */
[--C-:B----4-:R-:W-:Y:S02]  /*85320*/  IMAD.X R29, R29, 0x1, R2.reuse, P1 ;  /* 0x000000011d1d7824 */ /* 0x110fe400008e0602 */
[----:B------:R-:W-:-:S03]  /*85330*/  IMAD.X R24, R24, 0x1, R2, P2 ;  /* 0x0000000118187824 */ /* 0x000fc600010e0602 */
[----:B------:R1:W-:Y:S04]  /*85340*/  STL [R1+0x10d8], R29 ;  /* 0x0010d81d01007387 */ /* 0x0003e80000100800 */
[----:B------:R-:W-:Y:S04]  /*85350*/  STL [R1+0x111c], R22 ;  /* 0x00111c1601007387 */ /* 0x000fe80000100800 */
[----:B--2---:R-:W2:Y:S01]  /*85360*/  LDL.LU R28, [R1+0x1258] ;  /* 0x00125800011c7983 */ /* 0x004ea20000300800 */
[----:B------:R-:W-:-:S03]  /*85370*/  IMAD.MOV.U32 R21, RZ, RZ, R29 ;  /* 0x000000ffff157224 */ /* 0x000fc600078e001d */
[----:B------:R4:W-:Y:S04]  /*85380*/  STL [R1+0x1118], R24 ;  /* 0x0011181801007387 */ /* 0x0009e80000100800 */
[----:B-1----:R-:W2:Y:S01]  /*85390*/  LDL.LU R29, [R1+0x1298] ;  /* 0x00129800011d7983 */ /* 0x002ea20000300800 */
[----:B------:R-:W-:-:S03]  /*853a0*/  IADD3 R23, P1, R23, R31, RZ ;  /* 0x0000001f17177210 */ /* 0x000fc60007f3e0ff */
[----:B------:R1:W-:Y:S02]  /*853b0*/  LDGSTS.E [R3+0x66e00], [R20.64], P0 ;  /* 0x66e0000014037fae */ /* 0x0003e40008121844 */
[----:B-1----:R-:W-:Y:S01]  /*853c0*/  IMAD.MOV.U32 R20, RZ, RZ, R22 ;  /* 0x000000ffff147224 */ /* 0x002fe200078e0016 */
[----:B------:R-:W-:Y:S02]  /*853d0*/  MOV R21, R24 ;  /* 0x0000001800157202 */ /* 0x000fe40000000f00 */
[----:B------:R-:W-:Y:S01]  /*853e0*/  IADD3 R30, P2, R30, R31, RZ ;  /* 0x0000001f1e1e7210 */ /* 0x000fe20007f5e0ff */
[----:B----4-:R-:W4:Y:S01]  /*853f0*/  LDL.LU R24, [R1+0x12dc] ;  /* 0x0012dc0001187983 */ /* 0x010f220000300800 */
[----:B------:R-:W-:-:S03]  /*85400*/  IMAD.X R25, R25, 0x1, R2, P1 ;  /* 0x0000000119197824 */ /* 0x000fc600008e0602 */
[----:B------:R-:W4:Y:S04]  /*85410*/  LDL.LU R22, [R1+0x131c] ;  /* 0x00131c0001167983 */ /* 0x000f280000300800 */
[----:B------:R-:W-:Y:S04]  /*85420*/  STL [R1+0x115c], R23 ;  /* 0x00115c1701007387 */ /* 0x000fe80000100800 */
[----:B------:R1:W-:Y:S04]  /*85430*/  LDGSTS.E [R3+0x67e00], [R20.64], P0 ;  /* 0x67e0000014037fae */ /* 0x0003e80008121844 */
[----:B------:R1:W-:Y:S01]  /*85440*/  STL [R1+0x1158], R25 ;  /* 0x0011581901007387 */ /* 0x0003e20000100800 */
[----:B------:R-:W-:-:S03]  /*85450*/  IMAD.X R34, R34, 0x1, R2, P2 ;  /* 0x0000000122227824 */ /* 0x000fc600010e0602 */
[----:B------:R-:W-:Y:S01]  /*85460*/  STL [R1+0x119c], R30 ;  /* 0x00119c1e01007387 */ /* 0x000fe20000100800 */
[----:B-1----:R-:W-:-:S03]  /*85470*/  IMAD.MOV.U32 R21, RZ, RZ, R25 ;  /* 0x000000ffff157224 */ /* 0x002fc600078e0019 */
[----:B------:R-:W4:Y:S01]  /*85480*/  LDL.LU R25, [R1+0x12d8] ;  /* 0x0012d80001197983 */ /* 0x000f220000300800 */
[----:B------:R-:W-:-:S03]  /*85490*/  MOV R20, R23 ;  /* 0x0000001700147202 */ /* 0x000fc60000000f00 */
[----:B------:R1:W-:Y:S04]  /*854a0*/  STL [R1+0x1198], R34 ;  /* 0x0011982201007387 */ /* 0x0003e80000100800 */
[----:B------:R-:W4:Y:S04]  /*854b0*/  LDL.LU R23, [R1+0x1318] ;  /* 0x0013180001177983 */ /* 0x000f280000300800 */
[----:B------:R1:W-:Y:S02]  /*854c0*/  LDGSTS.E [R3+0x68e00], [R20.64], P0 ;  /* 0x68e0000014037fae */ /* 0x0003e40008121844 */
[----:B-1----:R-:W-:Y:S01]  /*854d0*/  IMAD.MOV.U32 R20, RZ, RZ, R30 ;  /* 0x000000ffff147224 */ /* 0x002fe200078e001e */
[----:B------:R-:W-:-:S02]  /*854e0*/  MOV R21, R34 ;  /* 0x0000002200157202 */ /* 0x000fc40000000f00 */
[----:B------:R-:W4:Y:S01]  /*854f0*/  LDL.LU R34, [R1+0x135c] ;  /* 0x00135c0001227983 */ /* 0x000f220000300800 */
[----:B---3--:R-:W-:-:S03]  /*85500*/  IADD3 R33, P1, R33, R31, RZ ;  /* 0x0000001f21217210 */ /* 0x008fc60007f3e0ff */
[----:B------:R-:W4:Y:S01]  /*85510*/  LDL.LU R30, [R1+0x139c] ;  /* 0x00139c00011e7983 */ /* 0x000f220000300800 */
[----:B------:R-:W-:-:S03]  /*85520*/  IADD3 R36, P2, R36, R31, RZ ;  /* 0x0000001f24247210 */ /* 0x000fc60007f5e0ff */
[----:B------:R1:W-:Y:S01]  /*85530*/  LDGSTS.E [R3+0x69e00], [R20.64], P0 ;  /* 0x69e0000014037fae */ /* 0x0003e20008121844 */
[----:B------:R-:W-:-:S03]  /*85540*/  IMAD.X R35, R35, 0x1, R2, P1 ;  /* 0x0000000123237824 */ /* 0x000fc600008e0602 */
[----:B------:R-:W-:Y:S01]  /*85550*/  STL [R1+0x11dc], R33 ;  /* 0x0011dc2101007387 */ /* 0x000fe20000100800 */
[----:B------:R-:W-:-:S03]  /*85560*/  IMAD.X R37, R37, 0x1, R2, P2 ;  /* 0x0000000125257824 */ /* 0x000fc600010e0602 */
[----:B------:R1:W-:Y:S02]  /*85570*/  STL [R1+0x11d8], R35 ;  /* 0x0011d82301007387 */ /* 0x0003e40000100800 */
[----:B-1----:R-:W-:Y:S02]  /*85580*/  IMAD.MOV.U32 R21, RZ, RZ, R35 ;  /* 0x000000ffff157224 */ /* 0x002fe400078e0023 */
[----:B------:R-:W-:Y:S01]  /*85590*/  STL [R1+0x121c], R36 ;  /* 0x00121c2401007387 */ /* 0x000fe20000100800 */
[----:B------:R-:W-:-:S03]  /*855a0*/  MOV R20, R33 ;  /* 0x0000002100147202 */ /* 0x000fc60000000f00 */
[----:B------:R-:W4:Y:S04]  /*855b0*/  LDL.LU R35, [R1+0x1358] ;  /* 0x0013580001237983 */ /* 0x000f280000300800 */
[----:B------:R-:W-:Y:S01]  /*855c0*/  STL [R1+0x1218], R37 ;  /* 0x0012182501007387 */ /* 0x000fe20000100800 */
[----:B------:R-:W-:-:S03]  /*855d0*/  IADD3 R26, P1, R26, R31, RZ ;  /* 0x0000001f1a1a7210 */ /* 0x000fc60007f3e0ff */
[----:B------:R-:W4:Y:S04]  /*855e0*/  LDL.LU R33, [R1+0x1398] ;  /* 0x0013980001217983 */ /* 0x000f280000300800 */
[----:B------:R1:W-:Y:S01]  /*855f0*/  LDGSTS.E [R3+0x6ae00], [R20.64], P0 ;  /* 0x6ae0000014037fae */ /* 0x0003e20008121844 */
[----:B------:R-:W-:-:S03]  /*85600*/  IADD3 R27, P2, R27, R31, RZ ;  /* 0x0000001f1b1b7210 */ /* 0x000fc60007f5e0ff */
[----:B------:R-:W-:Y:S01]  /*85610*/  STL [R1+0x125c], R26 ;  /* 0x00125c1a01007387 */ /* 0x000fe20000100800 */
[----:B-1----:R-:W-:Y:S01]  /*85620*/  IMAD.MOV.U32 R20, RZ, RZ, R36 ;  /* 0x000000ffff147224 */ /* 0x002fe200078e0024 */
[----:B------:R-:W-:-:S05]  /*85630*/  MOV R21, R37 ;  /* 0x0000002500157202 */ /* 0x000fca0000000f00 */
[----:B------:R1:W-:Y:S02]  /*85640*/  LDGSTS.E [R3+0x6be00], [R20.64], P0 ;  /* 0x6be0000014037fae */ /* 0x0003e40008121844 */
[----:B-1----:R-:W-:Y:S01]  /*85650*/  MOV R20, R26 ;  /* 0x0000001a00147202 */ /* 0x002fe20000000f00 */
[----:B--2---:R-:W-:-:S04]  /*85660*/  IMAD.X R28, R28, 0x1, R2, P1 ;  /* 0x000000011c1c7824 */ /* 0x004fc800008e0602 */
[----:B------:R-:W-:Y:S01]  /*85670*/  IMAD.MOV.U32 R21, RZ, RZ, R28 ;  /* 0x000000ffff157224 */ /* 0x000fe200078e001c */
[----:B------:R1:W-:Y:S01]  /*85680*/  STL [R1+0x1258], R28 ;  /* 0x0012581c01007387 */ /* 0x0003e20000100800 */
[----:B------:R-:W-:-:S03]  /*85690*/  IMAD.X R29, R29, 0x1, R2, P2 ;  /* 0x000000011d1d7824 */ /* 0x000fc600010e0602 */
[----:B------:R-:W-:Y:S04]  /*856a0*/  STL [R1+0x129c], R27 ;  /* 0x00129c1b01007387 */ /* 0x000fe80000100800 */
[----:B------:R2:W-:Y:S04]  /*856b0*/  LDGSTS.E [R3+0x6ce00], [R20.64], P0 ;  /* 0x6ce0000014037fae */ /* 0x0005e80008121844 */
[----:B-1----:R-:W3:Y:S04]  /*856c0*/  LDL.LU R28, [R1+0x13dc] ;  /* 0x0013dc00011c7983 */ /* 0x002ee80000300800 */
[----:B------:R1:W-:Y:S04]  /*856d0*/  STL [R1+0x1298], R29 ;  /* 0x0012981d01007387 */ /* 0x0003e80000100800 */
[----:B------:R-:W3:Y:S01]  /*856e0*/  LDL.LU R26, [R1+0x141c] ;  /* 0x00141c00011a7983 */ /* 0x000ee20000300800 */
[----:B--2---:R-:W-:-:S03]  /*856f0*/  MOV R21, R29 ;  /* 0x0000001d00157202 */ /* 0x004fc60000000f00 */
[----:B-1----:R-:W2:Y:S01]  /*85700*/  LDL.LU R29, [R1+0x13d8] ;  /* 0x0013d800011d7983 */ /* 0x002ea20000300800 */
[----:B------:R-:W-:Y:S01]  /*85710*/  IMAD.MOV.U32 R20, RZ, RZ, R27 ;  /* 0x000000ffff147224 */ /* 0x000fe200078e001b */
[-C--:B----4-:R-:W-:Y:S02]  /*85720*/  IADD3 R24, P1, R24, R31.reuse, RZ ;  /* 0x0000001f18187210 */ /* 0x090fe40007f3e0ff */
[----:B------:R-:W4:Y:S01]  /*85730*/  LDL.LU R27, [R1+0x1418] ;  /* 0x00141800011b7983 */ /* 0x000f220000300800 */
[----:B------:R-:W-:-:S03]  /*85740*/  IADD3 R22, P2, R22, R31, RZ ;  /* 0x0000001f16167210 */ /* 0x000fc60007f5e0ff */
[----:B------:R1:W-:Y:S04]  /*85750*/  LDGSTS.E [R3+0x6de00], [R20.64], P0 ;  /* 0x6de0000014037fae */ /* 0x0003e80008121844 */
[----:B------:R-:W-:Y:S01]  /*85760*/  STL [R1+0x12dc], R24 ;  /* 0x0012dc1801007387 */ /* 0x000fe20000100800 */
[----:B------:R-:W-:Y:S01]  /*85770*/  IMAD.X R25, R25, 0x1, R2, P1 ;  /* 0x0000000119197824 */ /* 0x000fe200008e0602 */
[----:B-1----:R-:W-:-:S03]  /*85780*/  MOV R20, R24 ;  /* 0x0000001800147202 */ /* 0x002fc60000000f00 */
[----:B------:R-:W-:Y:S01]  /*85790*/  IMAD.MOV.U32 R21, RZ, RZ, R25 ;  /* 0x000000ffff157224 */ /* 0x000fe200078e0019 */
[----:B------:R-:W-:Y:S01]  /*857a0*/  STL [R1+0x12d8], R25 ;  /* 0x0012d81901007387 */ /* 0x000fe20000100800 */
[----:B------:R-:W-:-:S03]  /*857b0*/  IMAD.X R23, R23, 0x1, R2, P2 ;  /* 0x0000000117177824 */ /* 0x000fc600010e0602 */
[----:B------:R-:W-:Y:S04]  /*857c0*/  STL [R1+0x131c], R22 ;  /* 0x00131c1601007387 */ /* 0x000fe80000100800 */
[----:B------:R1:W-:Y:S04]  /*857d0*/  LDGSTS.E [R3+0x6ee00], [R20.64], P0 ;  /* 0x6ee0000014037fae */ /* 0x0003e80008121844 */
[----:B------:R1:W-:Y:S02]  /*857e0*/  STL [R1+0x1318], R23 ;  /* 0x0013181701007387 */ /* 0x0003e40000100800 */
[----:B-1----:R-:W-:Y:S01]  /*857f0*/  MOV R21, R23 ;  /* 0x0000001700157202 */ /* 0x002fe20000000f00 */
[----:B------:R-:W-:Y:S01]  /*85800*/  IMAD.MOV.U32 R20, RZ, RZ, R22 ;  /* 0x000000ffff147224 */ /* 0x000fe200078e0016 */
[----:B------:R-:W4:Y:S04]  /*85810*/  LDL.LU R23, [R1+0x1458] ;  /* 0x0014580001177983 */ /* 0x000f280000300800 */
[----:B------:R-:W4:Y:S04]  /*85820*/  LDL.LU R22, [R1+0x145c] ;  /* 0x00145c0001167983 */ /* 0x000f280000300800 */
[----:B------:R-:W4:Y:S04]  /*85830*/  LDL.LU R25, [R1+0x1498] ;  /* 0x0014980001197983 */ /* 0x000f280000300800 */
[----:B------:R-:W4:Y:S01]  /*85840*/  LDL.LU R24, [R1+0x149c] ;  /* 0x00149c0001187983 */ /* 0x000f220000300800 */
[----:B------:R-:W-:-:S02]  /*85850*/  IADD3 R34, P1, R34, R31, RZ ;  /* 0x0000001f22227210 */ /* 0x000fc40007f3e0ff */
[----:B------:R-:W-:Y:S01]  /*85860*/  IADD3 R30, P2, R30, R31, RZ ;  /* 0x0000001f1e1e7210 */ /* 0x000fe20007f5e0ff */
[----:B------:R1:W-:Y:S04]  /*85870*/  LDGSTS.E [R3+0x6fe00], [R20.64], P0 ;  /* 0x6fe0000014037fae */ /* 0x0003e80008121844 */
[----:B------:R-:W-:Y:S01]  /*85880*/  STL [R1+0x135c], R34 ;  /* 0x00135c2201007387 */ /* 0x000fe20000100800 */
[----:B------:R-:W-:-:S05]  /*85890*/  IMAD.X R35, R35, 0x1, R2, P1 ;  /* 0x0000000123237824 */ /* 0x000fca00008e0602 */
[----:B------:R1:W-:Y:S01]  /*858a0*/  STL [R1+0x1358], R35 ;  /* 0x0013582301007387 */ /* 0x0003e20000100800 */
[----:B------:R-:W-:-:S03]  /*858b0*/  IMAD.X R33, R33, 0x1, R2, P2 ;  /* 0x0000000121217824 */ /* 0x000fc600010e0602 */
[----:B------:R-:W-:Y:S04]  /*858c0*/  STL [R1+0x139c], R30 ;  /* 0x00139c1e01007387 */ /* 0x000fe80000100800 */
[----:B------:R1:W-:Y:S04]  /*858d0*/  STL [R1+0x1398], R33 ;  /* 0x0013982101007387 */ /* 0x0003e80000100800 */
[----:B------:R-:W4:Y:S04]  /*858e0*/  LDL.LU R43, [R1+0x14d8] ;  /* 0x0014d800012b7983 */ /* 0x000f280000300800 */
[----:B------:R-:W4:Y:S04]  /*858f0*/  LDL.LU R42, [R1+0x14dc] ;  /* 0x0014dc00012a7983 */ /* 0x000f280000300800 */
[----:B------:R-:W4:Y:S04]  /*85900*/  LDL.LU R41, [R1+0x1518] ;  /* 0x0015180001297983 */ /* 0x000f280000300800 */
[----:B------:R-:W4:Y:S04]  /*85910*/  LDL.LU R40, [R1+0x151c] ;  /* 0x00151c0001287983 */ /* 0x000f280000300800 */
[----:B------:R-:W4:Y:S04]  /*85920*/  LDL.LU R38, [R1+0x155c] ;  /* 0x00155c0001267983 */ /* 0x000f280000300800 */
[----:B------:R-:W4:Y:S01]  /*85930*/  LDL.LU R36, [R1+0x159c] ;  /* 0x00159c0001247983 */ /* 0x000f220000300800 */
[----:B-1----:R-:W-:Y:S01]  /*85940*/  MOV R20, R34 ;  /* 0x0000002200147202 */ /* 0x002fe20000000f00 */
[----:B------:R-:W-:-:S05]  /*85950*/  IMAD.MOV.U32 R21, RZ, RZ, R35 ;  /* 0x000000ffff157224 */ /* 0x000fca00078e0023 */
[----:B------:R1:W-:Y:S02]  /*85960*/  LDGSTS.E [R3+0x70e00], [R20.64], P0 ;  /* 0x70e0000014037fae */ /* 0x0003e40008121844 */
[----:B-1----:R-:W-:Y:S01]  /*85970*/  IMAD.MOV.U32 R20, RZ, RZ, R30 ;  /* 0x000000ffff147224 */ /* 0x002fe200078e001e */
[----:B------:R-:W-:-:S05]  /*85980*/  MOV R21, R33 ;  /* 0x0000002100157202 */ /* 0x000fca0000000f00 */
[----:B------:R1:W-:Y:S01]  /*85990*/  LDGSTS.E [R3+0x71e00], [R20.64], P0 ;  /* 0x71e0000014037fae */ /* 0x0003e20008121844 */
[----:B---3--:R-:W-:-:S05]  /*859a0*/  IADD3 R28, P1, R28, R31, RZ ;  /* 0x0000001f1c1c7210 */ /* 0x008fca0007f3e0ff */
[----:B------:R-:W-:Y:S01]  /*859b0*/  STL [R1+0x13dc], R28 ;  /* 0x0013dc1c01007387 */ /* 0x000fe20000100800 */
[----:B------:R-:W-:Y:S01]  /*859c0*/  IADD3 R26, P2, R26, R31, RZ ;  /* 0x0000001f1a1a7210 */ /* 0x000fe20007f5e0ff */
[----:B--2---:R-:W-:-:S04]  /*859d0*/  IMAD.X R29, R29, 0x1, R2, P1 ;  /* 0x000000011d1d7824 */ /* 0x004fc800008e0602 */
[----:B----4-:R-:W-:Y:S01]  /*859e0*/  IMAD.X R27, R27, 0x1, R2, P2 ;  /* 0x000000011b1b7824 */ /* 0x010fe200010e0602 */
[----:B------:R-:W-:Y:S04]  /*859f0*/  STL [R1+0x13d8], R29 ;  /* 0x0013d81d01007387 */ /* 0x000fe80000100800 */
[----:B------:R-:W-:Y:S04]  /*85a00*/  STL [R1+0x141c], R26 ;  /* 0x00141c1a01007387 */ /* 0x000fe80000100800 */
[----:B------:R-:W2:Y:S04]  /*85a10*/  LDL.LU R39, [R1+0x1558] ;  /* 0x0015580001277983 */ /* 0x000ea80000300800 */
[----:B------:R-:W-:Y:S04]  /*85a20*/  STL [R1+0x1418], R27 ;  /* 0x0014181b01007387 */ /* 0x000fe80000100800 */
[----:B------:R-:W3:Y:S04]  /*85a30*/  LDL.LU R37, [R1+0x1598] ;  /* 0x0015980001257983 */ /* 0x000ee80000300800 */
[----:B------:R-:W4:Y:S04]  /*85a40*/  LDL.LU R35, [R1+0x15d8] ;  /* 0x0015d80001237983 */ /* 0x000f280000300800 */
[----:B------:R-:W4:Y:S04]  /*85a50*/  LDL.LU R34, [R1+0x15dc] ;  /* 0x0015dc0001227983 */ /* 0x000f280000300800 */
[----:B------:R-:W4:Y:S01]  /*85a60*/  LDL.LU R33, [R1+0x1618] ;  /* 0x0016180001217983 */ /* 0x000f220000300800 */
[----:B-1----:R-:W-:-:S03]  /*85a70*/  MOV R20, R28 ;  /* 0x0000001c00147202 */ /* 0x002fc60000000f00 */
[----:B------:R-:W4:Y:S01]  /*85a80*/  LDL.LU R30, [R1+0x161c] ;  /* 0x00161c00011e7983 */ /* 0x000f220000300800 */
[----:B------:R-:W-:-:S05]  /*85a90*/  IMAD.MOV.U32 R21, RZ, RZ, R29 ;  /* 0x000000ffff157224 */ /* 0x000fca00078e001d */
[----:B------:R1:W-:Y:S01]  /*85aa0*/  LDGSTS.E [R3+0x72e00], [R20.64], P0 ;  /* 0x72e0000014037fae */ /* 0x0003e20008121844 */
[----:B------:R-:W-:Y:S01]  /*85ab0*/  IADD3 R22, P1, R22, R31, RZ ;  /* 0x0000001f16167210 */ /* 0x000fe20007f3e0ff */
[----:B-1----:R-:W-:Y:S01]  /*85ac0*/  IMAD.MOV.U32 R20, RZ, RZ, R26 ;  /* 0x000000ffff147224 */ /* 0x002fe200078e001a */
[----:B------:R-:W-:-:S03]  /*85ad0*/  MOV R21, R27 ;  /* 0x0000001b00157202 */ /* 0x000fc60000000f00 */
[--C-:B------:R-:W-:Y:S01]  /*85ae0*/  IMAD.X R23, R23, 0x1, R2.reuse, P1 ;  /* 0x0000000117177824 */ /* 0x100fe200008e0602 */
[----:B------:R-:W-:Y:S01]  /*85af0*/  IADD3 R24, P2, R24, R31, RZ ;  /* 0x0000001f18187210 */ /* 0x000fe20007f5e0ff */
[----:B------:R-:W-:Y:S04]  /*85b00*/  STL [R1+0x145c], R22 ;  /* 0x00145c1601007387 */ /* 0x000fe80000100800 */
[----:B------:R1:W-:Y:S01]  /*85b10*/  LDGSTS.E [R3+0x73e00], [R20.64], P0 ;  /* 0x73e0000014037fae */ /* 0x0003e20008121844 */
[----:B------:R-:W-:-:S03]  /*85b20*/  IMAD.X R25, R25, 0x1, R2, P2 ;  /* 0x0000000119197824 */ /* 0x000fc600010e0602 */
[----:B------:R1:W-:Y:S04]  /*85b30*/  STL [R1+0x1458], R23 ;  /* 0x0014581701007387 */ /* 0x0003e80000100800 */
[----:B------:R-:W-:Y:S01]  /*85b40*/  STL [R1+0x149c], R24 ;  /* 0x00149c1801007387 */ /* 0x000fe20000100800 */
[----:B-1----:R-:W-:Y:S01]  /*85b50*/  MOV R20, R22 ;  /* 0x0000001600147202 */ /* 0x002fe20000000f00 */
[----:B------:R-:W-:Y:S02]  /*85b60*/  IMAD.MOV.U32 R21, RZ, RZ, R23 ;  /* 0x000000ffff157224 */ /* 0x000fe400078e0017 */
[----:B------:R-:W4:Y:S04]  /*85b70*/  LDL.LU.64 R22, [R1+0xb28] ;  /* 0x000b280001167983 */ /* 0x000f280000300a00 */
[----:B------:R1:W-:Y:S04]  /*85b80*/  LDGSTS.E [R3+0x74e00], [R20.64], P0 ;  /* 0x74e0000014037fae */ /* 0x0003e80008121844 */
[----:B------:R1:W-:Y:S02]  /*85b90*/  STL [R1+0x1498], R25 ;  /* 0x0014981901007387 */ /* 0x0003e40000100800 */
[----:B-1----:R-:W-:Y:S01]  /*85ba0*/  IMAD.MOV.U32 R20, RZ, RZ, R24 ;  /* 0x000000ffff147224 */ /* 0x002fe200078e0018 */
[----:B------:R-:W-:-:S02]  /*85bb0*/  MOV R21, R25 ;  /* 0x0000001900157202 */ /* 0x000fc40000000f00 */
[----:B------:R-:W4:Y:S04]  /*85bc0*/  LDL.LU.64 R24, [R1+0xb18] ;  /* 0x000b180001187983 */ /* 0x000f280000300a00 */
[----:B------:R-:W4:Y:S04]  /*85bd0*/  LDL.LU.64 R26, [R1+0xb08] ;  /* 0x000b0800011a7983 */ /* 0x000f280000300a00 */
[----:B------:R-:W4:Y:S01]  /*85be0*/  LDL.LU.64 R28, [R1+0xaf8] ;  /* 0x000af800011c7983 */ /* 0x000f220000300a00 */
[-C--:B------:R-:W-:Y:S02]  /*85bf0*/  IADD3 R42, P1, R42, R31.reuse, RZ ;  /* 0x0000001f2a2a7210 */ /* 0x080fe40007f3e0ff */
[----:B------:R-:W-:Y:S01]  /*85c00*/  IADD3 R40, P2, R40, R31, RZ ;  /* 0x0000001f28287210 */ /* 0x000fe20007f5e0ff */
[----:B------:R1:W-:Y:S02]  /*85c10*/  LDGSTS.E [R3+0x75e00], [R20.64], P0 ;  /* 0x75e0000014037fae */ /* 0x0003e40008121844 */
[----:B------:R-:W-:-:S02]  /*85c20*/  IMAD.X R43, R43, 0x1, R2, P1 ;  /* 0x000000012b2b7824 */ /* 0x000fc400008e0602 */
[----:B------:R-:W-:Y:S01]  /*85c30*/  IMAD.X R41, R41, 0x1, R2, P2 ;  /* 0x0000000129297824 */ /* 0x000fe200010e0602 */
[-C--:B------:R-:W-:Y:S02]  /*85c40*/  IADD3 R38, P1, R38, R31.reuse, RZ ;  /* 0x0000001f26267210 */ /* 0x080fe40007f3e0ff */
[----:B-1----:R-:W-:Y:S01]  /*85c50*/  MOV R20, R42 ;  /* 0x0000002a00147202 */ /* 0x002fe20000000f00 */
[----:B------:R-:W-:Y:S01]  /*85c60*/  IMAD.MOV.U32 R21, RZ, RZ, R43 ;  /* 0x000000ffff157224 */ /* 0x000fe200078e002b */
[----:B------:R-:W-:-:S04]  /*85c70*/  IADD3 R36, P2, R36, R31, RZ ;  /* 0x0000001f24247210 */ /* 0x000fc80007f5e0ff */
[----:B------:R1:W-:Y:S02]  /*85c80*/  LDGSTS.E [R3+0x76e00], [R20.64], P0 ;  /* 0x76e0000014037fae */ /* 0x0003e40008121844 */
[----:B-1----:R-:W-:Y:S01]  /*85c90*/  IMAD.MOV.U32 R20, RZ, RZ, R40 ;  /* 0x000000ffff147224 */ /* 0x002fe200078e0028 */
[----:B------:R-:W-:-:S05]  /*85ca0*/  MOV R21, R41 ;  /* 0x0000002900157202 */ /* 0x000fca0000000f00 */
[----:B------:R1:W-:Y:S02]  /*85cb0*/  LDGSTS.E [R3+0x77e00], [R20.64], P0 ;  /* 0x77e0000014037fae */ /* 0x0003e40008121844 */
[----:B-1----:R-:W-:Y:S02]  /*85cc0*/  MOV R20, R38 ;  /* 0x0000002600147202 */ /* 0x002fe40000000f00 */
[----:B------:R-:W-:Y:S04]  /*85cd0*/  STL [R1+0x14dc], R42 ;  /* 0x0014dc2a01007387 */ /* 0x000fe80000100800 */
[----:B------:R-:W-:Y:S04]  /*85ce0*/  STL [R1+0x14d8], R43 ;  /* 0x0014d82b01007387 */ /* 0x000fe80000100800 */
[----:B------:R-:W-:Y:S04]  /*85cf0*/  STL [R1+0x151c], R40 ;  /* 0x00151c2801007387 */ /* 0x000fe80000100800 */
[----:B------:R-:W-:Y:S04]  /*85d00*/  STL [R1+0x1518], R41 ;  /* 0x0015182901007387 */ /* 0x000fe80000100800 */
[----:B------:R-:W-:Y:S01]  /*85d10*/  STL [R1+0x155c], R38 ;  /* 0x00155c2601007387 */ /* 0x000fe20000100800 */
[----:B------:R-:W-:Y:S01]  /*85d20*/  IADD3 R32, R32, 0x1, RZ ;  /* 0x0000000120207810 */ /* 0x000fe20007ffe0ff */
[----:B--2---:R-:W-:-:S04]  /*85d30*/  IMAD.X R39, R39, 0x1, R2, P1 ;  /* 0x0000000127277824 */ /* 0x004fc800008e0602 */
[----:B------:R-:W-:Y:S02]  /*85d40*/  IMAD.MOV.U32 R21, RZ, RZ, R39 ;  /* 0x000000ffff157224 */ /* 0x000fe400078e0027 */
[----:B---3--:R-:W-:-:S03]  /*85d50*/  IMAD.X R37, R37, 0x1, R2, P2 ;  /* 0x0000000125257824 */ /* 0x008fc600010e0602 */
[----:B------:R1:W-:Y:S01]  /*85d60*/  LDGSTS.E [R3+0x78e00], [R20.64], P0 ;  /* 0x78e0000014037fae */ /* 0x0003e20008121844 */
[----:B----4-:R-:W-:Y:S01]  /*85d70*/  IADD3 R34, P1, R34, R31, RZ ;  /* 0x0000001f22227210 */ /* 0x010fe20007f3e0ff */
[----:B-1----:R-:W-:Y:S01]  /*85d80*/  IMAD.MOV.U32 R20, RZ, RZ, R36 ;  /* 0x000000ffff147224 */ /* 0x002fe200078e0024 */
[----:B------:R-:W-:-:S03]  /*85d90*/  MOV R21, R37 ;  /* 0x0000002500157202 */ /* 0x000fc60000000f00 */
[--C-:B------:R-:W-:Y:S01]  /*85da0*/  IMAD.X R35, R35, 0x1, R2.reuse, P1 ;  /* 0x0000000123237824 */ /* 0x100fe200008e0602 */
[----:B------:R-:W-:Y:S01]  /*85db0*/  IADD3 R30, P2, R30, R31, RZ ;  /* 0x0000001f1e1e7210 */ /* 0x000fe20007f5e0ff */
[----:B------:R1:W-:Y:S04]  /*85dc0*/  LDGSTS.E [R3+0x79e00], [R20.64], P0 ;  /* 0x79e0000014037fae */ /* 0x0003e80008121844 */
[----:B------:R-:W-:Y:S01]  /*85dd0*/  IMAD.X R33, R33, 0x1, R2, P2 ;  /* 0x0000000121217824 */ /* 0x000fe200010e0602 */
[----:B-1----:R-:W-:Y:S01]  /*85de0*/  MOV R20, R34 ;  /* 0x0000002200147202 */ /* 0x002fe20000000f00 */
[----:B------:R-:W-:-:S05]  /*85df0*/  IMAD.MOV.U32 R21, RZ, RZ, R35 ;  /* 0x000000ffff157224 */ /* 0x000fca00078e0023 */
[----:B------:R1:W-:Y:S02]  /*85e00*/  LDGSTS.E [R3+0x7ae00], [R20.64], P0 ;  /* 0x7ae0000014037fae */ /* 0x0003e40008121844 */
[----:B-1----:R-:W-:Y:S01]  /*85e10*/  IMAD.MOV.U32 R20, RZ, RZ, R30 ;  /* 0x000000ffff147224 */ /* 0x002fe200078e001e */
[----:B------:R-:W-:-:S05]  /*85e20*/  MOV R21, R33 ;  /* 0x0000002100157202 */ /* 0x000fca0000000f00 */
[----:B------:R1:W-:Y:S02]  /*85e30*/  LDGSTS.E [R3+0x7be00], [R20.64], P0 ;  /* 0x7be0000014037fae */ /* 0x0003e40008121844 */
[----:B-1----:R-:W-:-:S05]  /*85e40*/  IADD3 R21, P1, R22, R31, RZ ;  /* 0x0000001f16157210 */ /* 0x002fca0007f3e0ff */
[----:B------:R-:W-:Y:S01]  /*85e50*/  IMAD.X R20, R23, 0x1, R2, P1 ;  /* 0x0000000117147824 */ /* 0x000fe200008e0602 */
[----:B------:R-:W-:-:S05]  /*85e60*/  IADD3 R23, P1, R24, R31, RZ ;  /* 0x0000001f18177210 */ /* 0x000fca0007f3e0ff */
[----:B------:R-:W-:Y:S01]  /*85e70*/  IMAD.X R22, R25, 0x1, R2, P1 ;  /* 0x0000000119167824 */ /* 0x000fe200008e0602 */
[-C--:B------:R-:W-:Y:S01]  /*85e80*/  IADD3 R25, P1, R26, R31.reuse, RZ ;  /* 0x0000001f1a197210 */ /* 0x080fe20007f3e0ff */
[----:B------:R-:W-:Y:S01]  /*85e90*/  STL [R1+0x1558], R39 ;  /* 0x0015582701007387 */ /* 0x000fe20000100800 */
[----:B------:R-:W-:Y:S02]  /*85ea0*/  LOP3.LUT R21, R21, R20, RZ, 0x3c, !PT ;  /* 0x0000001415157212 */ /* 0x000fe400078e3cff */
[----:B------:R-:W-:Y:S01]  /*85eb0*/  IADD3.X R24, R27, R2, RZ, P1, !PT ;  /* 0x000000021b187210 */ /* 0x000fe20000ffe4ff */
[----:B------:R-:W-:Y:S01]  /*85ec0*/  STL [R1+0x159c], R36 ;  /* 0x00159c2401007387 */ /* 0x000fe20000100800 */
[----:B------:R-:W-:Y:S02]  /*85ed0*/  IADD3 R27, P1, R28, R31, RZ ;  /* 0x0000001f1c1b7210 */ /* 0x000fe40007f3e0ff */
[----:B------:R-:W-:Y:S01]  /*85ee0*/  LOP3.LUT R23, R23, R22, RZ, 0x3c, !PT ;  /* 0x0000001617177212 */ /* 0x000fe200078e3cff */
[----:B------:R-:W-:Y:S01]  /*85ef0*/  STL [R1+0x1598], R37 ;  /* 0x0015982501007387 */ /* 0x000fe20000100800 */
[----:B------:R-:W-:-:S02]  /*85f00*/  LOP3.LUT R25, R25, R24, RZ, 0x3c, !PT ;  /* 0x0000001819197212 */ /* 0x000fc400078e3cff */
[----:B------:R-:W-:Y:S01]  /*85f10*/  LOP3.LUT R20, R21, R20, RZ, 0x3c, !PT ;  /* 0x0000001415147212 */ /* 0x000fe200078e3cff */
[----:B------:R-:W-:Y:S01]  /*85f20*/  STL [R1+0x15dc], R34 ;  /* 0x0015dc2201007387 */ /* 0x000fe20000100800 */
[----:B------:R-:W-:Y:S01]  /*85f30*/  LOP3.LUT R22, R23, R22, RZ, 0x3c, !PT ;  /* 0x0000001617167212 */ /* 0x000fe200078e3cff */
[----:B------:R-:W-:Y:S01]  /*85f40*/  IMAD.X R26, R29, 0x1, R2, P1 ;  /* 0x000000011d1a7824 */ /* 0x000fe200008e0602 */
[----:B------:R-:W-:Y:S01]  /*85f50*/  LOP3.LUT R24, R25, R24, RZ, 0x3c, !PT ;  /* 0x0000001819187212 */ /* 0x000fe200078e3cff */
[----:B------:R-:W-:Y:S01]  /*85f60*/  STL [R1+0x15d8], R35 ;  /* 0x0015d82301007387 */ /* 0x000fe20000100800 */
[----:B------:R-:W-:-:S03]  /*85f70*/  LOP3.LUT R21, R21, R20, RZ, 0x3c, !PT ;  /* 0x0000001415157212 */ /* 0x000fc600078e3cff */
[----:B------:R-:W-:Y:S01]  /*85f80*/  STL [R1+0x161c], R30 ;  /* 0x00161c1e01007387 */ /* 0x000fe20000100800 */
[----:B------:R-:W-:-:S03]  /*85f90*/  LOP3.LUT R23, R23, R22, RZ, 0x3c, !PT ;  /* 0x0000001617177212 */ /* 0x000fc600078e3cff */
[----:B------:R1:W-:Y:S01]  /*85fa0*/  STL [R1+0x1618], R33 ;  /* 0x0016182101007387 */ /* 0x0003e20000100800 */
[----:B------:R-:W-:Y:S01]  /*85fb0*/  LOP3.LUT R25, R25, R24, RZ, 0x3c, !PT ;  /* 0x0000001819197212 */ /* 0x000fe200078e3cff */
[----:B------:R-:W-:Y:S01]  /*85fc0*/  IMAD.MOV.U32 R28, RZ, RZ, R27 ;  /* 0x000000ffff1c7224 */ /* 0x000fe200078e001b */
[----:B------:R-:W-:Y:S01]  /*85fd0*/  MOV R29, R26 ;  /* 0x0000001a001d7202 */ /* 0x000fe20000000f00 */
[----:B------:R-:W-:Y:S04]  /*85fe0*/  STL.64 [R1+0xb28], R20 ;  /* 0x000b281401007387 */ /* 0x000fe80000100a00 */
[----:B------:R2:W-:Y:S01]  /*85ff0*/  LDGSTS.E [R3+0x7ce00], [R20.64], P0 ;  /* 0x7ce0000014037fae */ /* 0x0005e20008121844 */
[----:B-1----:R-:W-:-:S03]  /*86000*/  IMAD.MOV.U32 R33, RZ, RZ, 0x7f ;  /* 0x0000007fff217424 */ /* 0x002fc600078e00ff */
[----:B------:R-:W-:Y:S02]  /*86010*/  STL.64 [R1+0xb18], R22 ;  /* 0x000b181601007387 */ /* 0x000fe40000100a00 */
[----:B------:R-:W-:Y:S02]  /*86020*/  IADD3 R33, R33, c[0x0][0x180], RZ ;  /* 0x0000600021217a10 */ /* 0x000fe40007ffe0ff */
[----:B------:R2:W-:Y:S04]  /*86030*/  LDGSTS.E [R3+0x7de00], [R22.64], P0 ;  /* 0x7de0000016037fae */ /* 0x0005e80008121844 */
[----:B------:R-:W-:Y:S04]  /*86040*/  STL.64 [R1+0xb08], R24 ;  /* 0x000b081801007387 */ /* 0x000fe80000100a00 */
[----:B------:R2:W-:Y:S04]  /*86050*/  LDGSTS.E [R3+0x7ee00], [R24.64], P0 ;  /* 0x7ee0000018037fae */ /* 0x0005e80008121844 */
[----:B------:R1:W-:Y:S04]  /*86060*/  STL.64 [R1+0xaf8], R28 ;  /* 0x000af81c01007387 */ /* 0x0003e80000100a00 */
[----:B------:R1:W-:Y:S04]  /*86070*/  LDGSTS.E [R3+0x7fe00], [R28.64], P0 ;  /* 0x7fe000001c037fae */ /* 0x0003e80008121844 */
[----:B------:R2:W-:Y:S04]  /*86080*/  STL [R1+0xa60], R32 ;  /* 0x000a602001007387 */ /* 0x0005e80000100800 */
[----:B------:R-:W0:Y:S01]  /*86090*/  LDGDEPBAR ;  /* 0x00000000000079af */ /* 0x000e220000000000 */
[----:B-1----:R-:W-:-:S04]  /*860a0*/  SHF.R.S32.HI R28, RZ, 0x1f, R33 ;  /* 0x0000001fff1c7819 */ /* 0x002fc80000011421 */
[----:B------:R-:W-:-:S04]  /*860b0*/  LEA.HI R28, R28, R33, RZ, 0x7 ;  /* 0x000000211c1c7211 */ /* 0x000fc800078f38ff */
[----:B------:R-:W-:-:S04]  /*860c0*/  SHF.R.S32.HI R28, RZ, 0x7, R28 ;  /* 0x00000007ff1c7819 */ /* 0x000fc8000001141c */
[----:B------:R-:W-:-:S13]  /*860d0*/  ISETP.NE.U32.AND P0, PT, R32, R28, PT ;  /* 0x0000001c2000720c */ /* 0x000fda0003f05070 */
[----:B--2---:R-:W-:Y:S01]  /*860e0*/  @!P0 CALL.REL.NOINC `(.L_x_0) ;  /* 0x0000001000008944 */ /* 0x004fe20003c00000 */
[----:B------:R-:W-:Y:S05]  /*860f0*/  BRA `(.L_x_1) ;  /* 0xfffb184000007947 */ /* 0x000fea000383ffff */
.L_x_0:
[----:B---3--:R-:W2:Y:S01]  /*86100*/  LDL.LU R24, [R1+0x20] ;  /* 0x0000200001187983 */ /* 0x008ea20000300800 */
[----:B------:R-:W-:-:S04]  /*86110*/  DEPBAR.LE SB0, 0x0 ;  /* 0x000080000000791a */ /* 0x000fc80000000000 */
[----:B------:R-:W2:Y:S04]  /*86120*/  LDL.LU R25, [R1+0x24] ;  /* 0x0000240001197983 */ /* 0x000ea80000300800 */
[----:B------:R-:W2:Y:S04]  /*86130*/  LDL.LU R26, [R1+0x10] ;  /* 0x00001000011a7983 */ /* 0x000ea80000300800 */
[----:B------:R-:W2:Y:S04]  /*86140*/  LDL.LU R27, [R1+0x14] ;  /* 0x00001400011b7983 */ /* 0x000ea80000300800 */
[----:B------:R-:W3:Y:S04]  /*86150*/  LDL.LU R20, [R1+0x28] ;  /* 0x0000280001147983 */ /* 0x000ee80000300800 */
[----:B------:R-:W3:Y:S04]  /*86160*/  LDL.LU R21, [R1+0x2c] ;  /* 0x00002c0001157983 */ /* 0x000ee80000300800 */
[----:B------:R-:W3:Y:S04]  /*86170*/  LDL.LU R22, [R1+0x18] ;  /* 0x0000180001167983 */ /* 0x000ee80000300800 */
[----:B------:R-:W3:Y:S04]  /*86180*/  LDL.LU R23, [R1+0x1c] ;  /* 0x00001c0001177983 */ /* 0x000ee80000300800 */
[----:B------:R-:W1:Y:S02]  /*86190*/  S2R R28, SR_TID.X ;  /* 0x00000000001c7919 */ /* 0x000e640000002100 */
[C---:B-1----:R-:W-:Y:S01]  /*861a0*/  IMAD.SHL.U32 R0, R28.reuse, 0x200, RZ ;  /* 0x000002001c007824 */ /* 0x042fe200078e00ff */
[----:B------:R-:W-:-:S04]  /*861b0*/  SHF.L.U32 R2, R28, 0x5, RZ ;  /* 0x000000051c027819 */ /* 0x000fc800000006ff */
[----:B------:R-:W-:-:S04]  /*861c0*/  LOP3.LUT R0, R0, 0x3000, RZ, 0xc0, !PT ;  /* 0x0000300000007812 */ /* 0x000fc800078ec0ff */
[----:B------:R-:W-:Y:S01]  /*861d0*/  LOP3.LUT R0, R0, 0x60, R2, 0xf8, !PT ;  /* 0x0000006000007812 */ /* 0x000fe200078ef802 */
[----:B------:R-:W-:-:S05]  /*861e0*/  IMAD.SHL.U32 R2, R28, 0x4, RZ ;  /* 0x000000041c027824 */ /* 0x000fca00078e00ff */
[----:B------:R-:W-:Y:S01]  /*861f0*/  LOP3.LUT R0, R0, 0x170, R2, 0x78, !PT ;  /* 0x0000017000007812 */ /* 0x000fe200078e7802 */
[----:B------:R-:W-:-:S05]  /*86200*/  IMAD.SHL.U32 R2, R28, 0x40, RZ ;  /* 0x000000401c027824 */ /* 0x000fca00078e00ff */
[----:B------:R-:W-:-:S04]  /*86210*/  LOP3.LUT R2, R2, 0x800, RZ, 0xc0, !PT ;  /* 0x0000080002027812 */ /* 0x000fc800078ec0ff */
[----:B------:R-:W-:Y:S01]  /*86220*/  IADD3 R0, R2, R0, RZ ;  /* 0x0000000002007210 */ /* 0x000fe20007ffe0ff */
[----:B------:R-:W-:Y:S01]  /*86230*/  BAR.SYNC.DEFER_BLOCKING 0x0 ;  /* 0x0000000000007b1d */ /* 0x000fe20000010000 */
[C---:B------:R-:W-:Y:S01]  /*86240*/  IMAD.SHL.U32 R2, R28.reuse, 0x800, RZ ;  /* 0x000008001c027824 */ /* 0x040fe200078e00ff */
[----:B------:R-:W-:-:S04]  /*86250*/  LOP3.LUT R3, R28, 0x7f, RZ, 0xc0, !PT ;  /* 0x0000007f1c037812 */ /* 0x000fc800078ec0ff */
[----:B------:R-:W-:-:S05]  /*86260*/  LOP3.LUT R2, R2, 0x3000, RZ, 0xc0, !PT ;  /* 0x0000300002027812 */ /* 0x000fca00078ec0ff */
[----:B------:R-:W-:-:S05]  /*86270*/  IMAD R2, R3, 0x10, R2 ;  /* 0x0000001003027824 */ /* 0x000fca00078e0202 */
[C---:B------:R-:W-:Y:S02]  /*86280*/  LOP3.LUT R3, R2.reuse, 0x40, RZ, 0x3c, !PT ;  /* 0x0000004002037812 */ /* 0x040fe400078e3cff */
[----:B------:R-:W-:Y:S01]  /*86290*/  LOP3.LUT R252, R2, 0x60, RZ, 0x3c, !PT ;  /* 0x0000006002fc7812 */ /* 0x000fe200078e3cff */
[----:B---3--:R1:W-:Y:S02]  /*862a0*/  STS.128 [R0+0x80], R20 ;  /* 0x0000801400007388 */ /* 0x0083e40000000c00 */
[----:B-1---5:R-:W-:Y:S01]  /*862b0*/  IMAD.MOV.U32 R20, RZ, RZ, R244 ;  /* 0x000000ffff147224 */ /* 0x022fe200078e00f4 */
[----:B------:R-:W-:Y:S01]  /*862c0*/  MOV R22, R240 ;  /* 0x000000f000167202 */ /* 0x000fe20000000f00 */
[----:B------:R-:W-:Y:S02]  /*862d0*/  IMAD.MOV.U32 R21, RZ, RZ, R245 ;  /* 0x000000ffff157224 */ /* 0x000fe400078e00f5 */
[----:B------:R-:W-:-:S05]  /*862e0*/  IMAD.MOV.U32 R23, RZ, RZ, R241 ;  /* 0x000000ffff177224 */ /* 0x000fca00078e00f1 */
[----:B------:R1:W-:Y:S01]  /*862f0*/  STS.128 [R0+0x200], R20 ;  /* 0x0002001400007388 */ /* 0x0003e20000000c00 */
[----:B------:R-:W-:Y:S01]  /*86300*/  IMAD.MOV.U32 R240, RZ, RZ, R246 ;  /* 0x000000fffff07224 */ /* 0x000fe200078e00f6 */
[----:B------:R-:W-:Y:S02]  /*86310*/  MOV R241, R247 ;  /* 0x000000f700f17202 */ /* 0x000fe40000000f00 */
[----:B--2---:R-:W-:Y:S01]  /*86320*/  STS.128 [R0], R24 ;  /* 0x0000001800007388 */ /* 0x004fe20000000c00 */
[----:B-1----:R-:W-:Y:S01]  /*86330*/  IMAD.MOV.U32 R20, RZ, RZ, R204 ;  /* 0x000000ffff147224 */ /* 0x002fe200078e00cc */
[----:B------:R-:W-:Y:S01]  /*86340*/  MOV R22, R208 ;  /* 0x000000d000167202 */ /* 0x000fe20000000f00 */
[----:B------:R-:W-:Y:S02]  /*86350*/  IMAD.MOV.U32 R21, RZ, RZ, R205 ;  /* 0x000000ffff157224 */ /* 0x000fe400078e00cd */
[----:B------:R-:W-:Y:S01]  /*86360*/  IMAD.MOV.U32 R23, RZ, RZ, R209 ;  /* 0x000000ffff177224 */ /* 0x000fe200078e00d1 */
[----:B------:R-:W-:Y:S01]  /*86370*/  MOV R209, R207 ;  /* 0x000000cf00d17202 */ /* 0x000fe20000000f00 */
[----:B------:R-:W-:-:S03]  /*86380*/  IMAD.MOV.U32 R208, RZ, RZ, R206 ;  /* 0x000000ffffd07224 */ /* 0x000fc600078e00ce */
[----:B------:R1:W-:Y:S04]  /*86390*/  STS.128 [R0+0x400], R20 ;  /* 0x0004001400007388 */ /* 0x0003e80000000c00 */
[----:B------:R-:W-:Y:S04]  /*863a0*/  STS.128 [R0+0x280], R240 ;  /* 0x000280f000007388 */ /* 0x000fe80000000c00 */
[----:B------:R-:W-:Y:S01]  /*863b0*/  STS.128 [R0+0x480], R208 ;  /* 0x000480d000007388 */ /* 0x000fe20000000c00 */
[----:B-1----:R-:W-:Y:S01]  /*863c0*/  MOV R22, R172 ;  /* 0x000000ac00167202 */ /* 0x002fe20000000f00 */
[----:B------:R-:W-:Y:S01]  /*863d0*/  IMAD.MOV.U32 R23, RZ, RZ, R173 ;  /* 0x000000ffff177224 */ /* 0x000fe200078e00ad */
[----:B------:R-:W-:Y:S01]  /*863e0*/  MOV R173, R235 ;  /* 0x000000eb00ad7202 */ /* 0x000fe20000000f00 */
[----:B------:R-:W-:-:S02]  /*863f0*/  IMAD.MOV.U32 R20, RZ, RZ, R232 ;  /* 0x000000ffff147224 */ /* 0x000fc400078e00e8 */
[----:B------:R-:W-:Y:S02]  /*86400*/  IMAD.MOV.U32 R21, RZ, RZ, R233 ;  /* 0x000000ffff157224 */ /* 0x000fe400078e00e9 */
[----:B------:R-:W-:-:S03]  /*86410*/  IMAD.MOV.U32 R172, RZ, RZ, R234 ;  /* 0x000000ffffac7224 */ /* 0x000fc600078e00ea */
[----:B------:R-:W-:Y:S04]  /*86420*/  STS.128 [R0+0x600], R20 ;  /* 0x0006001400007388 */ /* 0x000fe80000000c00 */
[----:B------:R-:W-:Y:S04]  /*86430*/  STS.128 [R0+0x680], R172 ;  /* 0x000680ac00007388 */ /* 0x000fe80000000c00 */
[----:B------:R-:W-:Y:S06]  /*86440*/  BAR.SYNC.DEFER_BLOCKING 0x0 ;  /* 0x0000000000007b1d */ /* 0x000fec0000010000 */
[----:B------:R-:W1:Y:S04]  /*86450*/  LDS.128 R28, [R2] ;  /* 0x00000000021c7984 */ /* 0x000e680000000c00 */
[----:B------:R-:W2:Y:S01]  /*86460*/  LDS.128 R24, [R2+0x800] ;  /* 0x0008000002187984 */ /* 0x000ea20000000c00 */
[----:B------:R-:W-:-:S05]  /*86470*/  LOP3.LUT R204, R2, 0x20, RZ, 0x3c, !PT ;  /* 0x0000002002cc7812 */ /* 0x000fca00078e3cff */
[----:B------:R-:W3:Y:S04]  /*86480*/  LDS.128 R32, [R204] ;  /* 0x00000000cc207984 */ /* 0x000ee80000000c00 */
[----:B-1----:R-:W-:Y:S04]  /*86490*/  STL.64 [R1+0x40], R28 ;  /* 0x0000401c01007387 */ /* 0x002fe80000100a00 */
[----:B------:R-:W-:Y:S04]  /*864a0*/  STL.64 [R1+0x48], R30 ;  /* 0x0000481e01007387 */ /* 0x000fe80000100a00 */
[----:B------:R-:W1:Y:S04]  /*864b0*/  LDS.128 R28, [R204+0x800] ;  /* 0x00080000cc1c7984 */ /* 0x000e680000000c00 */
[----:B--2---:R-:W-:Y:S04]  /*864c0*/  STL.64 [R1+0xc0], R24 ;  /* 0x0000c01801007387 */ /* 0x004fe80000100a00 */
[----:B------:R-:W-:Y:S04]  /*864d0*/  STL.64 [R1+0xc8], R26 ;  /* 0x0000c81a01007387 */ /* 0x000fe80000100a00 */
[----:B------:R-:W2:Y:S04]  /*864e0*/  LDS.128 R24, [R3] ;  /* 0x0000000003187984 */ /* 0x000ea80000000c00 */
[----:B---3--:R-:W-:Y:S04]  /*864f0*/  STL.64 [R1+0x60], R32 ;  /* 0x0000602001007387 */ /* 0x008fe80000100a00 */
[----:B------:R-:W-:Y:S04]  /*86500*/  STL.64 [R1+0x68], R34 ;  /* 0x0000682201007387 */ /* 0x000fe80000100a00 */
[----:B------:R-:W3:Y:S04]  /*86510*/  LDS.128 R32, [R3+0x800] ;  /* 0x0008000003207984 */ /* 0x000ee80000000c00 */
[----:B-1----:R-:W-:Y:S04]  /*86520*/  STL.64 [R1+0xe0], R28 ;  /* 0x0000e01c01007387 */ /* 0x002fe80000100a00 */
[----:B------:R-:W-:Y:S04]  /*86530*/  STL.64 [R1+0xe8], R30 ;  /* 0x0000e81e01007387 */ /* 0x000fe80000100a00 */
[----:B------:R-:W1:Y:S04]  /*86540*/  LDS.128 R28, [R252] ;  /* 0x00000000fc1c7984 */ /* 0x000e680000000c00 */
[----:B--2---:R-:W-:Y:S04]  /*86550*/  STL.64 [R1+0x80], R24 ;  /* 0x0000801801007387 */ /* 0x004fe80000100a00 */
[----:B------:R-:W-:Y:S04]  /*86560*/  STL.64 [R1+0x88], R26 ;  /* 0x0000881a01007387 */ /* 0x000fe80000100a00 */
[----:B------:R-:W2:Y:S01]  /*86570*/  LDS.128 R24, [R252+0x800] ;  /* 0x00080000fc187984 */ /* 0x000ea20000000c00 */
[----:B------:R-:W-:Y:S01]  /*86580*/  MOV R20, R168 ;  /* 0x000000a800147202 */ /* 0x000fe20000000f00 */
[----:B------:R-:W-:Y:S01]  /*86590*/  IMAD.MOV.U32 R21, RZ, RZ, R169 ;  /* 0x000000ffff157224 */ /* 0x000fe200078e00a9 */
[----:B------:R-:W-:Y:S01]  /*865a0*/  MOV R23, R161 ;  /* 0x000000a100177202 */ /* 0x000fe20000000f00 */
[----:B------:R-:W-:Y:S01]  /*865b0*/  IMAD.MOV.U32 R22, RZ, RZ, R160 ;  /* 0x000000ffff167224 */ /* 0x000fe200078e00a0 */
[----:B------:R-:W-:Y:S01]  /*865c0*/  BAR.SYNC.DEFER_BLOCKING 0x0 ;  /* 0x0000000000007b1d */ /* 0x000fe20000010000 */
[----:B------:R-:W-:-:S02]  /*865d0*/  IMAD.MOV.U32 R160, RZ, RZ, R170 ;  /* 0x000000ffffa07224 */ /* 0x000fc400078e00aa */
[----:B------:R-:W-:-:S03]  /*865e0*/  IMAD.MOV.U32 R161, RZ, RZ, R171 ;  /* 0x000000ffffa17224 */ /* 0x000fc600078e00ab */
[----:B------:R4:W-:Y:S02]  /*865f0*/  STS.128 [R0], R20 ;  /* 0x0000001400007388 */ /* 0x0009e40000000c00 */
[----:B----4-:R-:W-:Y:S01]  /*86600*/  MOV R20, R156 ;  /* 0x0000009c00147202 */ /* 0x010fe20000000f00 */
[----:B------:R-:W-:Y:S01]  /*86610*/  IMAD.MOV.U32 R21, RZ, RZ, R157 ;  /* 0x000000ffff157224 */ /* 0x000fe200078e009d */
[----:B------:R-:W-:Y:S01]  /*86620*/  MOV R23, R153 ;  /* 0x0000009900177202 */ /* 0x000fe20000000f00 */
[----:B------:R-:W-:-:S05]  /*86630*/  IMAD.MOV.U32 R22, RZ, RZ, R152 ;  /* 0x000000ffff167224 */ /* 0x000fca00078e0098 */
[----:B------:R4:W-:Y:S01]  /*86640*/  STS.128 [R0+0x200], R20 ;  /* 0x0002001400007388 */ /* 0x0009e20000000c00 */
[----:B------:R-:W-:Y:S02]  /*86650*/  IMAD.MOV.U32 R152, RZ, RZ, R158 ;  /* 0x000000ffff987224 */ /* 0x000fe400078e009e */
[----:B------:R-:W-:Y:S02]  /*86660*/  IMAD.MOV.U32 R153, RZ, RZ, R159 ;  /* 0x000000ffff997224 */ /* 0x000fe400078e009f */
[----:B----4-:R-:W-:Y:S01]  /*86670*/  IMAD.MOV.U32 R22, RZ, RZ, R4 ;  /* 0x000000ffff167224 */ /* 0x010fe200078e0004 */
        /* <DEDUP_REMOVED lines=8> */
[----:B----4-:R-:W-:Y:S01]  /*86700*/  IMAD.MOV.U32 R6, RZ, RZ, R16 ;  /* 0x000000ffff067224 */ /* 0x010fe200078e0010 */
[----:B------:R-:W-:Y:S01]  /*86710*/  MOV R7, R17 ;  /* 0x0000001100077202 */ /* 0x000fe20000000f00 */
[----:B------:R-:W-:Y:S01]  /*86720*/  IMAD.MOV.U32 R5, RZ, RZ, R13 ;  /* 0x000000ffff057224 */ /* 0x000fe200078e000d */
[----:B------:R-:W-:Y:S01]  /*86730*/  MOV R4, R12 ;  /* 0x0000000c00047202 */ /* 0x000fe20000000f00 */
[----:B------:R-:W-:-:S02]  /*86740*/  IMAD.MOV.U32 R16, RZ, RZ, R14 ;  /* 0x000000ffff107224 */ /* 0x000fc400078e000e */
[----:B------:R-:W-:Y:S01]  /*86750*/  IMAD.MOV.U32 R17, RZ, RZ, R15 ;  /* 0x000000ffff117224 */ /* 0x000fe200078e000f */
[----:B------:R-:W-:Y:S04]  /*86760*/  STS.128 [R0+0x400], R20 ;  /* 0x0004001400007388 */ /* 0x000fe80000000c00 */
[----:B------:R-:W-:Y:S04]  /*86770*/  STS.128 [R0+0x600], R4 ;  /* 0x0006000400007388 */ /* 0x000fe80000000c00 */
[----:B------:R-:W-:Y:S04]  /*86780*/  STS.128 [R0+0x680], R16 ;  /* 0x0006801000007388 */ /* 0x000fe80000000c00 */
[----:B------:R-:W-:Y:S06]  /*86790*/  BAR.SYNC.DEFER_BLOCKING 0x0 ;  /* 0x0000000000007b1d */ /* 0x000fec0000010000 */
[----:B------:R-:W4:Y:S04]  /*867a0*/  LDS.128 R12, [R2] ;  /* 0x00000000020c7984 */ /* 0x000f280000000c00 */
[----:B------:R-:W4:Y:S04]  /*867b0*/  LDS.128 R4, [R2+0x800] ;  /* 0x0008000002047984 */ /* 0x000f280000000c00 */
[----:B---3--:R-:W-:Y:S04]  /*867c0*/  STL.64 [R1+0xf0], R32 ;  /* 0x0000f02001007387 */ /* 0x008fe80000100a00 */
[----:B------:R-:W-:Y:S04]  /*867d0*/  STL.64 [R1+0xf8], R34 ;  /* 0x0000f82201007387 */ /* 0x000fe80000100a00 */
[----:B-1----:R-:W-:Y:S04]  /*867e0*/  STL.64 [R1+0xa0], R28 ;  /* 0x0000a01c01007387 */ /* 0x002fe80000100a00 */
[----:B------:R-:W-:Y:S04]  /*867f0*/  STL.64 [R1+0xa8], R30 ;  /* 0x0000a81e01007387 */ /* 0x000fe80000100a00 */
[----:B--2---:R-:W-:Y:S04]  /*86800*/  STL.64 [R1+0x100], R24 ;  /* 0x0001001801007387 */ /* 0x004fe80000100a00 */
[----:B------:R-:W-:Y:S04]  /*86810*/  STL.64 [R1+0x108], R26 ;  /* 0x0001081a01007387 */ /* 0x000fe80000100a00 */
[----:B------:R-:W2:Y:S04]  /*86820*/  LDL.LU R8, [R1+0x560] ;  /* 0x0005600001087983 */ /* 0x000ea80000300800 */
[----:B------:R-:W2:Y:S04]  /*86830*/  LDL.LU R9, [R1+0x564] ;  /* 0x0005640001097983 */ /* 0x000ea80000300800 */
[----:B------:R-:W2:Y:S04]  /*86840*/  LDL.LU R10, [R1+0x5a0] ;  /* 0x0005a000010a7983 */ /* 0x000ea80000300800 */
[----:B------:R-:W2:Y:S04]  /*86850*/  LDL.LU R11, [R1+0x5a4] ;  /* 0x0005a400010b7983 */ /* 0x000ea80000300800 */
[----:B------:R-:W1:Y:S04]  /*86860*/  LDS.128 R16, [R204] ;  /* 0x00000000cc107984 */ /* 0x000e680000000c00 */
[----:B----4-:R-:W-:Y:S04]  /*86870*/  STL.64 [R1+0x10], R12 ;  /* 0x0000100c01007387 */ /* 0x010fe80000100a00 */
[----:B------:R-:W-:Y:S04]  /*86880*/  STL.64 [R1+0x18], R14 ;  /* 0x0000180e01007387 */ /* 0x000fe80000100a00 */
[----:B------:R-:W3:Y:S04]  /*86890*/  LDS.128 R12, [R204+0x800] ;  /* 0x00080000cc0c7984 */ /* 0x000ee80000000c00 */
[----:B------:R-:W-:Y:S04]  /*868a0*/  STL.64 [R1+0x70], R4 ;  /* 0x0000700401007387 */ /* 0x000fe80000100a00 */
[----:B------:R-:W-:Y:S04]  /*868b0*/  STL.64 [R1+0x78], R6 ;  /* 0x0000780601007387 */ /* 0x000fe80000100a00 */
[----:B------:R-:W4:Y:S04]  /*868c0*/  LDS.128 R4, [R3] ;  /* 0x0000000003047984 */ /* 0x000f280000000c00 */
[----:B-1----:R-:W-:Y:S04]  /*868d0*/  STL.64 [R1+0x20], R16 ;  /* 0x0000201001007387 */ /* 0x002fe80000100a00 */
[----:B------:R-:W-:Y:S04]  /*868e0*/  STL.64 [R1+0x28], R18 ;  /* 0x0000281201007387 */ /* 0x000fe80000100a00 */
[----:B------:R-:W1:Y:S04]  /*868f0*/  LDS.128 R16, [R3+0x800] ;  /* 0x0008000003107984 */ /* 0x000e680000000c00 */
[----:B---3--:R-:W-:Y:S04]  /*86900*/  STL.64 [R1+0x90], R12 ;  /* 0x0000900c01007387 */ /* 0x008fe80000100a00 */
[----:B------:R-:W-:Y:S04]  /*86910*/  STL.64 [R1+0x98], R14 ;  /* 0x0000980e01007387 */ /* 0x000fe80000100a00 */
[----:B------:R-:W3:Y:S04]  /*86920*/  LDS.128 R12, [R252] ;  /* 0x00000000fc0c7984 */ /* 0x000ee80000000c00 */
[----:B----4-:R-:W-:Y:S04]  /*86930*/  STL.64 [R1+0x30], R4 ;  /* 0x0000300401007387 */ /* 0x010fe80000100a00 */
[----:B------:R-:W-:Y:S04]  /*86940*/  STL.64 [R1+0x38], R6 ;  /* 0x0000380601007387 */ /* 0x000fe80000100a00 */
[----:B------:R-:W4:Y:S04]  /*86950*/  LDS.128 R4, [R252+0x800] ;  /* 0x00080000fc047984 */ /* 0x000f280000000c00 */
[----:B------:R-:W-:Y:S06]  /*86960*/  BAR.SYNC.DEFER_BLOCKING 0x0 ;  /* 0x0000000000007b1d */ /* 0x000fec0000010000 */
[----:B-1----:R-:W-:Y:S04]  /*86970*/  STL.64 [R1+0xb0], R16 ;  /* 0x0000b01001007387 */ /* 0x002fe80000100a00 */
[----:B------:R-:W-:Y:S04]  /*86980*/  STL.64 [R1+0xb8], R18 ;  /* 0x0000b81201007387 */ /* 0x000fe80000100a00 */
[----:B---3--:R-:W-:Y:S04]  /*86990*/  STL.64 [R1+0x50], R12 ;  /* 0x0000500c01007387 */ /* 0x008fe80000100a00 */
[----:B------:R-:W-:Y:S04]  /*869a0*/  STL.64 [R1+0x58], R14 ;  /* 0x0000580e01007387 */ /* 0x000fe80000100a00 */
[----:B----4-:R1:W-:Y:S04]  /*869b0*/  STL.64 [R1+0xd0], R4 ;  /* 0x0000d00401007387 */ /* 0x0103e80000100a00 */
[----:B------:R3:W-:Y:S04]  /*869c0*/  STL.64 [R1+0xd8], R6 ;  /* 0x0000d80601007387 */ /* 0x0007e80000100a00 */
[----:B-1----:R-:W4:Y:S04]  /*869d0*/  LDL.LU R4, [R1+0x568] ;  /* 0x0005680001047983 */ /* 0x002f280000300800 */
[----:B------:R-:W4:Y:S04]  /*869e0*/  LDL.LU R5, [R1+0x56c] ;  /* 0x00056c0001057983 */ /* 0x000f280000300800 */
[----:B---3--:R-:W4:Y:S04]  /*869f0*/  LDL.LU R6, [R1+0x5a8] ;  /* 0x0005a80001067983 */ /* 0x008f280000300800 */
[----:B------:R-:W4:Y:S04]  /*86a00*/  LDL.LU R7, [R1+0x5ac] ;  /* 0x0005ac0001077983 */ /* 0x000f280000300800 */
[----:B----4-:R1:W-:Y:S04]  /*86a10*/  STS.128 [R0+0x80], R4 ;  /* 0x0000800400007388 */ /* 0x0103e80000000c00 */
[----:B-1----:R-:W3:Y:S04]  /*86a20*/  LDL.LU R4, [R1] ;  /* 0x0000000001047983 */ /* 0x002ee80000300800 */
[----:B------:R-:W3:Y:S01]  /*86a30*/  LDL.LU R5, [R1+0x4] ;  /* 0x0000040001057983 */ /* 0x000ee20000300800 */
[----:B------:R-:W-:Y:S01]  /*86a40*/  MOV R6, R248 ;  /* 0x000000f800067202 */ /* 0x000fe20000000f00 */
[----:B------:R-:W-:-:S02]  /*86a50*/  IMAD.MOV.U32 R7, RZ, RZ, R249 ;  /* 0x000000ffff077224 */ /* 0x000fc400078e00f9 */
[----:B------:R-:W4:Y:S04]  /*86a60*/  LDL.LU R248, [R1+0x8] ;  /* 0x0000080001f87983 */ /* 0x000f280000300800 */
[----:B------:R-:W4:Y:S04]  /*86a70*/  LDL.LU R249, [R1+0xc] ;  /* 0x00000c0001f97983 */ /* 0x000f280000300800 */
[----:B--2---:R-:W-:Y:S04]  /*86a80*/  STS.128 [R0], R8 ;  /* 0x0000000800007388 */ /* 0x004fe80000000c00 */
[----:B---3--:R1:W-:Y:S02]  /*86a90*/  STS.128 [R0+0x200], R4 ;  /* 0x0002000400007388 */ /* 0x0083e40000000c00 */
[----:B-1----:R-:W-:Y:S01]  /*86aa0*/  IMAD.MOV.U32 R4, RZ, RZ, R212 ;  /* 0x000000ffff047224 */ /* 0x002fe200078e00d4 */
[----:B------:R-:W-:Y:S01]  /*86ab0*/  MOV R5, R213 ;  /* 0x000000d500057202 */ /* 0x000fe20000000f00 */
[----:B------:R-:W-:-:S02]  /*86ac0*/  IMAD.MOV.U32 R6, RZ, RZ, R216 ;  /* 0x000000ffff067224 */ /* 0x000fc400078e00d8 */
[----:B------:R-:W-:Y:S01]  /*86ad0*/  IMAD.MOV.U32 R7, RZ, RZ, R217 ;  /* 0x000000ffff077224 */ /* 0x000fe200078e00d9 */
[----:B------:R-:W-:Y:S01]  /*86ae0*/  MOV R216, R214 ;  /* 0x000000d600d87202 */ /* 0x000fe20000000f00 */
[----:B------:R-:W-:-:S03]  /*86af0*/  IMAD.MOV.U32 R217, RZ, RZ, R215 ;  /* 0x000000ffffd97224 */ /* 0x000fc600078e00d7 */
[----:B------:R1:W-:Y:S04]  /*86b00*/  STS.128 [R0+0x400], R4 ;  /* 0x0004000400007388 */ /* 0x0003e80000000c00 */
[----:B----4-:R-:W-:Y:S04]  /*86b10*/  STS.128 [R0+0x280], R248 ;  /* 0x000280f800007388 */ /* 0x010fe80000000c00 */
[----:B------:R-:W-:Y:S01]  /*86b20*/  STS.128 [R0+0x480], R216 ;  /* 0x000480d800007388 */ /* 0x000fe20000000c00 */
[----:B-1----:R-:W-:Y:S01]  /*86b30*/  IMAD.MOV.U32 R6, RZ, RZ, R80 ;  /* 0x000000ffff067224 */ /* 0x002fe200078e0050 */
[----:B------:R-:W-:Y:S01]  /*86b40*/  MOV R5, R77 ;  /* 0x0000004d00057202 */ /* 0x000fe20000000f00 */
[----:B------:R-:W-:Y:S01]  /*86b50*/  IMAD.MOV.U32 R7, RZ, RZ, R81 ;  /* 0x000000ffff077224 */ /* 0x000fe200078e0051 */
[----:B------:R-:W-:Y:S01]  /*86b60*/  MOV R80, R78 ;  /* 0x0000004e00507202 */ /* 0x000fe20000000f00 */
[----:B------:R-:W-:-:S02]  /*86b70*/  IMAD.MOV.U32 R4, RZ, RZ, R76 ;  /* 0x000000ffff047224 */ /* 0x000fc400078e004c */
[----:B------:R-:W-:-:S03]  /*86b80*/  IMAD.MOV.U32 R81, RZ, RZ, R79 ;  /* 0x000000ffff517224 */ /* 0x000fc600078e004f */
[----:B------:R-:W-:Y:S04]  /*86b90*/  STS.128 [R0+0x600], R4 ;  /* 0x0006000400007388 */ /* 0x000fe80000000c00 */
[----:B------:R-:W-:Y:S04]  /*86ba0*/  STS.128 [R0+0x680], R80 ;  /* 0x0006805000007388 */ /* 0x000fe80000000c00 */
[----:B------:R-:W-:Y:S06]  /*86bb0*/  BAR.SYNC.DEFER_BLOCKING 0x0 ;  /* 0x0000000000007b1d */ /* 0x000fec0000010000 */
[----:B------:R-:W1:Y:S04]  /*86bc0*/  LDS.128 R12, [R2] ;  /* 0x00000000020c7984 */ /* 0x000e680000000c00 */
[----:B------:R-:W2:Y:S04]  /*86bd0*/  LDS.128 R8, [R2+0x800] ;  /* 0x0008000002087984 */ /* 0x000ea80000000c00 */
        /* <DEDUP_REMOVED lines=16> */
[----:B------:R-:W-:Y:S01]  /*86ce0*/  IMAD.MOV.U32 R4, RZ, RZ, R96 ;  /* 0x000000ffff047224 */ /* 0x000fe200078e0060 */
[----:B------:R-:W-:Y:S01]  /*86cf0*/  MOV R5, R97 ;  /* 0x0000006100057202 */ /* 0x000fe20000000f00 */
[----:B------:R-:W-:-:S02]  /*86d00*/  IMAD.MOV.U32 R6, RZ, RZ, R100 ;  /* 0x000000ffff067224 */ /* 0x000fc400078e0064 */
[----:B------:R-:W-:Y:S01]  /*86d10*/  IMAD.MOV.U32 R7, RZ, RZ, R101 ;  /* 0x000000ffff077224 */ /* 0x000fe200078e0065 */
[----:B------:R-:W-:Y:S06]  /*86d20*/  BAR.SYNC.DEFER_BLOCKING 0x0 ;  /* 0x0000000000007b1d */ /* 0x000fec0000010000 */
[----:B---3--:R-:W-:Y:S04]  /*86d30*/  STL.64 [R1+0x210], R16 ;  /* 0x0002101001007387 */ /* 0x008fe80000100a00 */
[----:B------:R-:W-:Y:S04]  /*86d40*/  STL.64 [R1+0x218], R18 ;  /* 0x0002181201007387 */ /* 0x000fe80000100a00 */
[----:B------:R3:W-:Y:S02]  /*86d50*/  STS.128 [R0], R4 ;  /* 0x0000000400007388 */ /* 0x0007e40000000c00 */
[----:B---3--:R-:W-:Y:S01]  /*86d60*/  IMAD.MOV.U32 R4, RZ, RZ, R112 ;  /* 0x000000ffff047224 */ /* 0x008fe200078e0070 */
[----:B------:R-:W-:Y:S01]  /*86d70*/  MOV R5, R113 ;  /* 0x0000007100057202 */ /* 0x000fe20000000f00 */
[----:B------:R-:W-:-:S02]  /*86d80*/  IMAD.MOV.U32 R6, RZ, RZ, R116 ;  /* 0x000000ffff067224 */ /* 0x000fc400078e0074 */
[----:B------:R-:W-:-:S05]  /*86d90*/  IMAD.MOV.U32 R7, RZ, RZ, R117 ;  /* 0x000000ffff077224 */ /* 0x000fca00078e0075 */
[----:B------:R3:W-:Y:S04]  /*86da0*/  STS.128 [R0+0x200], R4 ;  /* 0x0002000400007388 */ /* 0x0007e80000000c00 */
[----:B-1----:R-:W-:Y:S01]  /*86db0*/  STL.64 [R1+0x190], R12 ;  /* 0x0001900c01007387 */ /* 0x002fe20000100a00 */
[----:B---3--:R-:W-:Y:S01]  /*86dc0*/  IMAD.MOV.U32 R4, RZ, RZ, R132 ;  /* 0x000000ffff047224 */ /* 0x008fe200078e0084 */
[----:B------:R-:W-:Y:S01]  /*86dd0*/  MOV R5, R133 ;  /* 0x0000008500057202 */ /* 0x000fe20000000f00 */
[----:B------:R-:W-:Y:S02]  /*86de0*/  IMAD.MOV.U32 R6, RZ, RZ, R136 ;  /* 0x000000ffff067224 */ /* 0x000fe400078e0088 */
[----:B------:R-:W-:Y:S01]  /*86df0*/  IMAD.MOV.U32 R7, RZ, RZ, R137 ;  /* 0x000000ffff077224 */ /* 0x000fe200078e0089 */
[----:B------:R-:W-:Y:S04]  /*86e00*/  STL.64 [R1+0x198], R14 ;  /* 0x0001980e01007387 */ /* 0x000fe80000100a00 */
[----:B------:R1:W-:Y:S04]  /*86e10*/  STS.128 [R0+0x400], R4 ;  /* 0x0004000400007388 */ /* 0x0003e80000000c00 */
[----:B--2---:R-:W-:Y:S04]  /*86e20*/  STL.64 [R1+0x220], R8 ;  /* 0x0002200801007387 */ /* 0x004fe80000100a00 */
[----:B------:R-:W-:Y:S01]  /*86e30*/  STL.64 [R1+0x228], R10 ;  /* 0x0002280a01007387 */ /* 0x000fe20000100a00 */
[----:B-1----:R-:W-:Y:S01]  /*86e40*/  IMAD.MOV.U32 R4, RZ, RZ, R148 ;  /* 0x000000ffff047224 */ /* 0x002fe200078e0094 */
[----:B------:R-:W-:Y:S01]  /*86e50*/  MOV R5, R149 ;  /* 0x0000009500057202 */ /* 0x000fe20000000f00 */
[----:B------:R-:W-:-:S02]  /*86e60*/  IMAD.MOV.U32 R6, RZ, RZ, R176 ;  /* 0x000000ffff067224 */ /* 0x000fc400078e00b0 */
[----:B------:R-:W-:-:S05]  /*86e70*/  IMAD.MOV.U32 R7, RZ, RZ, R177 ;  /* 0x000000ffff077224 */ /* 0x000fca00078e00b1 */
[----:B------:R1:W-:Y:S04]  /*86e80*/  STS.128 [R0+0x600], R4 ;  /* 0x0006000400007388 */ /* 0x0003e80000000c00 */
[----:B-1----:R-:W2:Y:S04]  /*86e90*/  LDL.LU R4, [R1+0x660] ;  /* 0x0006600001047983 */ /* 0x002ea80000300800 */
[----:B------:R-:W2:Y:S04]  /*86ea0*/  LDL.LU R5, [R1+0x664] ;  /* 0x0006640001057983 */ /* 0x000ea80000300800 */
[----:B------:R-:W2:Y:S04]  /*86eb0*/  LDL.LU R6, [R1+0x720] ;  /* 0x0007200001067983 */ /* 0x000ea80000300800 */
[----:B------:R-:W2:Y:S01]  /*86ec0*/  LDL.LU R7, [R1+0x724] ;  /* 0x0007240001077983 */ /* 0x000ea20000300800 */
        /* <DEDUP_REMOVED lines=8> */
[----:B------:R-:W-:Y:S04]  /*86f50*/  STS.128 [R0+0x80], R100 ;  /* 0x0000806400007388 */ /* 0x000fe80000000c00 */
[----:B------:R-:W-:Y:S04]  /*86f60*/  STS.128 [R0+0x280], R116 ;  /* 0x0002807400007388 */ /* 0x000fe80000000c00 */
[----:B------:R-:W-:Y:S04]  /*86f70*/  STS.128 [R0+0x480], R136 ;  /* 0x0004808800007388 */ /* 0x000fe80000000c00 */
[----:B------:R-:W-:Y:S04]  /*86f80*/  STS.128 [R0+0x680], R176 ;  /* 0x000680b000007388 */ /* 0x000fe80000000c00 */
[----:B------:R-:W-:Y:S06]  /*86f90*/  BAR.SYNC.DEFER_BLOCKING 0x0 ;  /* 0x0000000000007b1d */ /* 0x000fec0000010000 */
[----:B------:R-:W1:Y:S04]  /*86fa0*/  LDS.128 R12, [R2] ;  /* 0x00000000020c7984 */ /* 0x000e680000000c00 */
[----:B------:R-:W3:Y:S04]  /*86fb0*/  LDS.128 R8, [R2+0x800] ;  /* 0x0008000002087984 */ /* 0x000ee80000000c00 */
[----:B------:R-:W4:Y:S04]  /*86fc0*/  LDS.128 R16, [R204] ;  /* 0x00000000cc107984 */ /* 0x000f280000000c00 */
[----:B-1----:R-:W-:Y:S04]  /*86fd0*/  STL.64 [R1], R12 ;  /* 0x0000000c01007387 */ /* 0x002fe80000100a00 */
        /* <DEDUP_REMOVED lines=8> */
[----:B-1----:R-:W-:Y:S04]  /*87060*/  STL.64 [R1+0x180], R12 ;  /* 0x0001800c01007387 */ /* 0x002fe80000100a00 */
[----:B------:R-:W-:Y:S04]  /*87070*/  STL.64 [R1+0x188], R14 ;  /* 0x0001880e01007387 */ /* 0x000fe80000100a00 */
[----:B------:R-:W1:Y:S04]  /*87080*/  LDS.128 R12, [R252] ;  /* 0x00000000fc0c7984 */ /* 0x000e680000000c00 */
[----:B---3--:R-:W-:Y:S04]  /*87090*/  STL.64 [R1+0x120], R8 ;  /* 0x0001200801007387 */ /* 0x008fe80000100a00 */
[----:B------:R-:W-:Y:S04]  /*870a0*/  STL.64 [R1+0x128], R10 ;  /* 0x0001280a01007387 */ /* 0x000fe80000100a00 */
[----:B------:R-:W3:Y:S04]  /*870b0*/  LDS.128 R8, [R252+0x800] ;  /* 0x00080000fc087984 */ /* 0x000ee80000000c00 */
[----:B------:R-:W-:Y:S06]  /*870c0*/  BAR.SYNC.DEFER_BLOCKING 0x0 ;  /* 0x0000000000007b1d */ /* 0x000fec0000010000 */
[----:B----4-:R-:W-:Y:S04]  /*870d0*/  STL.64 [R1+0x1a0], R16 ;  /* 0x0001a01001007387 */ /* 0x010fe80000100a00 */
[----:B------:R-:W-:Y:S04]  /*870e0*/  STL.64 [R1+0x1a8], R18 ;  /* 0x0001a81201007387 */ /* 0x000fe80000100a00 */
[----:B-1----:R-:W-:Y:S04]  /*870f0*/  STL.64 [R1+0x140], R12 ;  /* 0x0001400c01007387 */ /* 0x002fe80000100a00 */
[----:B------:R-:W-:Y:S04]  /*87100*/  STL.64 [R1+0x148], R14 ;  /* 0x0001480e01007387 */ /* 0x000fe80000100a00 */
[----:B---3--:R-:W-:Y:S04]  /*87110*/  STL.64 [R1+0x1c0], R8 ;  /* 0x0001c00801007387 */ /* 0x008fe80000100a00 */
[----:B------:R-:W-:Y:S04]  /*87120*/  STL.64 [R1+0x1c8], R10 ;  /* 0x0001c80a01007387 */ /* 0x000fe80000100a00 */
[----:B--2---:R1:W-:Y:S04]  /*87130*/  STS.128 [R0], R4 ;  /* 0x0000000400007388 */ /* 0x0043e80000000c00 */
        /* <DEDUP_REMOVED lines=8> */
[----:B--2---:R1:W-:Y:S04]  /*871c0*/  STS.128 [R0+0x80], R4 ;  /* 0x0000800400007388 */ /* 0x0043e80000000c00 */
[----:B-1----:R-:W2:Y:S04]  /*871d0*/  LDL.LU R4, [R1+0x558] ;  /* 0x0005580001047983 */ /* 0x002ea80000300800 */
[----:B------:R-:W2:Y:S04]  /*871e0*/  LDL.LU R5, [R1+0x55c] ;  /* 0x00055c0001057983 */ /* 0x000ea80000300800 */
[----:B------:R-:W2:Y:S04]  /*871f0*/  LDL.LU R6, [R1+0x598] ;  /* 0x0005980001067983 */ /* 0x000ea80000300800 */
[----:B------:R-:W2:Y:S04]  /*87200*/  LDL.LU R7, [R1+0x59c] ;  /* 0x00059c0001077983 */ /* 0x000ea80000300800 */
[----:B---3--:R-:W-:Y:S04]  /*87210*/  STS.128 [R0+0x200], R8 ;  /* 0x0002000800007388 */ /* 0x008fe80000000c00 */
[----:B--2---:R1:W-:Y:S02]  /*87220*/  STS.128 [R0+0x280], R4 ;  /* 0x0002800400007388 */ /* 0x0043e40000000c00 */
[----:B-1----:R-:W-:Y:S01]  /*87230*/  IMAD.MOV.U32 R4, RZ, RZ, R220 ;  /* 0x000000ffff047224 */ /* 0x002fe200078e00dc */
[----:B------:R-:W-:Y:S01]  /*87240*/  MOV R5, R221 ;  /* 0x000000dd00057202 */ /* 0x000fe20000000f00 */
[----:B------:R-:W-:-:S02]  /*87250*/  IMAD.MOV.U32 R6, RZ, RZ, R224 ;  /* 0x000000ffff067224 */ /* 0x000fc400078e00e0 */
[----:B------:R-:W-:Y:S01]  /*87260*/  IMAD.MOV.U32 R7, RZ, RZ, R225 ;  /* 0x000000ffff077224 */ /* 0x000fe200078e00e1 */
[----:B------:R-:W-:Y:S01]  /*87270*/  MOV R224, R222 ;  /* 0x000000de00e07202 */ /* 0x000fe20000000f00 */
[----:B------:R-:W-:-:S03]  /*87280*/  IMAD.MOV.U32 R225, RZ, RZ, R223 ;  /* 0x000000ffffe17224 */ /* 0x000fc600078e00df */
[----:B------:R1:W-:Y:S04]  /*87290*/  STS.128 [R0+0x400], R4 ;  /* 0x0004000400007388 */ /* 0x0003e80000000c00 */
[----:B------:R-:W-:Y:S01]  /*872a0*/  STS.128 [R0+0x480], R224 ;  /* 0x000480e000007388 */ /* 0x000fe20000000c00 */
[----:B-1----:R-:W-:Y:S01]  /*872b0*/  IMAD.MOV.U32 R6, RZ, RZ, R92 ;  /* 0x000000ffff067224 */ /* 0x002fe200078e005c */
[----:B------:R-:W-:Y:S01]  /*872c0*/  MOV R5, R89 ;  /* 0x0000005900057202 */ /* 0x000fe20000000f00 */
[----:B------:R-:W-:Y:S01]  /*872d0*/  IMAD.MOV.U32 R7, RZ, RZ, R93 ;  /* 0x000000ffff077224 */ /* 0x000fe200078e005d */
[----:B------:R-:W-:Y:S01]  /*872e0*/  MOV R92, R90 ;  /* 0x0000005a005c7202 */ /* 0x000fe20000000f00 */
[----:B------:R-:W-:Y:S02]  /*872f0*/  IMAD.MOV.U32 R4, RZ, RZ, R88 ;  /* 0x000000ffff047224 */ /* 0x000fe400078e0058 */
        /* <DEDUP_REMOVED lines=105> */
[----:B--2---:R1:W-:Y:S04]  /*87990*/  STS.128 [R0+0x280], R4 ;  /* 0x0002800400007388 */ /* 0x0043e80000000c00 */
[----:B-1----:R-:W2:Y:S04]  /*879a0*/  LDL.LU R4, [R1+0x7e0] ;  /* 0x0007e00001047983 */ /* 0x002ea80000300800 */
[----:B------:R-:W2:Y:S04]  /*879b0*/  LDL.LU R5, [R1+0x7e4] ;  /* 0x0007e40001057983 */ /* 0x000ea80000300800 */
[----:B------:R-:W2:Y:S04]  /*879c0*/  LDL.LU R6, [R1+0x7d0] ;  /* 0x0007d00001067983 */ /* 0x000ea80000300800 */
[----:B------:R-:W2:Y:S04]  /*879d0*/  LDL.LU R7, [R1+0x7d4] ;  /* 0x0007d40001077983 */ /* 0x000ea80000300800 */
[----:B---3--:R1:W-:Y:S04]  /*879e0*/  STS.128 [R0+0x200], R8 ;  /* 0x0002000800007388 */ /* 0x0083e80000000c00 */
[----:B-1----:R-:W3:Y:S04]  /*879f0*/  LDL.LU R8, [R1+0x7e8] ;  /* 0x0007e80001087983 */ /* 0x002ee80000300800 */
        /* <DEDUP_REMOVED lines=18> */
[----:B--2---:R-:W-:Y:S04]  /*87b20*/  STS.128 [R0+0x680], R4 ;  /* 0x0006800400007388 */ /* 0x004fe80000000c00 */
[----:B------:R-:W-:Y:S06]  /*87b30*/  BAR.SYNC.DEFER_BLOCKING 0x0 ;  /* 0x0000000000007b1d */ /* 0x000fec0000010000 */
[----:B------:R-:W1:Y:S04]  /*87b40*/  LDS.128 R12, [R2] ;  /* 0x00000000020c7984 */ /* 0x000e680000000c00 */
[----:B------:R-:W2:Y:S04]  /*87b50*/  LDS.128 R4, [R2+0x800] ;  /* 0x0008000002047984 */ /* 0x000ea80000000c00 */
[----:B------:R-:W4:Y:S04]  /*87b60*/  LDS.128 R16, [R204] ;  /* 0x00000000cc107984 */ /* 0x000f280000000c00 */
[----:B-1----:R-:W-:Y:S04]  /*87b70*/  STL.64 [R1+0x430], R12 ;  /* 0x0004300c01007387 */ /* 0x002fe80000100a00 */
[----:B------:R-:W-:Y:S04]  /*87b80*/  STL.64 [R1+0x438], R14 ;  /* 0x0004380e01007387 */ /* 0x000fe80000100a00 */
[----:B------:R-:W1:Y:S04]  /*87b90*/  LDS.128 R12, [R204+0x800] ;  /* 0x00080000cc0c7984 */ /* 0x000e680000000c00 */
[----:B--2---:R-:W-:Y:S04]  /*87ba0*/  STL.64 [R1+0x530], R4 ;  /* 0x0005300401007387 */ /* 0x004fe80000100a00 */
[----:B------:R-:W-:Y:S04]  /*87bb0*/  STL.64 [R1+0x538], R6 ;  /* 0x0005380601007387 */ /* 0x000fe80000100a00 */
[----:B------:R-:W2:Y:S04]  /*87bc0*/  LDS.128 R4, [R3] ;  /* 0x0000000003047984 */ /* 0x000ea80000000c00 */
[----:B----4-:R-:W-:Y:S04]  /*87bd0*/  STL.64 [R1+0x440], R16 ;  /* 0x0004401001007387 */ /* 0x010fe80000100a00 */
[----:B------:R-:W-:Y:S04]  /*87be0*/  STL.64 [R1+0x448], R18 ;  /* 0x0004481201007387 */ /* 0x000fe80000100a00 */
[----:B------:R-:W4:Y:S04]  /*87bf0*/  LDS.128 R16, [R3+0x800] ;  /* 0x0008000003107984 */ /* 0x000f280000000c00 */
[----:B-1----:R-:W-:Y:S04]  /*87c00*/  STL.64 [R1+0x540], R12 ;  /* 0x0005400c01007387 */ /* 0x002fe80000100a00 */
[----:B------:R-:W-:Y:S04]  /*87c10*/  STL.64 [R1+0x548], R14 ;  /* 0x0005480e01007387 */ /* 0x000fe80000100a00 */
[----:B------:R-:W1:Y:S04]  /*87c20*/  LDS.128 R12, [R252] ;  /* 0x00000000fc0c7984 */ /* 0x000e680000000c00 */
[----:B--2---:R-:W-:Y:S04]  /*87c30*/  STL.64 [R1+0x450], R4 ;  /* 0x0004500401007387 */ /* 0x004fe80000100a00 */
[----:B------:R-:W-:Y:S04]  /*87c40*/  STL.64 [R1+0x458], R6 ;  /* 0x0004580601007387 */ /* 0x000fe80000100a00 */
[----:B------:R-:W2:Y:S04]  /*87c50*/  LDS.128 R4, [R252+0x800] ;  /* 0x00080000fc047984 */ /* 0x000ea80000000c00 */
[----:B----4-:R-:W-:Y:S04]  /*87c60*/  STL.64 [R1+0x490], R16 ;  /* 0x0004901001007387 */ /* 0x010fe80000100a00 */
[----:B------:R-:W-:Y:S04]  /*87c70*/  STL.64 [R1+0x498], R18 ;  /* 0x0004981201007387 */ /* 0x000fe80000100a00 */
[----:B------:R-:W-:Y:S06]  /*87c80*/  BAR.SYNC.DEFER_BLOCKING 0x0 ;  /* 0x0000000000007b1d */ /* 0x000fec0000010000 */
[----:B-1----:R-:W-:Y:S04]  /*87c90*/  STL.64 [R1+0x460], R12 ;  /* 0x0004600c01007387 */ /* 0x002fe80000100a00 */
[----:B------:R-:W-:Y:S04]  /*87ca0*/  STL.64 [R1+0x468], R14 ;  /* 0x0004680e01007387 */ /* 0x000fe80000100a00 */
[----:B--2---:R1:W-:Y:S04]  /*87cb0*/  STL.64 [R1+0x470], R4 ;  /* 0x0004700401007387 */ /* 0x0043e80000100a00 */
[----:B------:R2:W-:Y:S04]  /*87cc0*/  STL.64 [R1+0x478], R6 ;  /* 0x0004780601007387 */ /* 0x0005e80000100a00 */
[----:B-1----:R-:W4:Y:S04]  /*87cd0*/  LDL.LU R4, [R1+0x698] ;  /* 0x0006980001047983 */ /* 0x002f280000300800 */
[----:B------:R-:W4:Y:S04]  /*87ce0*/  LDL.LU R5, [R1+0x69c] ;  /* 0x00069c0001057983 */ /* 0x000f280000300800 */
[----:B--2---:R-:W4:Y:S04]  /*87cf0*/  LDL.LU R6, [R1+0x688] ;  /* 0x0006880001067983 */ /* 0x004f280000300800 */
[----:B------:R-:W4:Y:S04]  /*87d00*/  LDL.LU R7, [R1+0x68c] ;  /* 0x00068c0001077983 */ /* 0x000f280000300800 */
[----:B----4-:R1:W-:Y:S04]  /*87d10*/  STS.128 [R0+0x80], R4 ;  /* 0x0000800400007388 */ /* 0x0103e80000000c00 */
[----:B-1----:R-:W2:Y:S04]  /*87d20*/  LDL.LU R4, [R1+0x580] ;  /* 0x0005800001047983 */ /* 0x002ea80000300800 */
[----:B------:R-:W2:Y:S04]  /*87d30*/  LDL.LU R5, [R1+0x584] ;  /* 0x0005840001057983 */ /* 0x000ea80000300800 */
[----:B------:R-:W2:Y:S04]  /*87d40*/  LDL.LU R6, [R1+0x570] ;  /* 0x0005700001067983 */ /* 0x000ea80000300800 */
[----:B------:R-:W2:Y:S04]  /*87d50*/  LDL.LU R7, [R1+0x574] ;  /* 0x0005740001077983 */ /* 0x000ea80000300800 */
[----:B---3--:R1:W-:Y:S04]  /*87d60*/  STS.128 [R0], R8 ;  /* 0x0000000800007388 */ /* 0x0083e80000000c00 */
        /* <DEDUP_REMOVED lines=25> */
[----:B--2---:R1:W-:Y:S04]  /*87f00*/  STS.128 [R0+0x680], R4 ;  /* 0x0006800400007388 */ /* 0x0043e80000000c00 */
[----:B------:R-:W-:Y:S06]  /*87f10*/  BAR.SYNC.DEFER_BLOCKING 0x0 ;  /* 0x0000000000007b1d */ /* 0x000fec0000010000 */
[----:B-1----:R-:W2:Y:S04]  /*87f20*/  LDL.LU R4, [R1+0x900] ;  /* 0x0009000001047983 */ /* 0x002ea80000300800 */
[----:B------:R-:W2:Y:S04]  /*87f30*/  LDL.LU R5, [R1+0x904] ;  /* 0x0009040001057983 */ /* 0x000ea80000300800 */
[----:B------:R-:W2:Y:S04]  /*87f40*/  LDL.LU R6, [R1+0x8f0] ;  /* 0x0008f00001067983 */ /* 0x000ea80000300800 */
[----:B------:R-:W2:Y:S04]  /*87f50*/  LDL.LU R7, [R1+0x8f4] ;  /* 0x0008f40001077983 */ /* 0x000ea80000300800 */
[----:B------:R-:W1:Y:S04]  /*87f60*/  LDS.128 R12, [R2] ;  /* 0x00000000020c7984 */ /* 0x000e680000000c00 */
[----:B------:R-:W3:Y:S04]  /*87f70*/  LDS.128 R8, [R2+0x800] ;  /* 0x0008000002087984 */ /* 0x000ee80000000c00 */
[----:B------:R-:W4:Y:S04]  /*87f80*/  LDS.128 R16, [R204] ;  /* 0x00000000cc107984 */ /* 0x000f280000000c00 */
[----:B------:R-:W-:Y:S04]  /*87f90*/  LDS.128 R244, [R3+0x800] ;  /* 0x0008000003f47984 */ /* 0x000fe80000000c00 */
[----:B------:R-:W-:Y:S04]  /*87fa0*/  LDS.128 R240, [R252] ;  /* 0x00000000fcf07984 */ /* 0x000fe80000000c00 */
[----:B------:R-:W-:Y:S04]  /*87fb0*/  LDS.128 R236, [R252+0x800] ;  /* 0x00080000fcec7984 */ /* 0x000fe80000000c00 */
[----:B-1----:R-:W-:Y:S04]  /*87fc0*/  STL.64 [R1+0x200], R12 ;  /* 0x0002000c01007387 */ /* 0x002fe80000100a00 */
[----:B------:R-:W-:Y:S04]  /*87fd0*/  STL.64 [R1+0x208], R14 ;  /* 0x0002080e01007387 */ /* 0x000fe80000100a00 */
[----:B------:R-:W1:Y:S04]  /*87fe0*/  LDS.128 R12, [R204+0x800] ;  /* 0x00080000cc0c7984 */ /* 0x000e680000000c00 */
[----:B---3--:R-:W-:Y:S04]  /*87ff0*/  STL.64 [R1+0x420], R8 ;  /* 0x0004200801007387 */ /* 0x008fe80000100a00 */
[----:B------:R-:W-:Y:S04]  /*88000*/  STL.64 [R1+0x428], R10 ;  /* 0x0004280a01007387 */ /* 0x000fe80000100a00 */
[----:B------:R-:W3:Y:S04]  /*88010*/  LDS.128 R8, [R3] ;  /* 0x0000000003087984 */ /* 0x000ee80000000c00 */
[----:B------:R-:W-:Y:S06]  /*88020*/  BAR.SYNC.DEFER_BLOCKING 0x0 ;  /* 0x0000000000007b1d */ /* 0x000fec0000010000 */
[----:B----4-:R-:W-:Y:S04]  /*88030*/  STL.64 [R1+0x360], R16 ;  /* 0x0003601001007387 */ /* 0x010fe80000100a00 */
[----:B------:R-:W-:Y:S04]  /*88040*/  STL.64 [R1+0x368], R18 ;  /* 0x0003681201007387 */ /* 0x000fe80000100a00 */
[----:B-1----:R-:W-:Y:S04]  /*88050*/  STL.64 [R1+0x1f0], R12 ;  /* 0x0001f00c01007387 */ /* 0x002fe80000100a00 */
[----:B------:R-:W-:Y:S04]  /*88060*/  STL.64 [R1+0x1f8], R14 ;  /* 0x0001f80e01007387 */ /* 0x000fe80000100a00 */
[----:B------:R-:W-:Y:S04]  /*88070*/  STL [R1+0x1f58], R244 ;  /* 0x001f58f401007387 */ /* 0x000fe80000100800 */
[----:B---3--:R-:W-:Y:S04]  /*88080*/  STL.64 [R1+0x1e0], R8 ;  /* 0x0001e00801007387 */ /* 0x008fe80000100a00 */
        /* <DEDUP_REMOVED lines=42> */
[----:B------:R-:W4:Y:S04]  /*88330*/  LDL.LU R16, [R1+0x650] ;  /* 0x0006500001107983 */ /* 0x000f280000300800 */
[----:B------:R-:W4:Y:S04]  /*88340*/  LDL.LU R17, [R1+0x654] ;  /* 0x0006540001117983 */ /* 0x000f280000300800 */
[----:B------:R-:W4:Y:S04]  /*88350*/  LDL.LU R18, [R1+0x640] ;  /* 0x0006400001127983 */ /* 0x000f280000300800 */
[----:B------:R-:W4:Y:S04]  /*88360*/  LDL.LU R19, [R1+0x644] ;  /* 0x0006440001137983 */ /* 0x000f280000300800 */
[----:B---3--:R-:W-:Y:S04]  /*88370*/  STS.128 [R0+0x480], R8 ;  /* 0x0004800800007388 */ /* 0x008fe80000000c00 */
[----:B--2---:R-:W-:Y:S04]  /*88380*/  STS.128 [R0+0x680], R4 ;  /* 0x0006800400007388 */ /* 0x004fe80000000c00 */
[----:B------:R-:W-:Y:S06]  /*88390*/  BAR.SYNC.DEFER_BLOCKING 0x0 ;  /* 0x0000000000007b1d */ /* 0x000fec0000010000 */
[----:B------:R-:W1:Y:S04]  /*883a0*/  LDS.128 R232, [R2] ;  /* 0x0000000002e87984 */ /* 0x000e680000000c00 */
[----:B------:R-:W-:Y:S04]  /*883b0*/  LDS.128 R228, [R2+0x800] ;  /* 0x0008000002e47984 */ /* 0x000fe80000000c00 */
[----:B------:R-:W-:Y:S04]  /*883c0*/  LDS.128 R224, [R204] ;  /* 0x00000000cce07984 */ /* 0x000fe80000000c00 */
[----:B------:R-:W-:Y:S04]  /*883d0*/  LDS.128 R216, [R204+0x800] ;  /* 0x00080000ccd87984 */ /* 0x000fe80000000c00 */
[----:B------:R-:W-:Y:S04]  /*883e0*/  LDS.128 R212, [R3] ;  /* 0x0000000003d47984 */ /* 0x000fe80000000c00 */
[----:B------:R-:W-:Y:S04]  /*883f0*/  LDS.128 R8, [R3+0x800] ;  /* 0x0008000003087984 */ /* 0x000fe80000000c00 */
[----:B------:R-:W-:Y:S04]  /*88400*/  LDS.128 R12, [R252] ;  /* 0x00000000fc0c7984 */ /* 0x000fe80000000c00 */
[----:B------:R-:W-:Y:S04]  /*88410*/  LDS.128 R4, [R252+0x800] ;  /* 0x00080000fc047984 */ /* 0x000fe80000000c00 */
[----:B------:R-:W-:Y:S06]  /*88420*/  BAR.SYNC.DEFER_BLOCKING 0x0 ;  /* 0x0000000000007b1d */ /* 0x000fec0000010000 */
[----:B----4-:R2:W-:Y:S04]  /*88430*/  STS.128 [R0], R16 ;  /* 0x0000001000007388 */ /* 0x0105e80000000c00 */
[----:B--2---:R-:W2:Y:S04]  /*88440*/  LDL.LU R16, [R1+0x658] ;  /* 0x0006580001107983 */ /* 0x004ea80000300800 */
        /* <DEDUP_REMOVED lines=8> */
[----:B--2---:R-:W2:Y:S04]  /*884d0*/  LDL.LU R16, [R1+0x528] ;  /* 0x0005280001107983 */ /* 0x004ea80000300800 */
[----:B------:R-:W2:Y:S04]  /*884e0*/  LDL.LU R17, [R1+0x52c] ;  /* 0x00052c0001117983 */ /* 0x000ea80000300800 */
[----:B------:R-:W2:Y:S04]  /*884f0*/  LDL.LU R18, [R1+0x518] ;  /* 0x0005180001127983 */ /* 0x000ea80000300800 */
[----:B------:R-:W2:Y:S04]  /*88500*/  LDL.LU R19, [R1+0x51c] ;  /* 0x00051c0001137983 */ /* 0x000ea80000300800 */
[----:B--2---:R2:W-:Y:S04]  /*88510*/  STS.128 [R0+0x280], R16 ;  /* 0x0002801000007388 */ /* 0x0045e80000000c00 */
[----:B--2---:R-:W2:Y:S04]  /*88520*/  LDL.LU R16, [R1+0x4a0] ;  /* 0x0004a00001107983 */ /* 0x004ea80000300800 */
[----:B------:R-:W2:Y:S04]  /*88530*/  LDL.LU R17, [R1+0x4a4] ;  /* 0x0004a40001117983 */ /* 0x000ea80000300800 */
[----:B------:R-:W2:Y:S04]  /*88540*/  LDL.LU R18, [R1+0x480] ;  /* 0x0004800001127983 */ /* 0x000ea80000300800 */
[----:B------:R-:W2:Y:S04]  /*88550*/  LDL.LU R19, [R1+0x484] ;  /* 0x0004840001137983 */ /* 0x000ea80000300800 */
[----:B---3--:R3:W-:Y:S04]  /*88560*/  STS.128 [R0+0x200], R20 ;  /* 0x0002001400007388 */ /* 0x0087e80000000c00 */
[----:B---3--:R-:W3:Y:S04]  /*88570*/  LDL.LU R20, [R1+0x4a8] ;  /* 0x0004a80001147983 */ /* 0x008ee80000300800 */
        /* <DEDUP_REMOVED lines=20> */
[----:B------:R-:W2:Y:S04]  /*886c0*/  LDS.128 R44, [R2] ;  /* 0x00000000022c7984 */ /* 0x000ea80000000c00 */
[----:B------:R-:W-:Y:S04]  /*886d0*/  LDS.128 R28, [R2+0x800] ;  /* 0x00080000021c7984 */ /* 0x000fe80000000c00 */
[----:B------:R-:W3:Y:S04]  /*886e0*/  LDS.128 R40, [R204] ;  /* 0x00000000cc287984 */ /* 0x000ee80000000c00 */
[----:B------:R-:W-:Y:S04]  /*886f0*/  LDS.128 R24, [R204+0x800] ;  /* 0x00080000cc187984 */ /* 0x000fe80000000c00 */
[----:B------:R-:W1:Y:S04]  /*88700*/  LDS.128 R36, [R3] ;  /* 0x0000000003247984 */ /* 0x000e680000000c00 */
[----:B------:R-:W-:Y:S04]  /*88710*/  LDS.128 R20, [R3+0x800] ;  /* 0x0008000003147984 */ /* 0x000fe80000000c00 */
[----:B------:R-:W1:Y:S04]  /*88720*/  LDS.128 R32, [R252] ;  /* 0x00000000fc207984 */ /* 0x000e680000000c00 */
[----:B------:R-:W1:Y:S04]  /*88730*/  LDS.128 R16, [R252+0x800] ;  /* 0x00080000fc107984 */ /* 0x000e680000000c00 */
[----:B------:R-:W-:Y:S06]  /*88740*/  BAR.SYNC.DEFER_BLOCKING 0x0 ;  /* 0x0000000000007b1d */ /* 0x000fec0000010000 */
[----:B----4-:R4:W-:Y:S04]  /*88750*/  STS.128 [R0], R48 ;  /* 0x0000003000007388 */ /* 0x0109e80000000c00 */
[----:B----4-:R-:W4:Y:S04]  /*88760*/  LDL.LU R48, [R1+0x8e8] ;  /* 0x0008e80001307983 */ /* 0x010f280000300800 */
[----:B------:R-:W4:Y:S04]  /*88770*/  LDL.LU R49, [R1+0x8ec] ;  /* 0x0008ec0001317983 */ /* 0x000f280000300800 */
[----:B------:R-:W4:Y:S04]  /*88780*/  LDL.LU R50, [R1+0x8d8] ;  /* 0x0008d80001327983 */ /* 0x000f280000300800 */
[----:B------:R-:W4:Y:S04]  /*88790*/  LDL.LU R51, [R1+0x8dc] ;  /* 0x0008dc0001337983 */ /* 0x000f280000300800 */
[----:B------:R-:W2:Y:S04]  /*887a0*/  LDL.LU R52, [R1+0x840] ;  /* 0x0008400001347983 */ /* 0x000ea80000300800 */
[----:B------:R-:W2:Y:S04]  /*887b0*/  LDL.LU R53, [R1+0x844] ;  /* 0x0008440001357983 */ /* 0x000ea80000300800 */
[----:B------:R-:W2:Y:S04]  /*887c0*/  LDL.LU R54, [R1+0x830] ;  /* 0x0008300001367983 */ /* 0x000ea80000300800 */
[----:B------:R-:W2:Y:S04]  /*887d0*/  LDL.LU R55, [R1+0x834] ;  /* 0x0008340001377983 */ /* 0x000ea80000300800 */
[----:B----4-:R4:W-:Y:S04]  /*887e0*/  STS.128 [R0+0x80], R48 ;  /* 0x0000803000007388 */ /* 0x0109e80000000c00 */
[----:B----4-:R-:W4:Y:S04]  /*887f0*/  LDL.LU R48, [R1+0x848] ;  /* 0x0008480001307983 */ /* 0x010f280000300800 */
[----:B------:R-:W4:Y:S04]  /*88800*/  LDL.LU R49, [R1+0x84c] ;  /* 0x00084c0001317983 */ /* 0x000f280000300800 */
[----:B------:R-:W4:Y:S04]  /*88810*/  LDL.LU R50, [R1+0x838] ;  /* 0x0008380001327983 */ /* 0x000f280000300800 */
[----:B------:R-:W4:Y:S04]  /*88820*/  LDL.LU R51, [R1+0x83c] ;  /* 0x00083c0001337983 */ /* 0x000f280000300800 */
[----:B----4-:R4:W-:Y:S04]  /*88830*/  STS.128 [R0+0x280], R48 ;  /* 0x0002803000007388 */ /* 0x0109e80000000c00 */
[----:B----4-:R-:W4:Y:S04]  /*88840*/  LDL.LU R48, [R1+0x7a0] ;  /* 0x0007a00001307983 */ /* 0x010f280000300800 */
[----:B------:R-:W4:Y:S04]  /*88850*/  LDL.LU R49, [R1+0x7a4] ;  /* 0x0007a40001317983 */ /* 0x000f280000300800 */
[----:B------:R-:W4:Y:S04]  /*88860*/  LDL.LU R50, [R1+0x790] ;  /* 0x0007900001327983 */ /* 0x000f280000300800 */
[----:B------:R-:W4:Y:S04]  /*88870*/  LDL.LU R51, [R1+0x794] ;  /* 0x0007940001337983 */ /* 0x000f280000300800 */
[----:B--2---:R2:W-:Y:S04]  /*88880*/  STS.128 [R0+0x200], R52 ;  /* 0x0002003400007388 */ /* 0x0045e80000000c00 */
[----:B--2---:R-:W2:Y:S04]  /*88890*/  LDL.LU R52, [R1+0x7a8] ;  /* 0x0007a80001347983 */ /* 0x004ea80000300800 */
        /* <DEDUP_REMOVED lines=13> */
[----:B------:R-:W3:Y:S04]  /*88970*/  LDL.LU R80, [R1+0x630] ;  /* 0x0006300001507983 */ /* 0x000ee80000300800 */
[----:B------:R-:W3:Y:S04]  /*88980*/  LDL.LU R81, [R1+0x634] ;  /* 0x0006340001517983 */ /* 0x000ee80000300800 */
[----:B------:R-:W3:Y:S04]  /*88990*/  LDL.LU R82, [R1+0x5f0] ;  /* 0x0005f00001527983 */ /* 0x000ee80000300800 */
[----:B------:R-:W3:Y:S04]  /*889a0*/  LDL.LU R83, [R1+0x5f4] ;  /* 0x0005f40001537983 */ /* 0x000ee80000300800 */
[----:B--2---:R-:W-:Y:S04]  /*889b0*/  STS.128 [R0+0x480], R52 ;  /* 0x0004803400007388 */ /* 0x004fe80000000c00 */
[----:B----4-:R-:W-:Y:S04]  /*889c0*/  STS.128 [R0+0x680], R48 ;  /* 0x0006803000007388 */ /* 0x010fe80000000c00 */
[----:B------:R-:W-:Y:S06]  /*889d0*/  BAR.SYNC.DEFER_BLOCKING 0x0 ;  /* 0x0000000000007b1d */ /* 0x000fec0000010000 */
[----:B------:R-:W2:Y:S04]  /*889e0*/  LDS.128 R76, [R2] ;  /* 0x00000000024c7984 */ /* 0x000ea80000000c00 */
        /* <DEDUP_REMOVED lines=8> */
[----:B---3--:R3:W-:Y:S04]  /*88a70*/  STS.128 [R0], R80 ;  /* 0x0000005000007388 */ /* 0x0087e80000000c00 */
[----:B---3--:R-:W3:Y:S04]  /*88a80*/  LDL.LU R80, [R1+0x638] ;  /* 0x0006380001507983 */ /* 0x008ee80000300800 */
[----:B------:R-:W3:Y:S04]  /*88a90*/  LDL.LU R81, [R1+0x63c] ;  /* 0x00063c0001517983 */ /* 0x000ee80000300800 */
[----:B------:R-:W3:Y:S04]  /*88aa0*/  LDL.LU R82, [R1+0x5f8] ;  /* 0x0005f80001527983 */ /* 0x000ee80000300800 */
[----:B------:R-:W3:Y:S04]  /*88ab0*/  LDL.LU R83, [R1+0x5fc] ;  /* 0x0005fc0001537983 */ /* 0x000ee80000300800 */
[----:B------:R-:W4:Y:S04]  /*88ac0*/  LDL.LU R84, [R1+0x500] ;  /* 0x0005000001547983 */ /* 0x000f280000300800 */
[----:B------:R-:W4:Y:S04]  /*88ad0*/  LDL.LU R85, [R1+0x504] ;  /* 0x0005040001557983 */ /* 0x000f280000300800 */
[----:B------:R-:W4:Y:S04]  /*88ae0*/  LDL.LU R86, [R1+0x4f0] ;  /* 0x0004f00001567983 */ /* 0x000f280000300800 */
[----:B------:R-:W4:Y:S04]  /*88af0*/  LDL.LU R87, [R1+0x4f4] ;  /* 0x0004f40001577983 */ /* 0x000f280000300800 */
[----:B---3--:R3:W-:Y:S04]  /*88b00*/  STS.128 [R0+0x80], R80 ;  /* 0x0000805000007388 */ /* 0x0087e80000000c00 */
[----:B---3--:R-:W3:Y:S04]  /*88b10*/  LDL.LU R80, [R1+0x508] ;  /* 0x0005080001507983 */ /* 0x008ee80000300800 */
[----:B------:R-:W3:Y:S04]  /*88b20*/  LDL.LU R81, [R1+0x50c] ;  /* 0x00050c0001517983 */ /* 0x000ee80000300800 */
[----:B------:R-:W3:Y:S04]  /*88b30*/  LDL.LU R82, [R1+0x4f8] ;  /* 0x0004f80001527983 */ /* 0x000ee80000300800 */
[----:B------:R-:W3:Y:S04]  /*88b40*/  LDL.LU R83, [R1+0x4fc] ;  /* 0x0004fc0001537983 */ /* 0x000ee80000300800 */
[----:B---3--:R3:W-:Y:S04]  /*88b50*/  STS.128 [R0+0x280], R80 ;  /* 0x0002805000007388 */ /* 0x0087e80000000c00 */
[----:B---3--:R-:W3:Y:S04]  /*88b60*/  LDL.LU R80, [R1+0x3b0] ;  /* 0x0003b00001507983 */ /* 0x008ee80000300800 */
[----:B------:R-:W3:Y:S04]  /*88b70*/  LDL.LU R81, [R1+0x3b4] ;  /* 0x0003b40001517983 */ /* 0x000ee80000300800 */
[----:B------:R-:W3:Y:S04]  /*88b80*/  LDL.LU R82, [R1+0x3c0] ;  /* 0x0003c00001527983 */ /* 0x000ee80000300800 */
[----:B------:R-:W3:Y:S04]  /*88b90*/  LDL.LU R83, [R1+0x3c4] ;  /* 0x0003c40001537983 */ /* 0x000ee80000300800 */
[----:B----4-:R4:W-:Y:S04]  /*88ba0*/  STS.128 [R0+0x200], R84 ;  /* 0x0002005400007388 */ /* 0x0109e80000000c00 */
[----:B----4-:R-:W4:Y:S04]  /*88bb0*/  LDL.LU R84, [R1+0x3b8] ;  /* 0x0003b80001547983 */ /* 0x010f280000300800 */
        /* <DEDUP_REMOVED lines=17> */
[----:B----4-:R-:W-:Y:S04]  /*88cd0*/  STS.128 [R0+0x480], R84 ;  /* 0x0004805400007388 */ /* 0x010fe80000000c00 */
[----:B---3--:R-:W-:Y:S04]  /*88ce0*/  STS.128 [R0+0x680], R80 ;  /* 0x0006805000007388 */ /* 0x008fe80000000c00 */
[----:B------:R-:W-:Y:S06]  /*88cf0*/  BAR.SYNC.DEFER_BLOCKING 0x0 ;  /* 0x0000000000007b1d */ /* 0x000fec0000010000 */
[----:B------:R-:W3:Y:S04]  /*88d00*/  LDS.128 R108, [R2] ;  /* 0x00000000026c7984 */ /* 0x000ee80000000c00 */
[----:B------:R-:W-:Y:S04]  /*88d10*/  LDS.128 R92, [R2+0x800] ;  /* 0x00080000025c7984 */ /* 0x000fe80000000c00 */
[----:B------:R-:W4:Y:S04]  /*88d20*/  LDS.128 R104, [R204] ;  /* 0x00000000cc687984 */ /* 0x000f280000000c00 */
[----:B------:R-:W-:Y:S04]  /*88d30*/  LDS.128 R88, [R204+0x800] ;  /* 0x00080000cc587984 */ /* 0x000fe80000000c00 */
[----:B------:R-:W1:Y:S04]  /*88d40*/  LDS.128 R100, [R3] ;  /* 0x0000000003647984 */ /* 0x000e680000000c00 */
[----:B------:R-:W-:Y:S04]  /*88d50*/  LDS.128 R84, [R3+0x800] ;  /* 0x0008000003547984 */ /* 0x000fe80000000c00 */
[----:B------:R-:W1:Y:S04]  /*88d60*/  LDS.128 R96, [R252] ;  /* 0x00000000fc607984 */ /* 0x000e680000000c00 */
[----:B------:R-:W1:Y:S04]  /*88d70*/  LDS.128 R80, [R252+0x800] ;  /* 0x00080000fc507984 */ /* 0x000e680000000c00 */
[----:B------:R-:W-:Y:S06]  /*88d80*/  BAR.SYNC.DEFER_BLOCKING 0x0 ;  /* 0x0000000000007b1d */ /* 0x000fec0000010000 */
[----:B--2---:R2:W-:Y:S04]  /*88d90*/  STS.128 [R0], R112 ;  /* 0x0000007000007388 */ /* 0x0045e80000000c00 */
        /* <DEDUP_REMOVED lines=13> */
[----:B---3--:R-:W-:Y:S04]  /*88e70*/  STS.128 [R0+0x200], R116 ;  /* 0x0002007400007388 */ /* 0x008fe80000000c00 */
[----:B--2---:R2:W-:Y:S04]  /*88e80*/  STS.128 [R0+0x280], R112 ;  /* 0x0002807000007388 */ /* 0x0045e80000000c00 */
        /* <DEDUP_REMOVED lines=12> */
[----:B--2---:R2:W-:Y:S02]  /*88f50*/  STS.128 [R0+0x400], R112 ;  /* 0x0004007000007388 */ /* 0x0045e40000000c00 */
[----:B--2---:R-:W-:Y:S01]  /*88f60*/  IMAD.MOV.U32 R114, RZ, RZ, R192 ;  /* 0x000000ffff727224 */ /* 0x004fe200078e00c0 */
[----:B------:R-:W-:Y:S01]  /*88f70*/  MOV R113, R189 ;  /* 0x000000bd00717202 */ /* 0x000fe20000000f00 */
[----:B------:R-:W-:Y:S01]  /*88f80*/  IMAD.MOV.U32 R115, RZ, RZ, R193 ;  /* 0x000000ffff737224 */ /* 0x000fe200078e00c1 */
[----:B------:R-:W-:Y:S01]  /*88f90*/  MOV R192, R190 ;  /* 0x000000be00c07202 */ /* 0x000fe20000000f00 */
[----:B------:R-:W-:-:S02]  /*88fa0*/  IMAD.MOV.U32 R112, RZ, RZ, R188 ;  /* 0x000000ffff707224 */ /* 0x000fc400078e00bc */
[----:B------:R-:W-:Y:S01]  /*88fb0*/  IMAD.MOV.U32 R193, RZ, RZ, R191 ;  /* 0x000000ffffc17224 */ /* 0x000fe200078e00bf */
[----:B---3--:R-:W-:Y:S04]  /*88fc0*/  STS.128 [R0+0x480], R116 ;  /* 0x0004807400007388 */ /* 0x008fe80000000c00 */
[----:B------:R-:W-:Y:S04]  /*88fd0*/  STS.128 [R0+0x600], R112 ;  /* 0x0006007000007388 */ /* 0x000fe80000000c00 */
[----:B------:R-:W-:Y:S04]  /*88fe0*/  STS.128 [R0+0x680], R192 ;  /* 0x000680c000007388 */ /* 0x000fe80000000c00 */
        /* <DEDUP_REMOVED lines=92> */
[----:B--2---:R2:W-:Y:S04]  /*895b0*/  STS.128 [R0+0x400], R176 ;  /* 0x000400b000007388 */ /* 0x0045e80000000c00 */
[----:B--2---:R-:W2:Y:S04]  /*895c0*/  LDL.LU R176, [R1+0x5c0] ;  /* 0x0005c00001b07983 */ /* 0x004ea80000300800 */
[----:B------:R-:W2:Y:S04]  /*895d0*/  LDL.LU R177, [R1+0x5c4] ;  /* 0x0005c40001b17983 */ /* 0x000ea80000300800 */
[----:B------:R-:W2:Y:S04]  /*895e0*/  LDL.LU R178, [R1+0x5b0] ;  /* 0x0005b00001b27983 */ /* 0x000ea80000300800 */
[----:B------:R-:W2:Y:S04]  /*895f0*/  LDL.LU R179, [R1+0x5b4] ;  /* 0x0005b40001b37983 */ /* 0x000ea80000300800 */
[----:B---3--:R-:W-:Y:S04]  /*89600*/  STS.128 [R0+0x480], R180 ;  /* 0x000480b400007388 */ /* 0x008fe80000000c00 */
[----:B------:R-:W-:Y:S04]  /*89610*/  STS.128 [R0+0x600], R184 ;  /* 0x000600b800007388 */ /* 0x000fe80000000c00 */
[----:B------:R-:W-:Y:S04]  /*89620*/  STS.128 [R0+0x680], R200 ;  /* 0x000680c800007388 */ /* 0x000fe80000000c00 */
[----:B------:R-:W-:Y:S06]  /*89630*/  BAR.SYNC.DEFER_BLOCKING 0x0 ;  /* 0x0000000000007b1d */ /* 0x000fec0000010000 */
[----:B------:R-:W-:Y:S04]  /*89640*/  LDS.128 R188, [R204] ;  /* 0x00000000ccbc7984 */ /* 0x000fe80000000c00 */
[----:B------:R-:W-:Y:S04]  /*89650*/  LDS.128 R192, [R204+0x800] ;  /* 0x00080000ccc07984 */ /* 0x000fe80000000c00 */
[----:B------:R-:W3:Y:S04]  /*89660*/  LDS.128 R180, [R2] ;  /* 0x0000000002b47984 */ /* 0x000ee80000000c00 */
[----:B------:R-:W-:Y:S04]  /*89670*/  LDS.128 R184, [R2+0x800] ;  /* 0x0008000002b87984 */ /* 0x000fe80000000c00 */
[----:B------:R-:W-:Y:S04]  /*89680*/  LDS.128 R196, [R3] ;  /* 0x0000000003c47984 */ /* 0x000fe80000000c00 */
[----:B------:R-:W-:Y:S04]  /*89690*/  LDS.128 R200, [R3+0x800] ;  /* 0x0008000003c87984 */ /* 0x000fe80000000c00 */
[----:B------:R-:W-:Y:S04]  /*896a0*/  LDS.128 R204, [R252] ;  /* 0x00000000fccc7984 */ /* 0x000fe80000000c00 */
[----:B------:R-:W-:Y:S04]  /*896b0*/  LDS.128 R208, [R252+0x800] ;  /* 0x00080000fcd07984 */ /* 0x000fe80000000c00 */
        /* <DEDUP_REMOVED lines=15> */
[----:B------:R-:W3:Y:S04]  /*897b0*/  LDL.LU R251, [R1+0xa54] ;  /* 0x000a540001fb7983 */ /* 0x000ee80000300800 */
        /* <DEDUP_REMOVED lines=10> */
[----:B------:R-:W3:Y:S04]  /*89860*/  LDL.LU R223, [R1+0x3fc] ;  /* 0x0003fc0001df7983 */ /* 0x000ee80000300800 */
[----:B------:R-:W4:Y:S04]  /*89870*/  LDL.LU R242, [R1+0xa58] ;  /* 0x000a580001f27983 */ /* 0x000f280000300800 */
[----:B------:R-:W4:Y:S04]  /*89880*/  LDL.LU R245, [R1+0x10] ;  /* 0x0000100001f57983 */ /* 0x000f280000300800 */
        /* <DEDUP_REMOVED lines=9> */
[----:B------:R-:W3:Y:S04]  /*89920*/  LDL.LU R250, [R1+0xa5c] ;  /* 0x000a5c0001fa7983 */ /* 0x000ee80000300800 */
        /* <DEDUP_REMOVED lines=9> */
[----:B------:R-:W-:Y:S01]  /*899c0*/  ISETP.GE.AND P0, PT, R251, c[0x0][0x178], PT ;  /* 0x00005e00fb007a0c */ /* 0x000fe20003f06270 */
[----:B----4-:R-:W-:-:S02]  /*899d0*/  IMAD R3, R242, c[0x0][0x198], RZ ;  /* 0x00006600f2037a24 */ /* 0x010fc400078e02ff */
[----:B------:R-:W4:Y:S01]  /*899e0*/  LDL.LU R246, [R1+0x64] ;  /* 0x0000640001f67983 */ /* 0x000f220000300800 */
[----:B------:R-:W-:-:S03]  /*899f0*/  ISETP.LT.AND P0, PT, R242, c[0x0][0x17c], !P0 ;  /* 0x00005f00f2007a0c */ /* 0x000fc60004701270 */
[----:B--2---:R2:W-:Y:S02]  /*89a00*/  STS.128 [R0+0x680], R176 ;  /* 0x000680b000007388 */ /* 0x0045e40000000c00 */
[----:B--2---:R-:W-:Y:S02]  /*89a10*/  IMAD R0, R251, c[0x0][0x194], RZ ;  /* 0x00006500fb007a24 */ /* 0x004fe400078e02ff */
[----:B------:R-:W-:Y:S03]  /*89a20*/  BAR.SYNC.DEFER_BLOCKING 0x0 ;  /* 0x0000000000007b1d */ /* 0x000fe60000010000 */
[----:B------:R-:W-:-:S04]  /*89a30*/  LEA R220, P1, R0, c[0x0][0x170], 0x2 ;  /* 0x00005c0000dc7a11 */ /* 0x000fc800078210ff */
[----:B------:R-:W-:-:S05]  /*89a40*/  LEA.HI.X.SX32 R221, R0, c[0x0][0x174], 0x2, P1 ;  /* 0x00005d0000dd7a11 */ /* 0x000fca00008f16ff */
[----:B------:R-:W-:-:S05]  /*89a50*/  IMAD.WIDE R176, R3, 0x4, R220 ;  /* 0x0000000403b07825 */ /* 0x000fca00078e02dc */
[----:B------:R2:W-:Y:S04]  /*89a60*/  @P0 STG.E [R176.64], R249 ;  /* 0x000000f9b0000986 */ /* 0x0005e8000c101904 */
[----:B--2---:R-:W2:Y:S01]  /*89a70*/  LDL.LU R249, [R1+0x24] ;  /* 0x0000240001f97983 */ /* 0x004ea20000300800 */
[----:B------:R-:W-:Y:S02]  /*89a80*/  MOV R176, c[0x0][0x194] ;  /* 0x0000650000b07a02 */ /* 0x000fe40000000f00 */
[----:B------:R-:W-:-:S03]  /*89a90*/  ISETP.GE.AND P0, PT, R242, c[0x0][0x17c], PT ;  /* 0x00005f00f2007a0c */ /* 0x000fc60003f06270 */
[----:B------:R-:W-:Y:S01]  /*89aa0*/  IMAD R0, R176, 0x80, R0 ;  /* 0x00000080b0007824 */ /* 0x000fe200078e0200 */
[----:B---3--:R-:W-:-:S04]  /*89ab0*/  ISETP.LT.AND P0, PT, R250, c[0x0][0x178], !P0 ;  /* 0x00005e00fa007a0c */ /* 0x008fc80004701270 */
[----:B------:R-:W-:-:S04]  /*89ac0*/  LEA R176, P1, R0, c[0x0][0x170], 0x2 ;  /* 0x00005c0000b07a11 */ /* 0x000fc800078210ff */
[----:B------:R-:W-:-:S05]  /*89ad0*/  LEA.HI.X.SX32 R177, R0, c[0x0][0x174], 0x2, P1 ;  /* 0x00005d0000b17a11 */ /* 0x000fca00008f16ff */
[----:B------:R-:W-:-:S05]  /*89ae0*/  IMAD.WIDE R178, R3, 0x4, R176 ;  /* 0x0000000403b27825 */ /* 0x000fca00078e02b0 */
[----:B------:R3:W-:Y:S01]  /*89af0*/  @P0 STG.E [R178.64], R245 ;  /* 0x000000f5b2000986 */ /* 0x0007e2000c101904 */
[----:B------:R-:W-:-:S04]  /*89b00*/  ISETP.GE.AND P0, PT, R241, c[0x0][0x17c], PT ;  /* 0x00005f00f1007a0c */ /* 0x000fc80003f06270 */
[----:B------:R-:W-:Y:S02]  /*89b10*/  ISETP.LT.AND P1, PT, R251, c[0x0][0x178], !P0 ;  /* 0x00005e00fb007a0c */ /* 0x000fe40004721270 */
[----:B------:R-:W-:Y:S02]  /*89b20*/  IADD3 R0, R3, c[0x0][0x198], RZ ;  /* 0x0000660003007a10 */ /* 0x000fe40007ffe0ff */
[----:B------:R-:W-:Y:S01]  /*89b30*/  ISETP.LT.AND P0, PT, R250, c[0x0][0x178], !P0 ;  /* 0x00005e00fa007a0c */ /* 0x000fe20004701270 */
[----:B------:R-:W2:Y:S02]  /*89b40*/  LDL.LU R3, [R1+0x1b5c] ;  /* 0x001b5c0001037983 */ /* 0x000ea40000300800 */
[C---:B---3--:R-:W-:Y:S02]  /*89b50*/  IMAD.WIDE R178, R0.reuse, 0x4, R220 ;  /* 0x0000000400b27825 */ /* 0x048fe400078e02dc */
[----:B------:R-:W3:Y:S04]  /*89b60*/  LDL.LU R245, [R1+0x80] ;  /* 0x0000800001f57983 */ /* 0x000ee80000300800 */
[----:B------:R1:W-:Y:S02]  /*89b70*/  @P1 STG.E [R178.64], R244 ;  /* 0x000000f4b2001986 */ /* 0x0003e4000c101904 */
[----:B-1----:R-:W-:-:S02]  /*89b80*/  IMAD.WIDE R178, R0, 0x4, R176 ;  /* 0x0000000400b27825 */ /* 0x002fc400078e02b0 */
[----:B------:R-:W3:Y:S04]  /*89b90*/  LDL.LU R244, [R1+0x30] ;  /* 0x0000300001f47983 */ /* 0x000ee80000300800 */
[----:B------:R1:W-:Y:S01]  /*89ba0*/  @P0 STG.E [R178.64], R248 ;  /* 0x000000f8b2000986 */ /* 0x0003e2000c101904 */
[----:B------:R-:W-:-:S04]  /*89bb0*/  ISETP.GE.AND P0, PT, R223, c[0x0][0x17c], PT ;  /* 0x00005f00df007a0c */ /* 0x000fc80003f06270 */
[----:B------:R-:W-:Y:S02]  /*89bc0*/  ISETP.LT.AND P1, PT, R251, c[0x0][0x178], !P0 ;  /* 0x00005e00fb007a0c */ /* 0x000fe40004721270 */
[----:B------:R-:W-:Y:S02]  /*89bd0*/  IADD3 R0, R0, c[0x0][0x198], RZ ;  /* 0x0000660000007a10 */ /* 0x000fe40007ffe0ff */
[----:B------:R-:W-:-:S03]  /*89be0*/  ISETP.LT.AND P0, PT, R250, c[0x0][0x178], !P0 ;  /* 0x00005e00fa007a0c */ /* 0x000fc60004701270 */
[C---:B-1----:R-:W-:Y:S01]  /*89bf0*/  IMAD.WIDE R178, R0.reuse, 0x4, R220 ;  /* 0x0000000400b27825 */ /* 0x042fe200078e02dc */
[----:B------:R-:W3:Y:S05]  /*89c00*/  LDL.LU R248, [R1+0x84] ;  /* 0x0000840001f87983 */ /* 0x000eea0000300800 */
[----:B------:R1:W-:Y:S02]  /*89c10*/  @P1 STG.E [R178.64], R240 ;  /* 0x000000f0b2001986 */ /* 0x0003e4000c101904 */
[----:B-1----:R-:W-:-:S05]  /*89c20*/  IMAD.WIDE R178, R0, 0x4, R176 ;  /* 0x0000000400b27825 */ /* 0x002fca00078e02b0 */
[----:B------:R1:W-:Y:S01]  /*89c30*/  @P0 STG.E [R178.64], R247 ;  /* 0x000000f7b2000986 */ /* 0x0003e2000c101904 */
[----:B------:R-:W-:-:S03]  /*89c40*/  ISETP.GE.AND P0, PT, R222, c[0x0][0x17c], PT ;  /* 0x00005f00de007a0c */ /* 0x000fc60003f06270 */
[----:B------:R-:W3:Y:S01]  /*89c50*/  LDL.LU R222, [R1+0x1b60] ;  /* 0x001b600001de7983 */ /* 0x000ee20000300800 */
[----:B------:R-:W-:Y:S02]  /*89c60*/  ISETP.LT.AND P1, PT, R251, c[0x0][0x178], !P0 ;  /* 0x00005e00fb007a0c */ /* 0x000fe40004721270 */
[----:B------:R-:W-:Y:S01]  /*89c70*/  IADD3 R0, R0, c[0x0][0x198], RZ ;  /* 0x0000660000007a10 */ /* 0x000fe20007ffe0ff */
[----:B------:R-:W3:Y:S01]  /*89c80*/  LDL.LU R241, [R1+0x1b70] ;  /* 0x001b700001f17983 */ /* 0x000ee20000300800 */
[----:B------:R-:W-:-:S03]  /*89c90*/  ISETP.LT.AND P0, PT, R250, c[0x0][0x178], !P0 ;  /* 0x00005e00fa007a0c */ /* 0x000fc60004701270 */
[C---:B-1----:R-:W-:Y:S01]  /*89ca0*/  IMAD.WIDE R178, R0.reuse, 0x4, R220 ;  /* 0x0000000400b27825 */ /* 0x042fe200078e02dc */
[----:B------:R-:W3:Y:S04]  /*89cb0*/  LDL.LU R240, [R1+0x1b6c] ;  /* 0x001b6c0001f07983 */ /* 0x000ee80000300800 */
[----:B------:R-:W3:Y:S04]  /*89cc0*/  LDL.LU R223, [R1+0x1b68] ;  /* 0x001b680001df7983 */ /* 0x000ee80000300800 */
[----:B----4-:R1:W-:Y:S02]  /*89cd0*/  @P1 STG.E [R178.64], R246 ;  /* 0x000000f6b2001986 */ /* 0x0103e4000c101904 */
[----:B-1----:R-:W-:-:S05]  /*89ce0*/  IMAD.WIDE R178, R0, 0x4, R176 ;  /* 0x0000000400b27825 */ /* 0x002fca00078e02b0 */
[----:B--2---:R1:W-:Y:S04]  /*89cf0*/  @P0 STG.E [R178.64], R249 ;  /* 0x000000f9b2000986 */ /* 0x0043e8000c101904 */
[----:B-1----:R-:W2:Y:S01]  /*89d00*/  LDL.LU R249, [R1+0x34] ;  /* 0x0000340001f97983 */ /* 0x002ea20000300800 */
[----:B------:R-:W-:-:S05]  /*89d10*/  IADD3 R0, R0, c[0x0][0x198], RZ ;  /* 0x0000660000007a10 */ /* 0x000fca0007ffe0ff */
[----:B------:R-:W-:Y:S01]  /*89d20*/  IMAD.WIDE R178, R0, 0x4, R220 ;  /* 0x0000000400b27825 */ /* 0x000fe200078e02dc */
[----:B------:R-:W-:Y:S02]  /*89d30*/  ISETP.GE.AND P0, PT, R3, c[0x0][0x17c], PT ;  /* 0x00005f0003007a0c */ /* 0x000fe40003f06270 */
[----:B------:R-:W4:Y:S02]  /*89d40*/  LDL.LU R3, [R1+0x1b64] ;  /* 0x001b640001037983 */ /* 0x000f240000300800 */
[----:B------:R-:W-:Y:S02]  /*89d50*/  ISETP.LT.AND P1, PT, R251, c[0x0][0x178], !P0 ;  /* 0x00005e00fb007a0c */ /* 0x000fe40004721270 */
[----:B------:R-:W-:Y:S01]  /*89d60*/  ISETP.LT.AND P0, PT, R250, c[0x0][0x178], !P0 ;  /* 0x00005e00fa007a0c */ /* 0x000fe20004701270 */
[----:B------:R-:W4:Y:S04]  /*89d70*/  LDL.LU R243, [R1+0xa0] ;  /* 0x0000a00001f37983 */ /* 0x000f280000300800 */
[----:B------:R-:W4:Y:S06]  /*89d80*/  LDL.LU R246, [R1+0x50] ;  /* 0x0000500001f67983 */ /* 0x000f2c0000300800 */
[----:B---3--:R1:W-:Y:S02]  /*89d90*/  @P1 STG.E [R178.64], R245 ;  /* 0x000000f5b2001986 */ /* 0x0083e4000c101904 */
[C---:B-1----:R-:W-:Y:S01]  /*89da0*/  IMAD.WIDE R178, R0.reuse, 0x4, R176 ;  /* 0x0000000400b27825 */ /* 0x042fe200078e02b0 */
[----:B------:R-:W-:-:S04]  /*89db0*/  IADD3 R0, R0, c[0x0][0x198], RZ ;  /* 0x0000660000007a10 */ /* 0x000fc80007ffe0ff */
[----:B------:R1:W-:Y:S02]  /*89dc0*/  @P0 STG.E [R178.64], R244 ;  /* 0x000000f4b2000986 */ /* 0x0003e4000c101904 */
[----:B-1----:R-:W-:Y:S01]  /*89dd0*/  IMAD.WIDE R178, R0, 0x4, R220 ;  /* 0x0000000400b27825 */ /* 0x002fe200078e02dc */
[----:B------:R-:W-:Y:S02]  /*89de0*/  ISETP.GE.AND P6, PT, R222, c[0x0][0x17c], PT ;  /* 0x00005f00de007a0c */ /* 0x000fe40003fc6270 */
[----:B------:R-:W3:Y:S02]  /*89df0*/  LDL.LU R222, [R1+0x1b74] ;  /* 0x001b740001de7983 */ /* 0x000ee40000300800 */
[----:B------:R-:W-:Y:S02]  /*89e00*/  ISETP.LT.AND P0, PT, R251, c[0x0][0x178], !P6 ;  /* 0x00005e00fb007a0c */ /* 0x000fe40007701270 */
[----:B------:R-:W3:Y:S01]  /*89e10*/  LDL.LU R245, [R1+0xa4] ;  /* 0x0000a40001f57983 */ /* 0x000ee20000300800 */
[----:B------:R-:W-:-:S03]  /*89e20*/  ISETP.LT.AND P6, PT, R250, c[0x0][0x178], !P6 ;  /* 0x00005e00fa007a0c */ /* 0x000fc600077c1270 */
[----:B------:R-:W3:Y:S01]  /*89e30*/  LDL.LU R244, [R1+0x54] ;  /* 0x0000540001f47983 */ /* 0x000ee20000300800 */
[----:B------:R-:W-:-:S03]  /*89e40*/  ISETP.GE.AND P3, PT, R241, c[0x0][0x17c], PT ;  /* 0x00005f00f1007a0c */ /* 0x000fc60003f66270 */
[----:B------:R-:W3:Y:S04]  /*89e50*/  LDL.LU R242, [R1+0xc0] ;  /* 0x0000c00001f27983 */ /* 0x000ee80000300800 */
[----:B------:R1:W-:Y:S01]  /*89e60*/  @P0 STG.E [R178.64], R248 ;  /* 0x000000f8b2000986 */ /* 0x0003e2000c101904 */
[----:B------:R-:W-:-:S03]  /*89e70*/  ISETP.GE.AND P0, PT, R240, c[0x0][0x17c], PT ;  /* 0x00005f00f0007a0c */ /* 0x000fc60003f06270 */
[----:B------:R-:W3:Y:S01]  /*89e80*/  LDL.LU R241, [R1+0x1b78] ;  /* 0x001b780001f17983 */ /* 0x000ee20000300800 */
[----:B-1----:R-:W-:-:S03]  /*89e90*/  IMAD.WIDE R178, R0, 0x4, R176 ;  /* 0x0000000400b27825 */ /* 0x002fc600078e02b0 */
[----:B------:R-:W3:Y:S04]  /*89ea0*/  LDL.LU R248, [R1+0x70] ;  /* 0x0000700001f87983 */ /* 0x000ee80000300800 */
[----:B------:R-:W3:Y:S04]  /*89eb0*/  LDL.LU R240, [R1+0x1b7c] ;  /* 0x001b7c0001f07983 */ /* 0x000ee80000300800 */
[----:B--2---:R1:W-:Y:S04]  /*89ec0*/  @P6 STG.E [R178.64], R249 ;  /* 0x000000f9b2006986 */ /* 0x0043e8000c101904 */
[----:B-1----:R-:W2:Y:S01]  /*89ed0*/  LDL.LU R249, [R1+0xc4] ;  /* 0x0000c40001f97983 */ /* 0x002ea20000300800 */
[----:B------:R-:W-:-:S02]  /*89ee0*/  ISETP.LT.AND P5, PT, R251, c[0x0][0x178], !P3 ;  /* 0x00005e00fb007a0c */ /* 0x000fc40005fa1270 */
[----:B------:R-:W-:Y:S01]  /*89ef0*/  ISETP.LT.AND P3, PT, R250, c[0x0][0x178], !P3 ;  /* 0x00005e00fa007a0c */ /* 0x000fe20005f61270 */
[----:B------:R-:W2:Y:S01]  /*89f00*/  LDL.LU R247, [R1+0x74] ;  /* 0x0000740001f77983 */ /* 0x000ea20000300800 */
[----:B------:R-:W-:Y:S02]  /*89f10*/  ISETP.GE.AND P2, PT, R223, c[0x0][0x17c], PT ;  /* 0x00005f00df007a0c */ /* 0x000fe40003f46270 */
[----:B------:R-:W-:Y:S02]  /*89f20*/  ISETP.LT.AND P6, PT, R251, c[0x0][0x178], !P0 ;  /* 0x00005e00fb007a0c */ /* 0x000fe400047c1270 */
[----:B----4-:R-:W-:Y:S02]  /*89f30*/  ISETP.GE.AND P4, PT, R3, c[0x0][0x17c], PT ;  /* 0x00005f0003007a0c */ /* 0x010fe40003f86270 */
[----:B------:R-:W-:Y:S02]  /*89f40*/  IADD3 R3, R0, c[0x0][0x198], RZ ;  /* 0x0000660000037a10 */ /* 0x000fe40007ffe0ff */
[----:B------:R-:W-:-:S03]  /*89f50*/  ISETP.LT.AND P0, PT, R250, c[0x0][0x178], !P0 ;  /* 0x00005e00fa007a0c */ /* 0x000fc60004701270 */
[----:B------:R-:W-:Y:S01]  /*89f60*/  IMAD.WIDE R178, R3, 0x4, R176 ;  /* 0x0000000403b27825 */ /* 0x000fe200078e02b0 */
[----:B---3--:R-:W-:-:S03]  /*89f70*/  ISETP.GE.AND P1, PT, R222, c[0x0][0x17c], PT ;  /* 0x00005f00de007a0c */ /* 0x008fc60003f26270 */
[C---:B------:R-:W-:Y:S01]  /*89f80*/  IMAD.WIDE R222, R3.reuse, 0x4, R220 ;  /* 0x0000000403de7825 */ /* 0x040fe200078e02dc */
[----:B------:R-:W-:-:S04]  /*89f90*/  IADD3 R3, R3, c[0x0][0x198], RZ ;  /* 0x0000660003037a10 */ /* 0x000fc80007ffe0ff */
[----:B------:R1:W-:Y:S01]  /*89fa0*/  @P5 STG.E [R222.64], R243 ;  /* 0x000000f3de005986 */ /* 0x0003e2000c101904 */
[----:B------:R-:W-:Y:S02]  /*89fb0*/  ISETP.LT.AND P5, PT, R251, c[0x0][0x178], !P2 ;  /* 0x00005e00fb007a0c */ /* 0x000fe400057a1270 */
[----:B------:R-:W-:Y:S01]  /*89fc0*/  ISETP.LT.AND P2, PT, R250, c[0x0][0x178], !P2 ;  /* 0x00005e00fa007a0c */ /* 0x000fe20005741270 */
[----:B------:R3:W-:Y:S01]  /*89fd0*/  @P3 STG.E [R178.64], R246 ;  /* 0x000000f6b2003986 */ /* 0x0007e2000c101904 */
[C---:B------:R-:W-:Y:S01]  /*89fe0*/  IADD3 R0, R3.reuse, c[0x0][0x198], RZ ;  /* 0x0000660003007a10 */ /* 0x040fe20007ffe0ff */
[----:B-1----:R-:W-:-:S04]  /*89ff0*/  IMAD.WIDE R222, R3, 0x4, R220 ;  /* 0x0000000403de7825 */ /* 0x002fc800078e02dc */
[----:B---3--:R-:W-:Y:S01]  /*8a000*/  IMAD.WIDE R178, R3, 0x4, R176 ;  /* 0x0000000403b27825 */ /* 0x008fe200078e02b0 */
[----:B------:R1:W-:Y:S01]  /*8a010*/  @P6 STG.E [R222.64], R245 ;  /* 0x000000f5de006986 */ /* 0x0003e2000c101904 */
[----:B------:R-:W-:-:S03]  /*8a020*/  ISETP.LT.AND P6, PT, R251, c[0x0][0x178], !P4 ;  /* 0x00005e00fb007a0c */ /* 0x000fc600067c1270 */
[----:B------:R3:W-:Y:S01]  /*8a030*/  @P0 STG.E [R178.64], R244 ;  /* 0x000000f4b2000986 */ /* 0x0007e2000c101904 */
[C---:B------:R-:W-:Y:S01]  /*8a040*/  IADD3 R3, R0.reuse, c[0x0][0x198], RZ ;  /* 0x0000660000037a10 */ /* 0x040fe20007ffe0ff */
[----:B-1----:R-:W-:-:S04]  /*8a050*/  IMAD.WIDE R222, R0, 0x4, R220 ;  /* 0x0000000400de7825 */ /* 0x002fc800078e02dc */
[----:B---3--:R-:W-:Y:S01]  /*8a060*/  IMAD.WIDE R178, R0, 0x4, R176 ;  /* 0x0000000400b27825 */ /* 0x008fe200078e02b0 */
[----:B------:R-:W-:Y:S01]  /*8a070*/  @P5 STG.E [R222.64], R242 ;  /* 0x000000f2de005986 */ /* 0x000fe2000c101904 */
[----:B------:R-:W-:-:S03]  /*8a080*/  ISETP.GE.AND P3, PT, R241, c[0x0][0x17c], PT ;  /* 0x00005f00f1007a0c */ /* 0x000fc60003f66270 */
[----:B------:R1:W-:Y:S01]  /*8a090*/  @P2 STG.E [R178.64], R248 ;  /* 0x000000f8b2002986 */ /* 0x0003e2000c101904 */
[----:B------:R-:W-:-:S03]  /*8a0a0*/  ISETP.GE.AND P0, PT, R240, c[0x0][0x17c], PT ;  /* 0x00005f00f0007a0c */ /* 0x000fc60003f06270 */
[----:B------:R-:W3:Y:S04]  /*8a0b0*/  LDL.LU R241, [R1+0x1b80] ;  /* 0x001b800001f17983 */ /* 0x000ee80000300800 */
[----:B------:R-:W4:Y:S01]  /*8a0c0*/  LDL.LU R246, [R1+0x90] ;  /* 0x0000900001f67983 */ /* 0x000f220000300800 */
[----:B-1----:R-:W-:-:S03]  /*8a0d0*/  IMAD.WIDE R178, R3, 0x4, R220 ;  /* 0x0000000403b27825 */ /* 0x002fc600078e02dc */
[----:B------:R-:W4:Y:S01]  /*8a0e0*/  LDL.LU R240, [R1+0x1b84] ;  /* 0x001b840001f07983 */ /* 0x000f220000300800 */
[----:B------:R-:W-:-:S03]  /*8a0f0*/  IADD3 R0, R3, c[0x0][0x198], RZ ;  /* 0x0000660003007a10 */ /* 0x000fc60007ffe0ff */
[----:B------:R-:W4:Y:S04]  /*8a100*/  LDL.LU R245, [R1+0xe4] ;  /* 0x0000e40001f57983 */ /* 0x000f280000300800 */
[----:B------:R-:W4:Y:S04]  /*8a110*/  LDL.LU R244, [R1+0x94] ;  /* 0x0000940001f47983 */ /* 0x000f280000300800 */
[----:B------:R-:W4:Y:S04]  /*8a120*/  LDL.LU R242, [R1+0x1b88] ;  /* 0x001b880001f27983 */ /* 0x000f280000300800 */
[----:B------:R-:W4:Y:S04]  /*8a130*/  LDL.LU R243, [R1+0xb0] ;  /* 0x0000b00001f37983 */ /* 0x000f280000300800 */
[----:B--2---:R1:W-:Y:S02]  /*8a140*/  @P6 STG.E [R178.64], R249 ;  /* 0x000000f9b2006986 */ /* 0x0043e4000c101904 */
[----:B-1----:R-:W-:-:S02]  /*8a150*/  IMAD.WIDE R248, R3, 0x4, R176 ;  /* 0x0000000403f87825 */ /* 0x002fc400078e02b0 */
[----:B------:R-:W2:Y:S01]  /*8a160*/  LDL.LU R3, [R1+0xe0] ;  /* 0x0000e00001037983 */ /* 0x000ea20000300800 */
[C---:B------:R-:W-:Y:S02]  /*8a170*/  ISETP.LT.AND P4, PT, R250.reuse, c[0x0][0x178], !P4 ;  /* 0x00005e00fa007a0c */ /* 0x040fe40006781270 */
[----:B------:R-:W-:Y:S02]  /*8a180*/  ISETP.LT.AND P5, PT, R251, c[0x0][0x178], !P1 ;  /* 0x00005e00fb007a0c */ /* 0x000fe40004fa1270 */
[----:B------:R-:W-:Y:S01]  /*8a190*/  ISETP.LT.AND P1, PT, R250, c[0x0][0x178], !P1 ;  /* 0x00005e00fa007a0c */ /* 0x000fe20004f21270 */
[----:B------:R-:W-:-:S04]  /*8a1a0*/  IMAD.WIDE R178, R0, 0x4, R220 ;  /* 0x0000000400b27825 */ /* 0x000fc800078e02dc */
[----:B------:R-:W-:-:S04]  /*8a1b0*/  IMAD.WIDE R222, R0, 0x4, R176 ;  /* 0x0000000400de7825 */ /* 0x000fc800078e02b0 */
[----:B------:R1:W-:Y:S04]  /*8a1c0*/  @P4 STG.E [R248.64], R247 ;  /* 0x000000f7f8004986 */ /* 0x0003e8000c101904 */
[----:B-1----:R-:W2:Y:S01]  /*8a1d0*/  LDL.LU R248, [R1+0xf0] ;  /* 0x0000f00001f87983 */ /* 0x002ea20000300800 */
[----:B---3--:R-:W-:-:S03]  /*8a1e0*/  ISETP.GE.AND P2, PT, R241, c[0x0][0x17c], PT ;  /* 0x00005f00f1007a0c */ /* 0x008fc60003f46270 */
[----:B------:R-:W3:Y:S01]  /*8a1f0*/  LDL.LU R241, [R1+0xf4] ;  /* 0x0000f40001f17983 */ /* 0x000ee20000300800 */
[----:B----4-:R-:W-:-:S03]  /*8a200*/  ISETP.GE.AND P4, PT, R240, c[0x0][0x17c], PT ;  /* 0x00005f00f0007a0c */ /* 0x010fc60003f86270 */
[----:B------:R-:W4:Y:S04]  /*8a210*/  LDL.LU R240, [R1+0x1b8c] ;  /* 0x001b8c0001f07983 */ /* 0x000f280000300800 */
[----:B------:R-:W3:Y:S04]  /*8a220*/  LDL.LU R247, [R1+0xb4] ;  /* 0x0000b40001f77983 */ /* 0x000ee80000300800 */
[----:B------:R-:W3:Y:S04]  /*8a230*/  LDL.LU R249, [R1+0x100] ;  /* 0x0001000001f97983 */ /* 0x000ee80000300800 */
[----:B--2---:R-:W-:Y:S04]  /*8a240*/  @P5 STG.E [R178.64], R3 ;  /* 0x00000003b2005986 */ /* 0x004fe8000c101904 */
[----:B------:R1:W-:Y:S01]  /*8a250*/  @P1 STG.E [R222.64], R246 ;  /* 0x000000f6de001986 */ /* 0x0003e2000c101904 */
[----:B------:R-:W-:-:S03]  /*8a260*/  ISETP.GE.AND P1, PT, R242, c[0x0][0x17c], PT ;  /* 0x00005f00f2007a0c */ /* 0x000fc60003f26270 */
[----:B------:R-:W2:Y:S01]  /*8a270*/  LDL.LU R242, [R1+0x1b90] ;  /* 0x001b900001f27983 */ /* 0x000ea20000300800 */
[C---:B------:R-:W-:Y:S02]  /*8a280*/  ISETP.LT.AND P6, PT, R251.reuse, c[0x0][0x178], !P3 ;  /* 0x00005e00fb007a0c */ /* 0x040fe40005fc1270 */
[----:B------:R-:W-:Y:S02]  /*8a290*/  ISETP.LT.AND P3, PT, R250, c[0x0][0x178], !P3 ;  /* 0x00005e00fa007a0c */ /* 0x000fe40005f61270 */
[----:B------:R-:W-:Y:S02]  /*8a2a0*/  IADD3 R0, R0, c[0x0][0x198], RZ ;  /* 0x0000660000007a10 */ /* 0x000fe40007ffe0ff */
[----:B------:R-:W-:Y:S01]  /*8a2b0*/  ISETP.LT.AND P5, PT, R251, c[0x0][0x178], !P0 ;  /* 0x00005e00fb007a0c */ /* 0x000fe200047a1270 */
[----:B-1----:R-:W3:Y:S01]  /*8a2c0*/  LDL.LU R246, [R1+0xd0] ;  /* 0x0000d00001f67983 */ /* 0x002ee20000300800 */
[----:B------:R-:W-:Y:S01]  /*8a2d0*/  ISETP.LT.AND P0, PT, R250, c[0x0][0x178], !P0 ;  /* 0x00005e00fa007a0c */ /* 0x000fe20004701270 */
[C---:B------:R-:W-:Y:S01]  /*8a2e0*/  IMAD.WIDE R178, R0.reuse, 0x4, R220 ;  /* 0x0000000400b27825 */ /* 0x040fe200078e02dc */
[----:B------:R-:W-:-:S03]  /*8a2f0*/  IADD3 R3, R0, c[0x0][0x198], RZ ;  /* 0x0000660000037a10 */ /* 0x000fc60007ffe0ff */
[--C-:B------:R-:W-:Y:S01]  /*8a300*/  IMAD.WIDE R222, R0, 0x4, R176.reuse ;  /* 0x0000000400de7825 */ /* 0x100fe200078e02b0 */
[----:B------:R1:W-:Y:S04]  /*8a310*/  @P6 STG.E [R178.64], R245 ;  /* 0x000000f5b2006986 */ /* 0x0003e8000c101904 */
[----:B------:R1:W-:Y:S02]  /*8a320*/  @P3 STG.E [R222.64], R244 ;  /* 0x000000f4de003986 */ /* 0x0003e4000c101904 */
[----:B-1----:R-:W-:-:S04]  /*8a330*/  IMAD.WIDE R178, R3, 0x4, R176 ;  /* 0x0000000403b27825 */ /* 0x002fc800078e02b0 */
[----:B------:R-:W-:-:S05]  /*8a340*/  IMAD.WIDE R222, R3, 0x4, R220 ;  /* 0x0000000403de7825 */ /* 0x000fca00078e02dc */
[----:B------:R-:W-:Y:S04]  /*8a350*/  @P5 STG.E [R222.64], R248 ;  /* 0x000000f8de005986 */ /* 0x000fe8000c101904 */
[----:B------:R1:W-:Y:S01]  /*8a360*/  @P0 STG.E [R178.64], R243 ;  /* 0x000000f3b2000986 */ /* 0x0003e2000c101904 */
[----:B----4-:R-:W-:-:S03]  /*8a370*/  ISETP.GE.AND P3, PT, R240, c[0x0][0x17c], PT ;  /* 0x00005f00f0007a0c */ /* 0x010fc60003f66270 */
[----:B------:R-:W4:Y:S04]  /*8a380*/  LDL.LU R240, [R1+0x1b94] ;  /* 0x001b940001f07983 */ /* 0x000f280000300800 */
[----:B------:R-:W4:Y:S04]  /*8a390*/  LDL.LU R245, [R1+0x104] ;  /* 0x0001040001f57983 */ /* 0x000f280000300800 */
[----:B------:R-:W4:Y:S01]  /*8a3a0*/  LDL.LU R244, [R1+0xd4] ;  /* 0x0000d40001f47983 */ /* 0x000f220000300800 */
[----:B--2---:R-:W-:-:S03]  /*8a3b0*/  ISETP.GE.AND P0, PT, R242, c[0x0][0x17c], PT ;  /* 0x00005f00f2007a0c */ /* 0x004fc60003f06270 */
[----:B------:R-:W2:Y:S01]  /*8a3c0*/  LDL.LU R242, [R1+0x1b98] ;  /* 0x001b980001f27983 */ /* 0x000ea20000300800 */
[----:B------:R-:W-:Y:S02]  /*8a3d0*/  ISETP.LT.AND P6, PT, R251, c[0x0][0x178], !P2 ;  /* 0x00005e00fb007a0c */ /* 0x000fe400057c1270 */
[----:B------:R-:W-:Y:S01]  /*8a3e0*/  ISETP.LT.AND P2, PT, R250, c[0x0][0x178], !P2 ;  /* 0x00005e00fa007a0c */ /* 0x000fe20005741270 */
[----:B-1----:R-:W2:Y:S01]  /*8a3f0*/  LDL.LU R243, [R1+0x18] ;  /* 0x0000180001f37983 */ /* 0x002ea20000300800 */
[----:B------:R-:W-:Y:S02]  /*8a400*/  IADD3 R0, R3, c[0x0][0x198], RZ ;  /* 0x0000660003007a10 */ /* 0x000fe40007ffe0ff */
[----:B------:R-:W-:-:S03]  /*8a410*/  ISETP.LT.AND P5, PT, R251, c[0x0][0x178], !P4 ;  /* 0x00005e00fb007a0c */ /* 0x000fc600067a1270 */
[C---:B------:R-:W-:Y:S01]  /*8a420*/  IMAD.WIDE R222, R0.reuse, 0x4, R220 ;  /* 0x0000000400de7825 */ /* 0x040fe200078e02dc */
[----:B------:R-:W-:-:S03]  /*8a430*/  IADD3 R3, R0, c[0x0][0x198], RZ ;  /* 0x0000660000037a10 */ /* 0x000fc60007ffe0ff */
[----:B------:R-:W-:Y:S01]  /*8a440*/  IMAD.WIDE R178, R0, 0x4, R176 ;  /* 0x0000000400b27825 */ /* 0x000fe200078e02b0 */
[----:B---3--:R-:W-:Y:S01]  /*8a450*/  @P6 STG.E [R222.64], R241 ;  /* 0x000000f1de006986 */ /* 0x008fe2000c101904 */
[----:B------:R-:W-:-:S03]  /*8a460*/  ISETP.LT.AND P4, PT, R250, c[0x0][0x178], !P4 ;  /* 0x00005e00fa007a0c */ /* 0x000fc60006781270 */
[----:B------:R1:W-:Y:S02]  /*8a470*/  @P2 STG.E [R178.64], R247 ;  /* 0x000000f7b2002986 */ /* 0x0003e4000c101904 */
[----:B-1----:R-:W-:-:S05]  /*8a480*/  IMAD.WIDE R178, R3, 0x4, R220 ;  /* 0x0000000403b27825 */ /* 0x002fca00078e02dc */
[----:B------:R1:W-:Y:S02]  /*8a490*/  @P5 STG.E [R178.64], R249 ;  /* 0x000000f9b2005986 */ /* 0x0003e4000c101904 */
[----:B-1----:R-:W-:-:S05]  /*8a4a0*/  IMAD.WIDE R248, R3, 0x4, R176 ;  /* 0x0000000403f87825 */ /* 0x002fca00078e02b0 */
[----:B------:R1:W-:Y:S01]  /*8a4b0*/  @P4 STG.E [R248.64], R246 ;  /* 0x000000f6f8004986 */ /* 0x0003e2000c101904 */
[----:B----4-:R-:W-:-:S03]  /*8a4c0*/  ISETP.GE.AND P2, PT, R240, c[0x0][0x17c], PT ;  /* 0x00005f00f0007a0c */ /* 0x010fc60003f46270 */
[----:B------:R-:W3:Y:S04]  /*8a4d0*/  LDL.LU R240, [R1+0x1b9c] ;  /* 0x001b9c0001f07983 */ /* 0x000ee80000300800 */
[----:B------:R-:W4:Y:S04]  /*8a4e0*/  LDL.LU R241, [R1+0x4c] ;  /* 0x00004c0001f17983 */ /* 0x000f280000300800 */
[----:B------:R-:W4:Y:S04]  /*8a4f0*/  LDL.LU R247, [R1+0x1c] ;  /* 0x00001c0001f77983 */ /* 0x000f280000300800 */
[----:B-1----:R-:W4:Y:S04]  /*8a500*/  LDL.LU R248, [R1+0x48] ;  /* 0x0000480001f87983 */ /* 0x002f280000300800 */
[----:B------:R-:W4:Y:S01]  /*8a510*/  LDL.LU R249, [R1+0x68] ;  /* 0x0000680001f97983 */ /* 0x000f220000300800 */
[----:B--2---:R-:W-:-:S03]  /*8a520*/  ISETP.GE.AND P4, PT, R242, c[0x0][0x17c], PT ;  /* 0x00005f00f2007a0c */ /* 0x004fc60003f86270 */
[----:B------:R-:W2:Y:S01]  /*8a530*/  LDL.LU R242, [R1+0x1ba0] ;  /* 0x001ba00001f27983 */ /* 0x000ea20000300800 */
[----:B------:R-:W-:Y:S02]  /*8a540*/  ISETP.LT.AND P6, PT, R251, c[0x0][0x178], !P1 ;  /* 0x00005e00fb007a0c */ /* 0x000fe40004fc1270 */
[C---:B------:R-:W-:Y:S01]  /*8a550*/  ISETP.LT.AND P1, PT, R250.reuse, c[0x0][0x178], !P1 ;  /* 0x00005e00fa007a0c */ /* 0x040fe20004f21270 */
[----:B------:R-:W2:Y:S01]  /*8a560*/  LDL.LU R246, [R1+0x28] ;  /* 0x0000280001f67983 */ /* 0x000ea20000300800 */
[----:B------:R-:W-:Y:S02]  /*8a570*/  IADD3 R0, R3, c[0x0][0x198], RZ ;  /* 0x0000660003007a10 */ /* 0x000fe40007ffe0ff */
[----:B------:R-:W-:Y:S02]  /*8a580*/  ISETP.LT.AND P5, PT, R251, c[0x0][0x178], !P3 ;  /* 0x00005e00fb007a0c */ /* 0x000fe40005fa1270 */
[----:B------:R-:W-:Y:S01]  /*8a590*/  ISETP.LT.AND P3, PT, R250, c[0x0][0x178], !P3 ;  /* 0x00005e00fa007a0c */ /* 0x000fe20005f61270 */
[----:B------:R-:W-:-:S04]  /*8a5a0*/  IMAD.WIDE R178, R0, 0x4, R220 ;  /* 0x0000000400b27825 */ /* 0x000fc800078e02dc */
[C---:B------:R-:W-:Y:S01]  /*8a5b0*/  IMAD.WIDE R222, R0.reuse, 0x4, R176 ;  /* 0x0000000400de7825 */ /* 0x040fe200078e02b0 */
[----:B------:R-:W-:Y:S01]  /*8a5c0*/  IADD3 R0, R0, c[0x0][0x198], RZ ;  /* 0x0000660000007a10 */ /* 0x000fe20007ffe0ff */
[----:B------:R1:W-:Y:S04]  /*8a5d0*/  @P6 STG.E [R178.64], R245 ;  /* 0x000000f5b2006986 */ /* 0x0003e8000c101904 */
[----:B------:R1:W-:Y:S02]  /*8a5e0*/  @P1 STG.E [R222.64], R244 ;  /* 0x000000f4de001986 */ /* 0x0003e4000c101904 */
[C---:B-1----:R-:W-:Y:S02]  /*8a5f0*/  IMAD.WIDE R178, R0.reuse, 0x4, R220 ;  /* 0x0000000400b27825 */ /* 0x042fe400078e02dc */
[----:B------:R-:W2:Y:S02]  /*8a600*/  LDL.LU R245, [R1+0x6c] ;  /* 0x00006c0001f57983 */ /* 0x000ea40000300800 */
[----:B------:R-:W-:Y:S01]  /*8a610*/  IMAD.WIDE R222, R0, 0x4, R176 ;  /* 0x0000000400de7825 */ /* 0x000fe200078e02b0 */
[----:B---3--:R-:W-:-:S02]  /*8a620*/  ISETP.GE.AND P1, PT, R240, c[0x0][0x17c], PT ;  /* 0x00005f00f0007a0c */ /* 0x008fc40003f26270 */
[----:B------:R-:W3:Y:S04]  /*8a630*/  LDL.LU R240, [R1+0x1ba4] ;  /* 0x001ba40001f07983 */ /* 0x000ee80000300800 */
[----:B------:R-:W3:Y:S04]  /*8a640*/  LDL.LU R244, [R1+0x2c] ;  /* 0x00002c0001f47983 */ /* 0x000ee80000300800 */
[----:B----4-:R-:W-:Y:S04]  /*8a650*/  @P5 STG.E [R178.64], R248 ;  /* 0x000000f8b2005986 */ /* 0x010fe8000c101904 */
[----:B------:R1:W-:Y:S01]  /*8a660*/  @P3 STG.E [R222.64], R243 ;  /* 0x000000f3de003986 */ /* 0x0003e2000c101904 */
[----:B--2---:R-:W-:-:S03]  /*8a670*/  ISETP.GE.AND P3, PT, R242, c[0x0][0x17c], PT ;  /* 0x00005f00f2007a0c */ /* 0x004fc60003f66270 */
[----:B------:R-:W2:Y:S01]  /*8a680*/  LDL.LU R242, [R1+0x1ba8] ;  /* 0x001ba80001f27983 */ /* 0x000ea20000300800 */
[C---:B------:R-:W-:Y:S02]  /*8a690*/  ISETP.LT.AND P6, PT, R251.reuse, c[0x0][0x178], !P0 ;  /* 0x00005e00fb007a0c */ /* 0x040fe400047c1270 */
[----:B------:R-:W-:Y:S01]  /*8a6a0*/  ISETP.LT.AND P0, PT, R250, c[0x0][0x178], !P0 ;  /* 0x00005e00fa007a0c */ /* 0x000fe20004701270 */
[----:B-1----:R-:W4:Y:S01]  /*8a6b0*/  LDL.LU R243, [R1+0x38] ;  /* 0x0000380001f37983 */ /* 0x002f220000300800 */
[----:B------:R-:W-:Y:S02]  /*8a6c0*/  IADD3 R3, R0, c[0x0][0x198], RZ ;  /* 0x0000660000037a10 */ /* 0x000fe40007ffe0ff */
[----:B------:R-:W-:Y:S02]  /*8a6d0*/  ISETP.LT.AND P5, PT, R251, c[0x0][0x178], !P2 ;  /* 0x00005e00fb007a0c */ /* 0x000fe400057a1270 */
[----:B------:R-:W-:Y:S01]  /*8a6e0*/  ISETP.LT.AND P2, PT, R250, c[0x0][0x178], !P2 ;  /* 0x00005e00fa007a0c */ /* 0x000fe20005741270 */
[C---:B------:R-:W-:Y:S01]  /*8a6f0*/  IMAD.WIDE R222, R3.reuse, 0x4, R220 ;  /* 0x0000000403de7825 */ /* 0x040fe200078e02dc */
[----:B------:R-:W-:-:S03]  /*8a700*/  IADD3 R0, R3, c[0x0][0x198], RZ ;  /* 0x0000660003007a10 */ /* 0x000fc60007ffe0ff */
[----:B------:R-:W-:Y:S01]  /*8a710*/  IMAD.WIDE R178, R3, 0x4, R176 ;  /* 0x0000000403b27825 */ /* 0x000fe200078e02b0 */
[----:B------:R1:W-:Y:S04]  /*8a720*/  @P6 STG.E [R222.64], R241 ;  /* 0x000000f1de006986 */ /* 0x0003e8000c101904 */
[----:B------:R1:W-:Y:S01]  /*8a730*/  @P0 STG.E [R178.64], R247 ;  /* 0x000000f7b2000986 */ /* 0x0003e2000c101904 */
[C---:B------:R-:W-:Y:S01]  /*8a740*/  IADD3 R3, R0.reuse, c[0x0][0x198], RZ ;  /* 0x0000660000037a10 */ /* 0x040fe20007ffe0ff */
[----:B-1----:R-:W-:-:S04]  /*8a750*/  IMAD.WIDE R222, R0, 0x4, R220 ;  /* 0x0000000400de7825 */ /* 0x002fc800078e02dc */
[----:B------:R-:W-:Y:S01]  /*8a760*/  IMAD.WIDE R178, R0, 0x4, R176 ;  /* 0x0000000400b27825 */ /* 0x000fe200078e02b0 */
[----:B------:R1:W-:Y:S01]  /*8a770*/  @P5 STG.E [R222.64], R249 ;  /* 0x000000f9de005986 */ /* 0x0003e2000c101904 */
[----:B------:R-:W-:-:S03]  /*8a780*/  IADD3 R0, R3, c[0x0][0x198], RZ ;  /* 0x0000660003007a10 */ /* 0x000fc60007ffe0ff */
[----:B------:R1:W-:Y:S02]  /*8a790*/  @P2 STG.E [R178.64], R246 ;  /* 0x000000f6b2002986 */ /* 0x0003e4000c101904 */
[----:B-1----:R-:W-:-:S04]  /*8a7a0*/  IMAD.WIDE R248, R3, 0x4, R176 ;  /* 0x0000000403f87825 */ /* 0x002fc800078e02b0 */
[----:B------:R-:W-:Y:S01]  /*8a7b0*/  IMAD.WIDE R178, R3, 0x4, R220 ;  /* 0x0000000403b27825 */ /* 0x000fe200078e02dc */
[----:B---3--:R-:W-:Y:S02]  /*8a7c0*/  ISETP.GE.AND P0, PT, R240, c[0x0][0x17c], PT ;  /* 0x00005f00f0007a0c */ /* 0x008fe40003f06270 */
[----:B------:R-:W3:Y:S04]  /*8a7d0*/  LDL.LU R240, [R1+0x1bac] ;  /* 0x001bac0001f07983 */ /* 0x000ee80000300800 */
[----:B------:R-:W4:Y:S04]  /*8a7e0*/  LDL.LU R241, [R1+0x8c] ;  /* 0x00008c0001f17983 */ /* 0x000f280000300800 */
[----:B------:R-:W4:Y:S01]  /*8a7f0*/  LDL.LU R247, [R1+0x3c] ;  /* 0x00003c0001f77983 */ /* 0x000f220000300800 */
[----:B--2---:R-:W-:-:S03]  /*8a800*/  ISETP.GE.AND P2, PT, R242, c[0x0][0x17c], PT ;  /* 0x00005f00f2007a0c */ /* 0x004fc60003f46270 */
[----:B------:R-:W2:Y:S04]  /*8a810*/  LDL.LU R242, [R1+0x1bb0] ;  /* 0x001bb00001f27983 */ /* 0x000ea80000300800 */
[----:B------:R-:W2:Y:S04]  /*8a820*/  LDL.LU R246, [R1+0x58] ;  /* 0x0000580001f67983 */ /* 0x000ea80000300800 */
[----:B------:R-:W2:Y:S01]  /*8a830*/  LDL.LU R3, [R1+0x88] ;  /* 0x0000880001037983 */ /* 0x000ea20000300800 */
[----:B------:R-:W-:Y:S02]  /*8a840*/  ISETP.LT.AND P6, PT, R251, c[0x0][0x178], !P4 ;  /* 0x00005e00fb007a0c */ /* 0x000fe400067c1270 */
[----:B------:R-:W-:-:S02]  /*8a850*/  ISETP.LT.AND P4, PT, R250, c[0x0][0x178], !P4 ;  /* 0x00005e00fa007a0c */ /* 0x000fc40006781270 */
[----:B------:R-:W-:Y:S02]  /*8a860*/  ISETP.LT.AND P5, PT, R251, c[0x0][0x178], !P1 ;  /* 0x00005e00fb007a0c */ /* 0x000fe40004fa1270 */
[----:B------:R-:W-:Y:S01]  /*8a870*/  ISETP.LT.AND P1, PT, R250, c[0x0][0x178], !P1 ;  /* 0x00005e00fa007a0c */ /* 0x000fe20004f21270 */
[----:B------:R-:W-:-:S06]  /*8a880*/  IMAD.WIDE R222, R0, 0x4, R176 ;  /* 0x0000000400de7825 */ /* 0x000fcc00078e02b0 */
[----:B------:R1:W-:Y:S04]  /*8a890*/  @P6 STG.E [R178.64], R245 ;  /* 0x000000f5b2006986 */ /* 0x0003e8000c101904 */
[----:B------:R1:W-:Y:S02]  /*8a8a0*/  @P4 STG.E [R248.64], R244 ;  /* 0x000000f4f8004986 */ /* 0x0003e4000c101904 */
[----:B-1----:R-:W-:Y:S02]  /*8a8b0*/  IMAD.WIDE R178, R0, 0x4, R220 ;  /* 0x0000000400b27825 */ /* 0x002fe400078e02dc */
[----:B------:R-:W4:Y:S04]  /*8a8c0*/  LDL.LU R248, [R1+0xa8] ;  /* 0x0000a80001f87983 */ /* 0x000f280000300800 */
[----:B------:R-:W4:Y:S01]  /*8a8d0*/  LDL.LU R245, [R1+0xac] ;  /* 0x0000ac0001f57983 */ /* 0x000f220000300800 */
[----:B---3--:R-:W-:-:S03]  /*8a8e0*/  ISETP.GE.AND P4, PT, R240, c[0x0][0x17c], PT ;  /* 0x00005f00f0007a0c */ /* 0x008fc60003f86270 */
[----:B------:R-:W3:Y:S04]  /*8a8f0*/  LDL.LU R240, [R1+0x1bb4] ;  /* 0x001bb40001f07983 */ /* 0x000ee80000300800 */
[----:B------:R-:W3:Y:S04]  /*8a900*/  LDL.LU R244, [R1+0x5c] ;  /* 0x00005c0001f47983 */ /* 0x000ee80000300800 */
[----:B------:R-:W3:Y:S04]  /*8a910*/  LDL.LU R249, [R1+0xc8] ;  /* 0x0000c80001f97983 */ /* 0x000ee80000300800 */
[----:B--2---:R-:W-:Y:S04]  /*8a920*/  @P5 STG.E [R178.64], R3 ;  /* 0x00000003b2005986 */ /* 0x004fe8000c101904 */
[----:B----4-:R1:W-:Y:S01]  /*8a930*/  @P1 STG.E [R222.64], R243 ;  /* 0x000000f3de001986 */ /* 0x0103e2000c101904 */
[----:B------:R-:W-:-:S03]  /*8a940*/  ISETP.GE.AND P1, PT, R242, c[0x0][0x17c], PT ;  /* 0x00005f00f2007a0c */ /* 0x000fc60003f26270 */
[----:B------:R-:W2:Y:S01]  /*8a950*/  LDL.LU R242, [R1+0x1bb8] ;  /* 0x001bb80001f27983 */ /* 0x000ea20000300800 */
[C---:B------:R-:W-:Y:S02]  /*8a960*/  ISETP.LT.AND P6, PT, R251.reuse, c[0x0][0x178], !P3 ;  /* 0x00005e00fb007a0c */ /* 0x040fe40005fc1270 */
[----:B------:R-:W-:Y:S02]  /*8a970*/  ISETP.LT.AND P3, PT, R250, c[0x0][0x178], !P3 ;  /* 0x00005e00fa007a0c */ /* 0x000fe40005f61270 */
[----:B------:R-:W-:Y:S02]  /*8a980*/  IADD3 R0, R0, c[0x0][0x198], RZ ;  /* 0x0000660000007a10 */ /* 0x000fe40007ffe0ff */
[----:B------:R-:W-:Y:S01]  /*8a990*/  ISETP.LT.AND P5, PT, R251, c[0x0][0x178], !P0 ;  /* 0x00005e00fb007a0c */ /* 0x000fe200047a1270 */
[----:B-1----:R-:W4:Y:S01]  /*8a9a0*/  LDL.LU R243, [R1+0x78] ;  /* 0x0000780001f37983 */ /* 0x002f220000300800 */
        /* <DEDUP_REMOVED lines=10> */
[----:B---3--:R-:W-:-:S03]  /*8aa50*/  ISETP.GE.AND P3, PT, R240, c[0x0][0x17c], PT ;  /* 0x00005f00f0007a0c */ /* 0x008fc60003f66270 */
[----:B------:R-:W3:Y:S04]  /*8aa60*/  LDL.LU R240, [R1+0x1bbc] ;  /* 0x001bbc0001f07983 */ /* 0x000ee80000300800 */
[----:B------:R-:W3:Y:S04]  /*8aa70*/  LDL.LU R241, [R1+0xcc] ;  /* 0x0000cc0001f17983 */ /* 0x000ee80000300800 */
[----:B------:R-:W3:Y:S01]  /*8aa80*/  LDL.LU R247, [R1+0x7c] ;  /* 0x00007c0001f77983 */ /* 0x000ee20000300800 */
        /* <DEDUP_REMOVED lines=10> */
[----:B------:R-:W-:Y:S01]  /*8ab30*/  @P6 STG.E [R222.64], R245 ;  /* 0x000000f5de006986 */ /* 0x000fe2000c101904 */
[----:B------:R-:W-:-:S03]  /*8ab40*/  ISETP.LT.AND P4, PT, R250, c[0x0][0x178], !P4 ;  /* 0x00005e00fa007a0c */ /* 0x000fc60006781270 */
[----:B------:R1:W-:Y:S02]  /*8ab50*/  @P2 STG.E [R178.64], R244 ;  /* 0x000000f4b2002986 */ /* 0x0003e4000c101904 */
[----:B-1----:R-:W-:-:S05]  /*8ab60*/  IMAD.WIDE R178, R3, 0x4, R220 ;  /* 0x0000000403b27825 */ /* 0x002fca00078e02dc */
[----:B------:R1:W-:Y:S02]  /*8ab70*/  @P5 STG.E [R178.64], R249 ;  /* 0x000000f9b2005986 */ /* 0x0003e4000c101904 */
[----:B-1----:R-:W-:-:S05]  /*8ab80*/  IMAD.WIDE R248, R3, 0x4, R176 ;  /* 0x0000000403f87825 */ /* 0x002fca00078e02b0 */
[----:B----4-:R1:W-:Y:S01]  /*8ab90*/  @P4 STG.E [R248.64], R243 ;  /* 0x000000f3f8004986 */ /* 0x0103e2000c101904 */
[----:B---3--:R-:W-:-:S03]  /*8aba0*/  ISETP.GE.AND P2, PT, R240, c[0x0][0x17c], PT ;  /* 0x00005f00f0007a0c */ /* 0x008fc60003f46270 */
        /* <DEDUP_REMOVED lines=53> */
[----:B------:R-:W2:Y:S04]  /*8af00*/  LDL.LU R243, [R1] ;  /* 0x0000000001f37983 */ /* 0x000ea80000300800 */
        /* <DEDUP_REMOVED lines=341> */
[----:B------:R-:W-:-:S02]  /*8c460*/  ISETP.LT.AND P6, PT, R251, c[0x0][0x178], !P3 ;  /* 0x00005e00fb007a0c */ /* 0x000fc40005fc1270 */
[----:B---3--:R-:W-:Y:S02]  /*8c470*/  ISETP.GE.AND P4, PT, R240, c[0x0][0x17c], PT ;  /* 0x00005f00f0007a0c */ /* 0x008fe40003f86270 */
[----:B------:R-:W3:Y:S04]  /*8c480*/  LDL.LU R240, [R1+0x1c78] ;  /* 0x001c780001f07983 */ /* 0x000ee80000300800 */
[----:B------:R-:W3:Y:S04]  /*8c490*/  LDL.LU R244, [R1+0x1cc] ;  /* 0x0001cc0001f47983 */ /* 0x000ee80000300800 */
[----:B------:R-:W3:Y:S01]  /*8c4a0*/  LDL.LU R249, [R1+0x270] ;  /* 0x0002700001f97983 */ /* 0x000ee20000300800 */
[----:B------:R-:W-:-:S03]  /*8c4b0*/  IADD3 R0, R0, c[0x0][0x198], RZ ;  /* 0x0000660000007a10 */ /* 0x000fc60007ffe0ff */
[----:B--2---:R1:W-:Y:S04]  /*8c4c0*/  @P5 STG.E [R178.64], R3 ;  /* 0x00000003b2005986 */ /* 0x0043e8000c101904 */
[----:B----4-:R2:W-:Y:S01]  /*8c4d0*/  @P1 STG.E [R222.64], R243 ;  /* 0x000000f3de001986 */ /* 0x0105e2000c101904 */
[----:B------:R-:W-:-:S03]  /*8c4e0*/  ISETP.GE.AND P1, PT, R242, c[0x0][0x17c], PT ;  /* 0x00005f00f2007a0c */ /* 0x000fc60003f26270 */
[----:B------:R-:W4:Y:S01]  /*8c4f0*/  LDL.LU R242, [R1+0x1c80] ;  /* 0x001c800001f27983 */ /* 0x000f220000300800 */
[----:B-1----:R-:W-:-:S03]  /*8c500*/  IMAD.WIDE R178, R0, 0x4, R220 ;  /* 0x0000000400b27825 */ /* 0x002fc600078e02dc */
[----:B--2---:R-:W2:Y:S04]  /*8c510*/  LDL.LU R243, [R1+0x230] ;  /* 0x0002300001f37983 */ /* 0x004ea80000300800 */
[----:B------:R1:W-:Y:S04]  /*8c520*/  @P6 STG.E [R178.64], R241 ;  /* 0x000000f1b2006986 */ /* 0x0003e8000c101904 */
[----:B-1----:R-:W2:Y:S01]  /*8c530*/  LDL.LU R241, [R1+0x1c84] ;  /* 0x001c840001f17983 */ /* 0x002ea20000300800 */
[----:B------:R-:W-:Y:S02]  /*8c540*/  ISETP.LT.AND P3, PT, R250, c[0x0][0x178], !P3 ;  /* 0x00005e00fa007a0c */ /* 0x000fe40005f61270 */
[----:B------:R-:W-:Y:S01]  /*8c550*/  ISETP.LT.AND P5, PT, R251, c[0x0][0x178], !P0 ;  /* 0x00005e00fb007a0c */ /* 0x000fe200047a1270 */
[----:B------:R-:W-:Y:S01]  /*8c560*/  IMAD.WIDE R222, R0, 0x4, R176 ;  /* 0x0000000400de7825 */ /* 0x000fe200078e02b0 */
[----:B------:R-:W-:-:S02]  /*8c570*/  ISETP.LT.AND P0, PT, R250, c[0x0][0x178], !P0 ;  /* 0x00005e00fa007a0c */ /* 0x000fc40004701270 */
[----:B------:R-:W-:-:S05]  /*8c580*/  IADD3 R3, R0, c[0x0][0x198], RZ ;  /* 0x0000660000037a10 */ /* 0x000fca0007ffe0ff */
[----:B------:R-:W-:Y:S02]  /*8c590*/  IMAD.WIDE R178, R3, 0x4, R176 ;  /* 0x0000000403b27825 */ /* 0x000fe400078e02b0 */
[----:B------:R1:W-:Y:S01]  /*8c5a0*/  @P3 STG.E [R222.64], R247 ;  /* 0x000000f7de003986 */ /* 0x0003e2000c101904 */
[----:B---3--:R-:W-:-:S03]  /*8c5b0*/  ISETP.GE.AND P3, PT, R240, c[0x0][0x17c], PT ;  /* 0x00005f00f0007a0c */ /* 0x008fc60003f66270 */
[----:B------:R-:W3:Y:S01]  /*8c5c0*/  LDL.LU R240, [R1+0x274] ;  /* 0x0002740001f07983 */ /* 0x000ee20000300800 */
[----:B-1----:R-:W-:-:S03]  /*8c5d0*/  IMAD.WIDE R222, R3, 0x4, R220 ;  /* 0x0000000403de7825 */ /* 0x002fc600078e02dc */
[----:B------:R-:W3:Y:S04]  /*8c5e0*/  LDL.LU R247, [R1+0x234] ;  /* 0x0002340001f77983 */ /* 0x000ee80000300800 */
[----:B------:R1:W-:Y:S04]  /*8c5f0*/  @P5 STG.E [R222.64], R248 ;  /* 0x000000f8de005986 */ /* 0x0003e8000c101904 */
[----:B------:R1:W-:Y:S01]  /*8c600*/  @P0 STG.E [R178.64], R246 ;  /* 0x000000f6b2000986 */ /* 0x0003e2000c101904 */
[----:B------:R-:W-:Y:S02]  /*8c610*/  ISETP.LT.AND P6, PT, R251, c[0x0][0x178], !P2 ;  /* 0x00005e00fb007a0c */ /* 0x000fe400057c1270 */
[----:B------:R-:W-:-:S02]  /*8c620*/  ISETP.LT.AND P2, PT, R250, c[0x0][0x178], !P2 ;  /* 0x00005e00fa007a0c */ /* 0x000fc40005741270 */
[----:B------:R-:W-:-:S05]  /*8c630*/  IADD3 R0, R3, c[0x0][0x198], RZ ;  /* 0x0000660003007a10 */ /* 0x000fca0007ffe0ff */
[----:B-1----:R-:W-:-:S04]  /*8c640*/  IMAD.WIDE R222, R0, 0x4, R220 ;  /* 0x0000000400de7825 */ /* 0x002fc800078e02dc */
[----:B------:R-:W-:Y:S01]  /*8c650*/  IMAD.WIDE R178, R0, 0x4, R176 ;  /* 0x0000000400b27825 */ /* 0x000fe200078e02b0 */
[----:B------:R1:W-:Y:S04]  /*8c660*/  @P6 STG.E [R222.64], R245 ;  /* 0x000000f5de006986 */ /* 0x0003e8000c101904 */
[----:B------:R1:W-:Y:S01]  /*8c670*/  @P2 STG.E [R178.64], R244 ;  /* 0x000000f4b2002986 */ /* 0x0003e2000c101904 */
[----:B----4-:R-:W-:-:S03]  /*8c680*/  ISETP.GE.AND P0, PT, R242, c[0x0][0x17c], PT ;  /* 0x00005f00f2007a0c */ /* 0x010fc60003f06270 */
[----:B------:R-:W4:Y:S04]  /*8c690*/  LDL.LU R242, [R1+0x1c8c] ;  /* 0x001c8c0001f27983 */ /* 0x000f280000300800 */
[----:B------:R-:W4:Y:S01]  /*8c6a0*/  LDL.LU R246, [R1+0x240] ;  /* 0x0002400001f67983 */ /* 0x000f220000300800 */
[----:B--2---:R-:W-:-:S03]  /*8c6b0*/  ISETP.GE.AND P2, PT, R241, c[0x0][0x17c], PT ;  /* 0x00005f00f1007a0c */ /* 0x004fc60003f46270 */
[----:B------:R-:W2:Y:S01]  /*8c6c0*/  LDL.LU R241, [R1+0x1c90] ;  /* 0x001c900001f17983 */ /* 0x000ea20000300800 */
[----:B------:R-:W-:Y:S02]  /*8c6d0*/  ISETP.LT.AND P5, PT, R251, c[0x0][0x178], !P4 ;  /* 0x00005e00fb007a0c */ /* 0x000fe400067a1270 */
[----:B------:R-:W-:Y:S01]  /*8c6e0*/  IADD3 R3, R0, c[0x0][0x198], RZ ;  /* 0x0000660000037a10 */ /* 0x000fe20007ffe0ff */
[----:B-1----:R-:W2:Y:S01]  /*8c6f0*/  LDL.LU R245, [R1+0x2a4] ;  /* 0x0002a40001f57983 */ /* 0x002ea20000300800 */
[----:B------:R-:W-:-:S03]  /*8c700*/  ISETP.LT.AND P4, PT, R250, c[0x0][0x178], !P4 ;  /* 0x00005e00fa007a0c */ /* 0x000fc60006781270 */
[C---:B------:R-:W-:Y:S01]  /*8c710*/  IMAD.WIDE R178, R3.reuse, 0x4, R220 ;  /* 0x0000000403b27825 */ /* 0x040fe200078e02dc */
[----:B------:R-:W2:Y:S05]  /*8c720*/  LDL.LU R244, [R1+0x244] ;  /* 0x0002440001f47983 */ /* 0x000eaa0000300800 */
[----:B------:R1:W-:Y:S02]  /*8c730*/  @P5 STG.E [R178.64], R249 ;  /* 0x000000f9b2005986 */ /* 0x0003e4000c101904 */
[----:B-1----:R-:W-:-:S05]  /*8c740*/  IMAD.WIDE R248, R3, 0x4, R176 ;  /* 0x0000000403f87825 */ /* 0x002fca00078e02b0 */
[----:B------:R1:W-:Y:S01]  /*8c750*/  @P4 STG.E [R248.64], R243 ;  /* 0x000000f3f8004986 */ /* 0x0003e2000c101904 */
[----:B------:R-:W-:Y:S02]  /*8c760*/  ISETP.LT.AND P6, PT, R251, c[0x0][0x178], !P1 ;  /* 0x00005e00fb007a0c */ /* 0x000fe40004fc1270 */
[----:B------:R-:W-:Y:S01]  /*8c770*/  ISETP.LT.AND P1, PT, R250, c[0x0][0x178], !P1 ;  /* 0x00005e00fa007a0c */ /* 0x000fe20004f21270 */
[----:B-1----:R-:W2:Y:S04]  /*8c780*/  LDL.LU R248, [R1+0x2a0] ;  /* 0x0002a00001f87983 */ /* 0x002ea80000300800 */
[----:B------:R-:W2:Y:S01]  /*8c790*/  LDL.LU R249, [R1+0x2d0] ;  /* 0x0002d00001f97983 */ /* 0x000ea20000300800 */
[----:B------:R-:W-:-:S05]  /*8c7a0*/  IADD3 R0, R3, c[0x0][0x198], RZ ;  /* 0x0000660003007a10 */ /* 0x000fca0007ffe0ff */
[----:B------:R-:W-:-:S04]  /*8c7b0*/  IMAD.WIDE R178, R0, 0x4, R220 ;  /* 0x0000000400b27825 */ /* 0x000fc800078e02dc */
[----:B------:R-:W-:Y:S01]  /*8c7c0*/  IMAD.WIDE R222, R0, 0x4, R176 ;  /* 0x0000000400de7825 */ /* 0x000fe200078e02b0 */
[----:B---3--:R1:W-:Y:S04]  /*8c7d0*/  @P6 STG.E [R178.64], R240 ;  /* 0x000000f0b2006986 */ /* 0x0083e8000c101904 */
[----:B------:R3:W-:Y:S01]  /*8c7e0*/  @P1 STG.E [R222.64], R247 ;  /* 0x000000f7de001986 */ /* 0x0007e2000c101904 */
[----:B----4-:R-:W-:-:S03]  /*8c7f0*/  ISETP.GE.AND P4, PT, R242, c[0x0][0x17c], PT ;  /* 0x00005f00f2007a0c */ /* 0x010fc60003f86270 */
[----:B------:R-:W4:Y:S04]  /*8c800*/  LDL.LU R242, [R1+0x1c94] ;  /* 0x001c940001f27983 */ /* 0x000f280000300800 */
[----:B------:R-:W4:Y:S04]  /*8c810*/  LDL.LU R243, [R1+0x250] ;  /* 0x0002500001f37983 */ /* 0x000f280000300800 */
[----:B-1----:R-:W4:Y:S01]  /*8c820*/  LDL.LU R240, [R1+0x2d4] ;  /* 0x0002d40001f07983 */ /* 0x002f220000300800 */
[----:B--2---:R-:W-:-:S03]  /*8c830*/  ISETP.GE.AND P1, PT, R241, c[0x0][0x17c], PT ;  /* 0x00005f00f1007a0c */ /* 0x004fc60003f26270 */
[----:B------:R-:W2:Y:S01]  /*8c840*/  LDL.LU R241, [R1+0x1c9c] ;  /* 0x001c9c0001f17983 */ /* 0x000ea20000300800 */
[----:B------:R-:W-:Y:S02]  /*8c850*/  ISETP.LT.AND P5, PT, R251, c[0x0][0x178], !P3 ;  /* 0x00005e00fb007a0c */ /* 0x000fe40005fa1270 */
[----:B------:R-:W-:Y:S01]  /*8c860*/  ISETP.LT.AND P3, PT, R250, c[0x0][0x178], !P3 ;  /* 0x00005e00fa007a0c */ /* 0x000fe20005f61270 */
[----:B---3--:R-:W3:Y:S01]  /*8c870*/  LDL.LU R247, [R1+0x254] ;  /* 0x0002540001f77983 */ /* 0x008ee20000300800 */
[----:B------:R-:W-:-:S05]  /*8c880*/  IADD3 R0, R0, c[0x0][0x198], RZ ;  /* 0x0000660000007a10 */ /* 0x000fca0007ffe0ff */
[----:B------:R-:W-:-:S04]  /*8c890*/  IMAD.WIDE R178, R0, 0x4, R220 ;  /* 0x0000000400b27825 */ /* 0x000fc800078e02dc */
[--C-:B------:R-:W-:Y:S01]  /*8c8a0*/  IMAD.WIDE R222, R0, 0x4, R176.reuse ;  /* 0x0000000400de7825 */ /* 0x100fe200078e02b0 */
[----:B------:R-:W-:Y:S02]  /*8c8b0*/  ISETP.LT.AND P6, PT, R251, c[0x0][0x178], !P0 ;  /* 0x00005e00fb007a0c */ /* 0x000fe400047c1270 */
[----:B------:R-:W-:Y:S02]  /*8c8c0*/  ISETP.LT.AND P0, PT, R250, c[0x0][0x178], !P0 ;  /* 0x00005e00fa007a0c */ /* 0x000fe40004701270 */
[----:B------:R-:W-:Y:S01]  /*8c8d0*/  IADD3 R3, R0, c[0x0][0x198], RZ ;  /* 0x0000660000037a10 */ /* 0x000fe20007ffe0ff */
[----:B------:R1:W-:Y:S04]  /*8c8e0*/  @P5 STG.E [R178.64], R248 ;  /* 0x000000f8b2005986 */ /* 0x0003e8000c101904 */
[----:B------:R1:W-:Y:S02]  /*8c8f0*/  @P3 STG.E [R222.64], R246 ;  /* 0x000000f6de003986 */ /* 0x0003e4000c101904 */
[----:B-1----:R-:W-:-:S04]  /*8c900*/  IMAD.WIDE R178, R3, 0x4, R176 ;  /* 0x0000000403b27825 */ /* 0x002fc800078e02b0 */
[----:B------:R-:W-:-:S05]  /*8c910*/  IMAD.WIDE R222, R3, 0x4, R220 ;  /* 0x0000000403de7825 */ /* 0x000fca00078e02dc */
        /* <DEDUP_REMOVED lines=8> */
[----:B------:R-:W-:Y:S01]  /*8c9a0*/  ISETP.LT.AND P2, PT, R250, c[0x0][0x178], !P2 ;  /* 0x00005e00fa007a0c */ /* 0x000fe20005741270 */
[----:B-1----:R-:W2:Y:S01]  /*8c9b0*/  LDL.LU R245, [R1+0x314] ;  /* 0x0003140001f57983 */ /* 0x002ea20000300800 */
[----:B------:R-:W-:-:S03]  /*8c9c0*/  IADD3 R0, R3, c[0x0][0x198], RZ ;  /* 0x0000660003007a10 */ /* 0x000fc60007ffe0ff */
[----:B------:R-:W2:Y:S02]  /*8c9d0*/  LDL.LU R244, [R1+0x284] ;  /* 0x0002840001f47983 */ /* 0x000ea40000300800 */
[C---:B------:R-:W-:Y:S01]  /*8c9e0*/  IMAD.WIDE R222, R0.reuse, 0x4, R220 ;  /* 0x0000000400de7825 */ /* 0x040fe200078e02dc */
[----:B------:R-:W-:-:S03]  /*8c9f0*/  IADD3 R3, R0, c[0x0][0x198], RZ ;  /* 0x0000660000037a10 */ /* 0x000fc60007ffe0ff */
[----:B------:R-:W-:Y:S01]  /*8ca00*/  IMAD.WIDE R178, R0, 0x4, R176 ;  /* 0x0000000400b27825 */ /* 0x000fe200078e02b0 */
[----:B------:R1:W-:Y:S01]  /*8ca10*/  @P5 STG.E [R222.64], R249 ;  /* 0x000000f9de005986 */ /* 0x0003e2000c101904 */
[----:B------:R-:W-:-:S03]  /*8ca20*/  IADD3 R0, R3, c[0x0][0x198], RZ ;  /* 0x0000660003007a10 */ /* 0x000fc60007ffe0ff */
[----:B------:R3:W-:Y:S01]  /*8ca30*/  @P2 STG.E [R178.64], R243 ;  /* 0x000000f3b2002986 */ /* 0x0007e2000c101904 */
[----:B------:R-:W-:Y:S02]  /*8ca40*/  ISETP.LT.AND P6, PT, R251, c[0x0][0x178], !P4 ;  /* 0x00005e00fb007a0c */ /* 0x000fe400067c1270 */
[----:B------:R-:W-:Y:S01]  /*8ca50*/  ISETP.LT.AND P4, PT, R250, c[0x0][0x178], !P4 ;  /* 0x00005e00fa007a0c */ /* 0x000fe20006781270 */
[----:B-1----:R-:W-:-:S04]  /*8ca60*/  IMAD.WIDE R248, R3, 0x4, R176 ;  /* 0x0000000403f87825 */ /* 0x002fc800078e02b0 */
[----:B---3--:R-:W-:-:S06]  /*8ca70*/  IMAD.WIDE R178, R3, 0x4, R220 ;  /* 0x0000000403b27825 */ /* 0x008fcc00078e02dc */
[----:B------:R-:W-:Y:S04]  /*8ca80*/  @P6 STG.E [R178.64], R240 ;  /* 0x000000f0b2006986 */ /* 0x000fe8000c101904 */
[----:B------:R1:W-:Y:S01]  /*8ca90*/  @P4 STG.E [R248.64], R247 ;  /* 0x000000f7f8004986 */ /* 0x0003e2000c101904 */
[----:B----4-:R-:W-:-:S03]  /*8caa0*/  ISETP.GE.AND P2, PT, R242, c[0x0][0x17c], PT ;  /* 0x00005f00f2007a0c */ /* 0x010fc60003f46270 */
[----:B------:R-:W3:Y:S04]  /*8cab0*/  LDL.LU R242, [R1+0x1ca8] ;  /* 0x001ca80001f27983 */ /* 0x000ee80000300800 */
[----:B------:R-:W2:Y:S04]  /*8cac0*/  LDL.LU R243, [R1+0x2c0] ;  /* 0x0002c00001f37983 */ /* 0x000ea80000300800 */
[----:B------:R-:W3:Y:S04]  /*8cad0*/  LDL.LU R3, [R1+0x310] ;  /* 0x0003100001037983 */ /* 0x000ee80000300800 */
[----:B-1----:R-:W2:Y:S04]  /*8cae0*/  LDL.LU R248, [R1+0x340] ;  /* 0x0003400001f87983 */ /* 0x002ea80000300800 */
[----:B------:R-:W2:Y:S02]  /*8caf0*/  LDL.LU R240, [R1+0x344] ;  /* 0x0003440001f07983 */ /* 0x000ea40000300800 */
[----:B--2---:R-:W-:-:S02]  /*8cb00*/  ISETP.GE.AND P4, PT, R241, c[0x0][0x17c], PT ;  /* 0x00005f00f1007a0c */ /* 0x004fc40003f86270 */
[----:B------:R-:W2:Y:S01]  /*8cb10*/  LDL.LU R241, [R1+0x1cb0] ;  /* 0x001cb00001f17983 */ /* 0x000ea20000300800 */
[C---:B------:R-:W-:Y:S02]  /*8cb20*/  ISETP.LT.AND P5, PT, R251.reuse, c[0x0][0x178], !P1 ;  /* 0x00005e00fb007a0c */ /* 0x040fe40004fa1270 */
[----:B------:R-:W-:Y:S01]  /*8cb30*/  ISETP.LT.AND P1, PT, R250, c[0x0][0x178], !P1 ;  /* 0x00005e00fa007a0c */ /* 0x000fe20004f21270 */
[C---:B------:R-:W-:Y:S01]  /*8cb40*/  IMAD.WIDE R178, R0.reuse, 0x4, R220 ;  /* 0x0000000400b27825 */ /* 0x040fe200078e02dc */
[----:B------:R-:W2:Y:S03]  /*8cb50*/  LDL.LU R247, [R1+0x2c4] ;  /* 0x0002c40001f77983 */ /* 0x000ea60000300800 */
[----:B------:R-:W-:Y:S01]  /*8cb60*/  IMAD.WIDE R222, R0, 0x4, R176 ;  /* 0x0000000400de7825 */ /* 0x000fe200078e02b0 */
[----:B------:R-:W2:Y:S01]  /*8cb70*/  LDL.LU R249, [R1+0x390] ;  /* 0x0003900001f97983 */ /* 0x000ea20000300800 */
[----:B------:R-:W-:-:S02]  /*8cb80*/  ISETP.LT.AND P6, PT, R251, c[0x0][0x178], !P3 ;  /* 0x00005e00fb007a0c */ /* 0x000fc40005fc1270 */
[----:B------:R-:W-:Y:S02]  /*8cb90*/  ISETP.LT.AND P3, PT, R250, c[0x0][0x178], !P3 ;  /* 0x00005e00fa007a0c */ /* 0x000fe40005f61270 */
[----:B------:R-:W-:Y:S01]  /*8cba0*/  IADD3 R0, R0, c[0x0][0x198], RZ ;  /* 0x0000660000007a10 */ /* 0x000fe20007ffe0ff */
[----:B---3--:R1:W-:Y:S04]  /*8cbb0*/  @P5 STG.E [R178.64], R3 ;  /* 0x00000003b2005986 */ /* 0x0083e8000c101904 */
[----:B------:R3:W-:Y:S01]  /*8cbc0*/  @P1 STG.E [R222.64], R246 ;  /* 0x000000f6de001986 */ /* 0x0007e2000c101904 */
[----:B------:R-:W-:-:S03]  /*8cbd0*/  ISETP.GE.AND P1, PT, R242, c[0x0][0x17c], PT ;  /* 0x00005f00f2007a0c */ /* 0x000fc60003f26270 */
[----:B------:R-:W4:Y:S01]  /*8cbe0*/  LDL.LU R242, [R1+0x1cb4] ;  /* 0x001cb40001f27983 */ /* 0x000f220000300800 */
[----:B-1----:R-:W-:-:S04]  /*8cbf0*/  IMAD.WIDE R178, R0, 0x4, R220 ;  /* 0x0000000400b27825 */ /* 0x002fc800078e02dc */
[----:B---3--:R-:W-:Y:S01]  /*8cc00*/  IMAD.WIDE R222, R0, 0x4, R176 ;  /* 0x0000000400de7825 */ /* 0x008fe200078e02b0 */
[----:B------:R1:W-:Y:S04]  /*8cc10*/  @P6 STG.E [R178.64], R245 ;  /* 0x000000f5b2006986 */ /* 0x0003e8000c101904 */
[----:B------:R3:W-:Y:S01]  /*8cc20*/  @P3 STG.E [R222.64], R244 ;  /* 0x000000f4de003986 */ /* 0x0007e2000c101904 */
[----:B--2---:R-:W-:-:S03]  /*8cc30*/  ISETP.GE.AND P3, PT, R241, c[0x0][0x17c], PT ;  /* 0x00005f00f1007a0c */ /* 0x004fc60003f66270 */
[----:B------:R-:W2:Y:S04]  /*8cc40*/  LDL.LU R246, [R1+0x2f0] ;  /* 0x0002f00001f67983 */ /* 0x000ea80000300800 */
[----:B------:R-:W2:Y:S01]  /*8cc50*/  LDL.LU R241, [R1+0x1cb8] ;  /* 0x001cb80001f17983 */ /* 0x000ea20000300800 */
[----:B------:R-:W-:Y:S02]  /*8cc60*/  ISETP.LT.AND P5, PT, R251, c[0x0][0x178], !P0 ;  /* 0x00005e00fb007a0c */ /* 0x000fe400047a1270 */
[----:B------:R-:W-:Y:S01]  /*8cc70*/  ISETP.LT.AND P0, PT, R250, c[0x0][0x178], !P0 ;  /* 0x00005e00fa007a0c */ /* 0x000fe20004701270 */
[----:B-1----:R-:W2:Y:S01]  /*8cc80*/  LDL.LU R245, [R1+0x394] ;  /* 0x0003940001f57983 */ /* 0x002ea20000300800 */
[----:B------:R-:W-:-:S03]  /*8cc90*/  IADD3 R3, R0, c[0x0][0x198], RZ ;  /* 0x0000660000037a10 */ /* 0x000fc60007ffe0ff */
[----:B---3--:R-:W3:Y:S02]  /*8cca0*/  LDL.LU R244, [R1+0x2f4] ;  /* 0x0002f40001f47983 */ /* 0x008ee40000300800 */
[----:B------:R-:W-:-:S04]  /*8ccb0*/  IMAD.WIDE R222, R3, 0x4, R220 ;  /* 0x0000000403de7825 */ /* 0x000fc800078e02dc */
[----:B------:R-:W-:Y:S01]  /*8ccc0*/  IMAD.WIDE R178, R3, 0x4, R176 ;  /* 0x0000000403b27825 */ /* 0x000fe200078e02b0 */
[----:B------:R1:W-:Y:S01]  /*8ccd0*/  @P5 STG.E [R222.64], R248 ;  /* 0x000000f8de005986 */ /* 0x0003e2000c101904 */
[----:B------:R-:W-:-:S03]  /*8cce0*/  ISETP.LT.AND P6, PT, R251, c[0x0][0x178], !P2 ;  /* 0x00005e00fb007a0c */ /* 0x000fc600057c1270 */
[----:B------:R1:W-:Y:S01]  /*8ccf0*/  @P0 STG.E [R178.64], R243 ;  /* 0x000000f3b2000986 */ /* 0x0003e2000c101904 */
[----:B------:R-:W-:Y:S02]  /*8cd00*/  ISETP.LT.AND P2, PT, R250, c[0x0][0x178], !P2 ;  /* 0x00005e00fa007a0c */ /* 0x000fe40005741270 */
[----:B------:R-:W-:-:S05]  /*8cd10*/  IADD3 R0, R3, c[0x0][0x198], RZ ;  /* 0x0000660003007a10 */ /* 0x000fca0007ffe0ff */
[----:B-1----:R-:W-:-:S04]  /*8cd20*/  IMAD.WIDE R222, R0, 0x4, R220 ;  /* 0x0000000400de7825 */ /* 0x002fc800078e02dc */
[----:B------:R-:W-:Y:S01]  /*8cd30*/  IMAD.WIDE R178, R0, 0x4, R176 ;  /* 0x0000000400b27825 */ /* 0x000fe200078e02b0 */
[----:B------:R1:W-:Y:S04]  /*8cd40*/  @P6 STG.E [R222.64], R240 ;  /* 0x000000f0de006986 */ /* 0x0003e8000c101904 */
[----:B------:R1:W-:Y:S01]  /*8cd50*/  @P2 STG.E [R178.64], R247 ;  /* 0x000000f7b2002986 */ /* 0x0003e2000c101904 */
[----:B----4-:R-:W-:-:S03]  /*8cd60*/  ISETP.GE.AND P0, PT, R242, c[0x0][0x17c], PT ;  /* 0x00005f00f2007a0c */ /* 0x010fc60003f06270 */
[----:B------:R-:W4:Y:S04]  /*8cd70*/  LDL.LU R242, [R1+0x1cc4] ;  /* 0x001cc40001f27983 */ /* 0x000f280000300800 */
[----:B-1----:R-:W4:Y:S01]  /*8cd80*/  LDL.LU R240, [R1+0x3a0] ;  /* 0x0003a00001f07983 */ /* 0x002f220000300800 */
[----:B--2---:R-:W-:-:S03]  /*8cd90*/  ISETP.GE.AND P2, PT, R241, c[0x0][0x17c], PT ;  /* 0x00005f00f1007a0c */ /* 0x004fc60003f46270 */
[----:B------:R-:W2:Y:S01]  /*8cda0*/  LDL.LU R241, [R1+0x1cd0] ;  /* 0x001cd00001f17983 */ /* 0x000ea20000300800 */
[C---:B------:R-:W-:Y:S02]  /*8cdb0*/  ISETP.LT.AND P5, PT, R251.reuse, c[0x0][0x178], !P4 ;  /* 0x00005e00fb007a0c */ /* 0x040fe400067a1270 */
[----:B------:R-:W-:Y:S01]  /*8cdc0*/  IADD3 R3, R0, c[0x0][0x198], RZ ;  /* 0x0000660000037a10 */ /* 0x000fe20007ffe0ff */
[----:B------:R-:W2:Y:S01]  /*8cdd0*/  LDL.LU R247, [R1+0x324] ;  /* 0x0003240001f77983 */ /* 0x000ea20000300800 */
[C---:B------:R-:W-:Y:S02]  /*8cde0*/  ISETP.LT.AND P4, PT, R250.reuse, c[0x0][0x178], !P4 ;  /* 0x00005e00fa007a0c */ /* 0x040fe40006781270 */
[----:B------:R-:W-:Y:S01]  /*8cdf0*/  ISETP.LT.AND P6, PT, R251, c[0x0][0x178], !P1 ;  /* 0x00005e00fb007a0c */ /* 0x000fe20004fc1270 */
[C---:B------:R-:W-:Y:S01]  /*8ce00*/  IMAD.WIDE R178, R3.reuse, 0x4, R220 ;  /* 0x0000000403b27825 */ /* 0x040fe200078e02dc */
[----:B------:R-:W-:Y:S01]  /*8ce10*/  ISETP.LT.AND P1, PT, R250, c[0x0][0x178], !P1 ;  /* 0x00005e00fa007a0c */ /* 0x000fe20004f21270 */
[----:B------:R-:W2:Y:S01]  /*8ce20*/  LDL.LU R243, [R1+0x410] ;  /* 0x0004100001f37983 */ /* 0x000ea20000300800 */
[----:B------:R-:W-:-:S03]  /*8ce30*/  IADD3 R0, R3, c[0x0][0x198], RZ ;  /* 0x0000660003007a10 */ /* 0x000fc60007ffe0ff */
[----:B------:R1:W-:Y:S02]  /*8ce40*/  @P5 STG.E [R178.64], R249 ;  /* 0x000000f9b2005986 */ /* 0x0003e4000c101904 */
[----:B------:R-:W-:-:S04]  /*8ce50*/  IMAD.WIDE R222, R0, 0x4, R176 ;  /* 0x0000000400de7825 */ /* 0x000fc800078e02b0 */
[----:B-1----:R-:W-:-:S04]  /*8ce60*/  IMAD.WIDE R248, R3, 0x4, R176 ;  /* 0x0000000403f87825 */ /* 0x002fc800078e02b0 */
[C---:B------:R-:W-:Y:S01]  /*8ce70*/  IMAD.WIDE R178, R0.reuse, 0x4, R220 ;  /* 0x0000000400b27825 */ /* 0x040fe200078e02dc */
[----:B------:R-:W-:Y:S01]  /*8ce80*/  IADD3 R0, R0, c[0x0][0x198], RZ ;  /* 0x0000660000007a10 */ /* 0x000fe20007ffe0ff */
[----:B------:R1:W-:Y:S04]  /*8ce90*/  @P4 STG.E [R248.64], R246 ;  /* 0x000000f6f8004986 */ /* 0x0003e8000c101904 */
[----:B------:R1:W-:Y:S01]  /*8cea0*/  @P6 STG.E [R178.64], R245 ;  /* 0x000000f5b2006986 */ /* 0x0003e2000c101904 */
[----:B------:R-:W-:-:S03]  /*8ceb0*/  IADD3 R3, R0, c[0x0][0x198], RZ ;  /* 0x0000660000037a10 */ /* 0x000fc60007ffe0ff */
[----:B---3--:R3:W-:Y:S04]  /*8cec0*/  @P1 STG.E [R222.64], R244 ;  /* 0x000000f4de001986 */ /* 0x0087e8000c101904 */
[----:B-1----:R-:W2:Y:S01]  /*8ced0*/  LDL.LU R249, [R1+0x3a4] ;  /* 0x0003a40001f97983 */ /* 0x002ea20000300800 */
[----:B------:R-:W-:-:S04]  /*8cee0*/  IMAD.WIDE R178, R0, 0x4, R220 ;  /* 0x0000000400b27825 */ /* 0x000fc800078e02dc */
[----:B---3--:R-:W-:Y:S01]  /*8cef0*/  IMAD.WIDE R222, R0, 0x4, R176 ;  /* 0x0000000400de7825 */ /* 0x008fe200078e02b0 */
[----:B----4-:R-:W-:Y:S02]  /*8cf00*/  ISETP.GE.AND P4, PT, R242, c[0x0][0x17c], PT ;  /* 0x00005f00f2007a0c */ /* 0x010fe40003f86270 */
[----:B------:R-:W3:Y:S04]  /*8cf10*/  LDL.LU R242, [R1+0x380] ;  /* 0x0003800001f27983 */ /* 0x000ee80000300800 */
[----:B------:R-:W4:Y:S04]  /*8cf20*/  LDL.LU R248, [R1+0x1cd4] ;  /* 0x001cd40001f87983 */ /* 0x000f280000300800 */
[----:B------:R-:W3:Y:S04]  /*8cf30*/  LDL.LU R246, [R1+0x414] ;  /* 0x0004140001f67983 */ /* 0x000ee80000300800 */
[----:B------:R-:W3:Y:S04]  /*8cf40*/  LDL.LU R0, [R1+0x320] ;  /* 0x0003200001007983 */ /* 0x000ee80000300800 */
[----:B------:R-:W4:Y:S01]  /*8cf50*/  LDL.LU R245, [R1+0x1cdc] ;  /* 0x001cdc0001f57983 */ /* 0x000f220000300800 */
[----:B--2---:R-:W-:-:S03]  /*8cf60*/  ISETP.GE.AND P1, PT, R241, c[0x0][0x17c], PT ;  /* 0x00005f00f1007a0c */ /* 0x004fc60003f26270 */
[----:B------:R-:W2:Y:S01]  /*8cf70*/  LDL.LU R241, [R1+0x1ce0] ;  /* 0x001ce00001f17983 */ /* 0x000ea20000300800 */
[C---:B------:R-:W-:Y:S02]  /*8cf80*/  ISETP.LT.AND P5, PT, R251.reuse, c[0x0][0x178], !P3 ;  /* 0x00005e00fb007a0c */ /* 0x040fe40005fa1270 */
[C---:B------:R-:W-:Y:S01]  /*8cf90*/  ISETP.LT.AND P3, PT, R250.reuse, c[0x0][0x178], !P3 ;  /* 0x00005e00fa007a0c */ /* 0x040fe20005f61270 */
[----:B------:R-:W2:Y:S01]  /*8cfa0*/  LDL.LU R244, [R1+0x384] ;  /* 0x0003840001f47983 */ /* 0x000ea20000300800 */
[----:B------:R-:W-:Y:S02]  /*8cfb0*/  ISETP.LT.AND P6, PT, R251, c[0x0][0x178], !P0 ;  /* 0x00005e00fb007a0c */ /* 0x000fe400047c1270 */
[----:B------:R-:W-:-:S07]  /*8cfc0*/  ISETP.LT.AND P0, PT, R250, c[0x0][0x178], !P0 ;  /* 0x00005e00fa007a0c */ /* 0x000fce0004701270 */
[----:B------:R1:W-:Y:S01]  /*8cfd0*/  @P5 STG.E [R178.64], R240 ;  /* 0x000000f0b2005986 */ /* 0x0003e2000c101904 */
[----:B------:R-:W-:Y:S02]  /*8cfe0*/  ISETP.LT.AND P5, PT, R251, c[0x0][0x178], !P2 ;  /* 0x00005e00fb007a0c */ /* 0x000fe400057a1270 */
[----:B------:R-:W-:Y:S01]  /*8cff0*/  ISETP.LT.AND P2, PT, R250, c[0x0][0x178], !P2 ;  /* 0x00005e00fa007a0c */ /* 0x000fe20005741270 */
[C---:B-1----:R-:W-:Y:S01]  /*8d000*/  IMAD.WIDE R178, R3.reuse, 0x4, R176 ;  /* 0x0000000403b27825 */ /* 0x042fe200078e02b0 */
[----:B------:R-:W2:Y:S04]  /*8d010*/  LDL.LU R240, [R1+0x1f68] ;  /* 0x001f680001f07983 */ /* 0x000ea80000300800 */
[----:B---3--:R1:W-:Y:S02]  /*8d020*/  @P3 STG.E [R222.64], R0 ;  /* 0x00000000de003986 */ /* 0x0083e4000c101904 */
[C---:B-1----:R-:W-:Y:S01]  /*8d030*/  IMAD.WIDE R222, R3.reuse, 0x4, R220 ;  /* 0x0000000403de7825 */ /* 0x042fe200078e02dc */
[----:B------:R-:W-:-:S04]  /*8d040*/  IADD3 R0, R3, c[0x0][0x198], RZ ;  /* 0x0000660003007a10 */ /* 0x000fc80007ffe0ff */
[----:B------:R1:W-:Y:S04]  /*8d050*/  @P6 STG.E [R222.64], R249 ;  /* 0x000000f9de006986 */ /* 0x0003e8000c101904 */
[----:B------:R3:W-:Y:S01]  /*8d060*/  @P0 STG.E [R178.64], R247 ;  /* 0x000000f7b2000986 */ /* 0x0007e2000c101904 */
[----:B----4-:R-:W-:Y:S01]  /*8d070*/  ISETP.GE.AND P0, PT, R245, c[0x0][0x17c], PT ;  /* 0x00005f00f5007a0c */ /* 0x010fe20003f06270 */
[----:B-1----:R-:W-:-:S04]  /*8d080*/  IMAD.WIDE R222, R0, 0x4, R220 ;  /* 0x0000000400de7825 */ /* 0x002fc800078e02dc */
[----:B---3--:R-:W-:Y:S01]  /*8d090*/  IMAD.WIDE R178, R0, 0x4, R176 ;  /* 0x0000000400b27825 */ /* 0x008fe200078e02b0 */
[----:B------:R-:W-:Y:S04]  /*8d0a0*/  @P5 STG.E [R222.64], R243 ;  /* 0x000000f3de005986 */ /* 0x000fe8000c101904 */
[----:B------:R-:W3:Y:S04]  /*8d0b0*/  LDL.LU R247, [R1+0x27c] ;  /* 0x00027c0001f77983 */ /* 0x000ee80000300800 */
[----:B------:R1:W-:Y:S01]  /*8d0c0*/  @P2 STG.E [R178.64], R242 ;  /* 0x000000f2b2002986 */ /* 0x0003e2000c101904 */
[----:B--2---:R-:W-:-:S03]  /*8d0d0*/  ISETP.GE.AND P2, PT, R241, c[0x0][0x17c], PT ;  /* 0x00005f00f1007a0c */ /* 0x004fc60003f46270 */
[----:B------:R-:W2:Y:S04]  /*8d0e0*/  LDL.LU R245, [R1+0x23c] ;  /* 0x00023c0001f57983 */ /* 0x000ea80000300800 */
[----:B------:R-:W4:Y:S01]  /*8d0f0*/  LDL.LU R241, [R1+0x1cf0] ;  /* 0x001cf00001f17983 */ /* 0x000f220000300800 */
[----:B------:R-:W-:Y:S02]  /*8d100*/  ISETP.LT.AND P6, PT, R251, c[0x0][0x178], !P4 ;  /* 0x00005e00fb007a0c */ /* 0x000fe400067c1270 */
[----:B------:R-:W-:Y:S01]  /*8d110*/  ISETP.LT.AND P4, PT, R250, c[0x0][0x178], !P4 ;  /* 0x00005e00fa007a0c */ /* 0x000fe20006781270 */
[----:B-1----:R-:W2:Y:S01]  /*8d120*/  LDL.LU R242, [R1+0x1cf4] ;  /* 0x001cf40001f27983 */ /* 0x002ea20000300800 */
[----:B------:R-:W-:Y:S02]  /*8d130*/  IADD3 R3, R0, c[0x0][0x198], RZ ;  /* 0x0000660000037a10 */ /* 0x000fe40007ffe0ff */
[----:B------:R-:W-:Y:S01]  /*8d140*/  ISETP.GE.AND P3, PT, R248, c[0x0][0x17c], PT ;  /* 0x00005f00f8007a0c */ /* 0x000fe20003f66270 */
[----:B------:R-:W2:Y:S02]  /*8d150*/  LDL.LU R243, [R1+0x248] ;  /* 0x0002480001f37983 */ /* 0x000ea40000300800 */
[----:B------:R-:W-:-:S04]  /*8d160*/  IMAD.WIDE R178, R3, 0x4, R220 ;  /* 0x0000000403b27825 */ /* 0x000fc800078e02dc */
[C---:B------:R-:W-:Y:S01]  /*8d170*/  IMAD.WIDE R248, R3.reuse, 0x4, R176 ;  /* 0x0000000403f87825 */ /* 0x040fe200078e02b0 */
[----:B------:R-:W-:Y:S01]  /*8d180*/  IADD3 R0, R3, c[0x0][0x198], RZ ;  /* 0x0000660003007a10 */ /* 0x000fe20007ffe0ff */
[----:B------:R-:W-:Y:S04]  /*8d190*/  @P6 STG.E [R178.64], R246 ;  /* 0x000000f6b2006986 */ /* 0x000fe8000c101904 */
[----:B------:R-:W2:Y:S04]  /*8d1a0*/  LDL.LU R3, [R1+0x238] ;  /* 0x0002380001037983 */ /* 0x000ea80000300800 */
[----:B------:R1:W-:Y:S04]  /*8d1b0*/  @P4 STG.E [R248.64], R244 ;  /* 0x000000f4f8004986 */ /* 0x0003e8000c101904 */
[----:B-1----:R-:W2:Y:S04]  /*8d1c0*/  LDL.LU R249, [R1+0x278] ;  /* 0x0002780001f97983 */ /* 0x002ea80000300800 */
[----:B------:R-:W3:Y:S04]  /*8d1d0*/  LDL.LU R248, [R1+0x2a8] ;  /* 0x0002a80001f87983 */ /* 0x000ee80000300800 */
[----:B------:R-:W3:Y:S04]  /*8d1e0*/  LDL.LU R246, [R1+0x2ac] ;  /* 0x0002ac0001f67983 */ /* 0x000ee80000300800 */
[----:B------:R-:W3:Y:S01]  /*8d1f0*/  LDL.LU R244, [R1+0x24c] ;  /* 0x00024c0001f47983 */ /* 0x000ee20000300800 */
[----:B----4-:R-:W-:-:S03]  /*8d200*/  ISETP.GE.AND P4, PT, R241, c[0x0][0x17c], PT ;  /* 0x00005f00f1007a0c */ /* 0x010fc60003f86270 */
[----:B------:R-:W4:Y:S01]  /*8d210*/  LDL.LU R241, [R1+0x1cf8] ;  /* 0x001cf80001f17983 */ /* 0x000f220000300800 */
[C---:B------:R-:W-:Y:S02]  /*8d220*/  ISETP.LT.AND P5, PT, R251.reuse, c[0x0][0x178], !P1 ;  /* 0x00005e00fb007a0c */ /* 0x040fe40004fa1270 */
[----:B------:R-:W-:Y:S02]  /*8d230*/  ISETP.LT.AND P1, PT, R250, c[0x0][0x178], !P1 ;  /* 0x00005e00fa007a0c */ /* 0x000fe40004f21270 */
[----:B------:R-:W-:Y:S01]  /*8d240*/  ISETP.LT.AND P6, PT, R251, c[0x0][0x178], !P3 ;  /* 0x00005e00fb007a0c */ /* 0x000fe20005fc1270 */
[----:B------:R-:W-:Y:S01]  /*8d250*/  IMAD.WIDE R178, R0, 0x4, R220 ;  /* 0x0000000400b27825 */ /* 0x000fe200078e02dc */
[----:B------:R-:W-:-:S03]  /*8d260*/  ISETP.LT.AND P3, PT, R250, c[0x0][0x178], !P3 ;  /* 0x00005e00fa007a0c */ /* 0x000fc60005f61270 */
[C---:B------:R-:W-:Y:S01]  /*8d270*/  IMAD.WIDE R222, R0.reuse, 0x4, R176 ;  /* 0x0000000400de7825 */ /* 0x040fe200078e02b0 */
[----:B------:R-:W-:-:S03]  /*8d280*/  IADD3 R0, R0, c[0x0][0x198], RZ ;  /* 0x0000660000007a10 */ /* 0x000fc60007ffe0ff */
[----:B--2---:R1:W-:Y:S04]  /*8d290*/  @P5 STG.E [R178.64], R249 ;  /* 0x000000f9b2005986 */ /* 0x0043e8000c101904 */
[----:B------:R2:W-:Y:S01]  /*8d2a0*/  @P1 STG.E [R222.64], R3 ;  /* 0x00000003de001986 */ /* 0x0005e2000c101904 */
[----:B------:R-:W-:Y:S01]  /*8d2b0*/  ISETP.GE.AND P1, PT, R242, c[0x0][0x17c], PT ;  /* 0x00005f00f2007a0c */ /* 0x000fe20003f26270 */
[C---:B-1----:R-:W-:Y:S02]  /*8d2c0*/  IMAD.WIDE R178, R0.reuse, 0x4, R220 ;  /* 0x0000000400b27825 */ /* 0x042fe400078e02dc */
[----:B------:R-:W4:Y:S02]  /*8d2d0*/  LDL.LU R249, [R1+0x2d8] ;  /* 0x0002d80001f97983 */ /* 0x000f240000300800 */
[----:B--2---:R-:W-:-:S02]  /*8d2e0*/  IMAD.WIDE R222, R0, 0x4, R176 ;  /* 0x0000000400de7825 */ /* 0x004fc400078e02b0 */
[----:B---3--:R1:W-:Y:S04]  /*8d2f0*/  @P6 STG.E [R178.64], R247 ;  /* 0x000000f7b2006986 */ /* 0x0083e8000c101904 */
[----:B------:R-:W2:Y:S04]  /*8d300*/  LDL.LU R242, [R1+0x1d04] ;  /* 0x001d040001f27983 */ /* 0x000ea80000300800 */
[----:B------:R3:W-:Y:S04]  /*8d310*/  @P3 STG.E [R222.64], R245 ;  /* 0x000000f5de003986 */ /* 0x0007e8000c101904 */
[----:B-1----:R-:W2:Y:S01]  /*8d320*/  LDL.LU R247, [R1+0x2dc] ;  /* 0x0002dc0001f77983 */ /* 0x002ea20000300800 */
[----:B----4-:R-:W-:-:S03]  /*8d330*/  ISETP.GE.AND P3, PT, R241, c[0x0][0x17c], PT ;  /* 0x00005f00f1007a0c */ /* 0x010fc60003f66270 */
[----:B------:R-:W4:Y:S01]  /*8d340*/  LDL.LU R241, [R1+0x1d08] ;  /* 0x001d080001f17983 */ /* 0x000f220000300800 */
[C---:B------:R-:W-:Y:S02]  /*8d350*/  ISETP.LT.AND P5, PT, R251.reuse, c[0x0][0x178], !P0 ;  /* 0x00005e00fb007a0c */ /* 0x040fe400047a1270 */
[----:B------:R-:W-:Y:S01]  /*8d360*/  ISETP.LT.AND P0, PT, R250, c[0x0][0x178], !P0 ;  /* 0x00005e00fa007a0c */ /* 0x000fe20004701270 */
[----:B---3--:R-:W3:Y:S01]  /*8d370*/  LDL.LU R245, [R1+0x25c] ;  /* 0x00025c0001f57983 */ /* 0x008ee20000300800 */
[----:B------:R-:W-:Y:S02]  /*8d380*/  IADD3 R3, R0, c[0x0][0x198], RZ ;  /* 0x0000660000037a10 */ /* 0x000fe40007ffe0ff */
[----:B------:R-:W-:Y:S02]  /*8d390*/  ISETP.LT.AND P6, PT, R251, c[0x0][0x178], !P2 ;  /* 0x00005e00fb007a0c */ /* 0x000fe400057c1270 */
[----:B------:R-:W-:Y:S01]  /*8d3a0*/  ISETP.LT.AND P2, PT, R250, c[0x0][0x178], !P2 ;  /* 0x00005e00fa007a0c */ /* 0x000fe20005741270 */
[C---:B------:R-:W-:Y:S01]  /*8d3b0*/  IMAD.WIDE R222, R3.reuse, 0x4, R220 ;  /* 0x0000000403de7825 */ /* 0x040fe200078e02dc */
[----:B------:R-:W-:-:S03]  /*8d3c0*/  IADD3 R0, R3, c[0x0][0x198], RZ ;  /* 0x0000660003007a10 */ /* 0x000fc60007ffe0ff */
[----:B------:R-:W-:Y:S01]  /*8d3d0*/  IMAD.WIDE R178, R3, 0x4, R176 ;  /* 0x0000000403b27825 */ /* 0x000fe200078e02b0 */
[----:B------:R1:W-:Y:S01]  /*8d3e0*/  @P5 STG.E [R222.64], R248 ;  /* 0x000000f8de005986 */ /* 0x0003e2000c101904 */
[----:B------:R-:W-:-:S03]  /*8d3f0*/  ISETP.LT.AND P5, PT, R251, c[0x0][0x178], !P4 ;  /* 0x00005e00fb007a0c */ /* 0x000fc600067a1270 */
[----:B------:R1:W-:Y:S01]  /*8d400*/  @P0 STG.E [R178.64], R243 ;  /* 0x000000f3b2000986 */ /* 0x0003e2000c101904 */
[C---:B------:R-:W-:Y:S01]  /*8d410*/  IADD3 R3, R0.reuse, c[0x0][0x198], RZ ;  /* 0x0000660000037a10 */ /* 0x040fe20007ffe0ff */
[----:B-1----:R-:W-:-:S04]  /*8d420*/  IMAD.WIDE R222, R0, 0x4, R220 ;  /* 0x0000000400de7825 */ /* 0x002fc800078e02dc */
[----:B------:R-:W-:Y:S01]  /*8d430*/  IMAD.WIDE R178, R0, 0x4, R176 ;  /* 0x0000000400b27825 */ /* 0x000fe200078e02b0 */
[----:B------:R-:W-:Y:S04]  /*8d440*/  @P6 STG.E [R222.64], R246 ;  /* 0x000000f6de006986 */ /* 0x000fe8000c101904 */
[----:B------:R1:W-:Y:S01]  /*8d450*/  @P2 STG.E [R178.64], R244 ;  /* 0x000000f4b2002986 */ /* 0x0003e2000c101904 */
[C---:B------:R-:W-:Y:S01]  /*8d460*/  IADD3 R0, R3.reuse, c[0x0][0x198], RZ ;  /* 0x0000660003007a10 */ /* 0x040fe20007ffe0ff */
[C---:B-1----:R-:W-:Y:S01]  /*8d470*/  IMAD.WIDE R178, R3.reuse, 0x4, R220 ;  /* 0x0000000403b27825 */ /* 0x042fe200078e02dc */
[----:B--2---:R-:W-:Y:S02]  /*8d480*/  ISETP.GE.AND P0, PT, R242, c[0x0][0x17c], PT ;  /* 0x00005f00f2007a0c */ /* 0x004fe40003f06270 */
[----:B------:R-:W2:Y:S04]  /*8d490*/  LDL.LU R242, [R1+0x1d18] ;  /* 0x001d180001f27983 */ /* 0x000ea80000300800 */
[----:B------:R-:W2:Y:S04]  /*8d4a0*/  LDL.LU R243, [R1+0x288] ;  /* 0x0002880001f37983 */ /* 0x000ea80000300800 */
[----:B------:R1:W-:Y:S02]  /*8d4b0*/  @P5 STG.E [R178.64], R249 ;  /* 0x000000f9b2005986 */ /* 0x0003e4000c101904 */
[----:B-1----:R-:W-:Y:S01]  /*8d4c0*/  IMAD.WIDE R248, R3, 0x4, R176 ;  /* 0x0000000403f87825 */ /* 0x002fe200078e02b0 */
[----:B----4-:R-:W-:-:S02]  /*8d4d0*/  ISETP.GE.AND P2, PT, R241, c[0x0][0x17c], PT ;  /* 0x00005f00f1007a0c */ /* 0x010fc40003f46270 */
[----:B------:R-:W2:Y:S04]  /*8d4e0*/  LDL.LU R241, [R1+0x1d1c] ;  /* 0x001d1c0001f17983 */ /* 0x000ea80000300800 */
[----:B------:R-:W2:Y:S04]  /*8d4f0*/  LDL.LU R246, [R1+0x31c] ;  /* 0x00031c0001f67983 */ /* 0x000ea80000300800 */
[----:B------:R-:W2:Y:S04]  /*8d500*/  LDL.LU R244, [R1+0x28c] ;  /* 0x00028c0001f47983 */ /* 0x000ea80000300800 */
[----:B------:R-:W2:Y:S01]  /*8d510*/  LDL.LU R3, [R1+0x258] ;  /* 0x0002580001037983 */ /* 0x000ea20000300800 */
[----:B------:R-:W-:-:S02]  /*8d520*/  ISETP.LT.AND P4, PT, R250, c[0x0][0x178], !P4 ;  /* 0x00005e00fa007a0c */ /* 0x000fc40006781270 */
[----:B------:R-:W-:Y:S02]  /*8d530*/  ISETP.LT.AND P6, PT, R251, c[0x0][0x178], !P1 ;  /* 0x00005e00fb007a0c */ /* 0x000fe40004fc1270 */
[----:B------:R-:W-:Y:S01]  /*8d540*/  ISETP.LT.AND P1, PT, R250, c[0x0][0x178], !P1 ;  /* 0x00005e00fa007a0c */ /* 0x000fe20004f21270 */
[----:B------:R-:W-:-:S04]  /*8d550*/  IMAD.WIDE R178, R0, 0x4, R220 ;  /* 0x0000000400b27825 */ /* 0x000fc800078e02dc */
[C---:B------:R-:W-:Y:S01]  /*8d560*/  IMAD.WIDE R222, R0.reuse, 0x4, R176 ;  /* 0x0000000400de7825 */ /* 0x040fe200078e02b0 */
[----:B------:R-:W-:-:S03]  /*8d570*/  IADD3 R0, R0, c[0x0][0x198], RZ ;  /* 0x0000660000007a10 */ /* 0x000fc60007ffe0ff */
[----:B--2---:R1:W-:Y:S01]  /*8d580*/  @P4 STG.E [R248.64], R3 ;  /* 0x00000003f8004986 */ /* 0x0043e2000c101904 */
[----:B------:R-:W-:-:S03]  /*8d590*/  ISETP.GE.AND P4, PT, R242, c[0x0][0x17c], PT ;  /* 0x00005f00f2007a0c */ /* 0x000fc60003f86270 */
[----:B------:R2:W-:Y:S04]  /*8d5a0*/  @P6 STG.E [R178.64], R247 ;  /* 0x000000f7b2006986 */ /* 0x0005e8000c101904 */
[----:B---3--:R3:W-:Y:S04]  /*8d5b0*/  @P1 STG.E [R222.64], R245 ;  /* 0x000000f5de001986 */ /* 0x0087e8000c101904 */
[----:B-1----:R-:W4:Y:S01]  /*8d5c0*/  LDL.LU R248, [R1+0x348] ;  /* 0x0003480001f87983 */ /* 0x002f220000300800 */
[----:B------:R-:W-:-:S03]  /*8d5d0*/  IADD3 R3, R0, c[0x0][0x198], RZ ;  /* 0x0000660000037a10 */ /* 0x000fc60007ffe0ff */
[----:B------:R-:W4:Y:S01]  /*8d5e0*/  LDL.LU R242, [R1+0x1d20] ;  /* 0x001d200001f27983 */ /* 0x000f220000300800 */
[----:B--2---:R-:W-:-:S03]  /*8d5f0*/  IMAD.WIDE R178, R0, 0x4, R220 ;  /* 0x0000000400b27825 */ /* 0x004fc600078e02dc */
[----:B------:R-:W2:Y:S01]  /*8d600*/  LDL.LU R249, [R1+0x2c8] ;  /* 0x0002c80001f97983 */ /* 0x000ea20000300800 */
[----:B---3--:R-:W-:-:S03]  /*8d610*/  IMAD.WIDE R222, R0, 0x4, R176 ;  /* 0x0000000400de7825 */ /* 0x008fc600078e02b0 */
[----:B------:R-:W3:Y:S04]  /*8d620*/  LDL.LU R247, [R1+0x34c] ;  /* 0x00034c0001f77983 */ /* 0x000ee80000300800 */
[----:B------:R-:W2:Y:S01]  /*8d630*/  LDL.LU R0, [R1+0x318] ;  /* 0x0003180001007983 */ /* 0x000ea20000300800 */
[----:B------:R-:W-:Y:S02]  /*8d640*/  ISETP.LT.AND P5, PT, R251, c[0x0][0x178], !P3 ;  /* 0x00005e00fb007a0c */ /* 0x000fe40005fa1270 */
[----:B------:R-:W-:Y:S02]  /*8d650*/  ISETP.LT.AND P3, PT, R250, c[0x0][0x178], !P3 ;  /* 0x00005e00fa007a0c */ /* 0x000fe40005f61270 */
[----:B------:R-:W-:Y:S02]  /*8d660*/  ISETP.GE.AND P1, PT, R241, c[0x0][0x17c], PT ;  /* 0x00005f00f1007a0c */ /* 0x000fe40003f26270 */
[----:B------:R-:W3:Y:S04]  /*8d670*/  LDL.LU R241, [R1+0x1d34] ;  /* 0x001d340001f17983 */ /* 0x000ee80000300800 */
[----:B------:R-:W3:Y:S01]  /*8d680*/  LDL.LU R245, [R1+0x2cc] ;  /* 0x0002cc0001f57983 */ /* 0x000ee20000300800 */
[----:B------:R-:W-:-:S02]  /*8d690*/  ISETP.LT.AND P6, PT, R251, c[0x0][0x178], !P0 ;  /* 0x00005e00fb007a0c */ /* 0x000fc400047c1270 */
[----:B------:R-:W-:Y:S01]  /*8d6a0*/  ISETP.LT.AND P0, PT, R250, c[0x0][0x178], !P0 ;  /* 0x00005e00fa007a0c */ /* 0x000fe20004701270 */
[----:B--2---:R1:W-:Y:S04]  /*8d6b0*/  @P5 STG.E [R178.64], R0 ;  /* 0x00000000b2005986 */ /* 0x0043e8000c101904 */
[----:B------:R2:W-:Y:S01]  /*8d6c0*/  @P3 STG.E [R222.64], R243 ;  /* 0x000000f3de003986 */ /* 0x0005e2000c101904 */
[----:B----4-:R-:W-:-:S03]  /*8d6d0*/  ISETP.GE.AND P3, PT, R242, c[0x0][0x17c], PT ;  /* 0x00005f00f2007a0c */ /* 0x010fc60003f66270 */
[----:B------:R-:W4:Y:S01]  /*8d6e0*/  LDL.LU R242, [R1+0x1d38] ;  /* 0x001d380001f27983 */ /* 0x000f220000300800 */
[----:B------:R-:W-:Y:S02]  /*8d6f0*/  ISETP.LT.AND P5, PT, R251, c[0x0][0x178], !P2 ;  /* 0x00005e00fb007a0c */ /* 0x000fe400057a1270 */
[----:B------:R-:W-:Y:S01]  /*8d700*/  ISETP.LT.AND P2, PT, R250, c[0x0][0x178], !P2 ;  /* 0x00005e00fa007a0c */ /* 0x000fe20005741270 */
[C---:B-1----:R-:W-:Y:S01]  /*8d710*/  IMAD.WIDE R178, R3.reuse, 0x4, R176 ;  /* 0x0000000403b27825 */ /* 0x042fe200078e02b0 */
[----:B------:R-:W-:-:S03]  /*8d720*/  IADD3 R0, R3, c[0x0][0x198], RZ ;  /* 0x0000660003007a10 */ /* 0x000fc60007ffe0ff */
[----:B--2---:R-:W-:Y:S01]  /*8d730*/  IMAD.WIDE R222, R3, 0x4, R220 ;  /* 0x0000000403de7825 */ /* 0x004fe200078e02dc */
[----:B------:R-:W-:Y:S01]  /*8d740*/  IADD3 R3, R0, c[0x0][0x198], RZ ;  /* 0x0000660000037a10 */ /* 0x000fe20007ffe0ff */
[----:B------:R-:W2:Y:S04]  /*8d750*/  LDL.LU R243, [R1+0x2f8] ;  /* 0x0002f80001f37983 */ /* 0x000ea80000300800 */
[----:B------:R1:W-:Y:S04]  /*8d760*/  @P6 STG.E [R222.64], R246 ;  /* 0x000000f6de006986 */ /* 0x0003e8000c101904 */
[----:B------:R1:W-:Y:S01]  /*8d770*/  @P0 STG.E [R178.64], R244 ;  /* 0x000000f4b2000986 */ /* 0x0003e2000c101904 */
[----:B---3--:R-:W-:-:S03]  /*8d780*/  ISETP.GE.AND P0, PT, R241, c[0x0][0x17c], PT ;  /* 0x00005f00f1007a0c */ /* 0x008fc60003f06270 */
[----:B------:R-:W3:Y:S01]  /*8d790*/  LDL.LU R241, [R1+0x1d40] ;  /* 0x001d400001f17983 */ /* 0x000ee20000300800 */
[----:B-1----:R-:W-:-:S03]  /*8d7a0*/  IMAD.WIDE R222, R0, 0x4, R220 ;  /* 0x0000000400de7825 */ /* 0x002fc600078e02dc */
[----:B------:R-:W2:Y:S01]  /*8d7b0*/  LDL.LU R246, [R1+0x39c] ;  /* 0x00039c0001f67983 */ /* 0x000ea20000300800 */
[----:B------:R-:W-:-:S03]  /*8d7c0*/  IMAD.WIDE R178, R0, 0x4, R176 ;  /* 0x0000000400b27825 */ /* 0x000fc600078e02b0 */
[----:B------:R-:W-:Y:S01]  /*8d7d0*/  @P5 STG.E [R222.64], R248 ;  /* 0x000000f8de005986 */ /* 0x000fe2000c101904 */
[----:B------:R-:W-:-:S03]  /*8d7e0*/  IADD3 R0, R3, c[0x0][0x198], RZ ;  /* 0x0000660003007a10 */ /* 0x000fc60007ffe0ff */
[----:B------:R1:W-:Y:S04]  /*8d7f0*/  @P2 STG.E [R178.64], R249 ;  /* 0x000000f9b2002986 */ /* 0x0003e8000c101904 */
[----:B------:R-:W2:Y:S01]  /*8d800*/  LDL.LU R244, [R1+0x2fc] ;  /* 0x0002fc0001f47983 */ /* 0x000ea20000300800 */
[----:B-1----:R-:W-:-:S04]  /*8d810*/  IMAD.WIDE R178, R3, 0x4, R220 ;  /* 0x0000000403b27825 */ /* 0x002fc800078e02dc */
[----:B------:R-:W-:Y:S01]  /*8d820*/  IMAD.WIDE R248, R3, 0x4, R176 ;  /* 0x0000000403f87825 */ /* 0x000fe200078e02b0 */
[----:B----4-:R-:W-:Y:S02]  /*8d830*/  ISETP.GE.AND P2, PT, R242, c[0x0][0x17c], PT ;  /* 0x00005f00f2007a0c */ /* 0x010fe40003f46270 */
[----:B------:R-:W4:Y:S04]  /*8d840*/  LDL.LU R242, [R1+0x1d44] ;  /* 0x001d440001f27983 */ /* 0x000f280000300800 */
[----:B------:R-:W2:Y:S01]  /*8d850*/  LDL.LU R3, [R1+0x398] ;  /* 0x0003980001037983 */ /* 0x000ea20000300800 */
[----:B------:R-:W-:Y:S02]  /*8d860*/  ISETP.LT.AND P6, PT, R251, c[0x0][0x178], !P4 ;  /* 0x00005e00fb007a0c */ /* 0x000fe400067c1270 */
[----:B------:R-:W-:-:S02]  /*8d870*/  ISETP.LT.AND P4, PT, R250, c[0x0][0x178], !P4 ;  /* 0x00005e00fa007a0c */ /* 0x000fc40006781270 */
[----:B------:R-:W-:Y:S02]  /*8d880*/  ISETP.LT.AND P5, PT, R251, c[0x0][0x178], !P1 ;  /* 0x00005e00fb007a0c */ /* 0x000fe40004fa1270 */
[----:B------:R-:W-:Y:S01]  /*8d890*/  ISETP.LT.AND P1, PT, R250, c[0x0][0x178], !P1 ;  /* 0x00005e00fa007a0c */ /* 0x000fe20004f21270 */
[----:B------:R-:W-:-:S06]  /*8d8a0*/  IMAD.WIDE R222, R0, 0x4, R176 ;  /* 0x0000000400de7825 */ /* 0x000fcc00078e02b0 */
[----:B------:R1:W-:Y:S01]  /*8d8b0*/  @P6 STG.E [R178.64], R247 ;  /* 0x000000f7b2006986 */ /* 0x0003e2000c101904 */
[----:B------:R-:W-:Y:S02]  /*8d8c0*/  ISETP.LT.AND P6, PT, R251, c[0x0][0x178], !P3 ;  /* 0x00005e00fb007a0c */ /* 0x000fe40005fc1270 */
[----:B------:R-:W-:Y:S01]  /*8d8d0*/  ISETP.LT.AND P3, PT, R250, c[0x0][0x178], !P3 ;  /* 0x00005e00fa007a0c */ /* 0x000fe20005f61270 */
[----:B------:R1:W-:Y:S01]  /*8d8e0*/  @P4 STG.E [R248.64], R245 ;  /* 0x000000f5f8004986 */ /* 0x0003e2000c101904 */
[----:B---3--:R-:W-:Y:S01]  /*8d8f0*/  ISETP.GE.AND P4, PT, R241, c[0x0][0x17c], PT ;  /* 0x00005f00f1007a0c */ /* 0x008fe20003f86270 */
[C-C-:B-1----:R-:W-:Y:S01]  /*8d900*/  IMAD.WIDE R178, R0.reuse, 0x4, R220.reuse ;  /* 0x0000000400b27825 */ /* 0x142fe200078e02dc */
[----:B------:R-:W-:Y:S01]  /*8d910*/  IADD3 R0, R0, c[0x0][0x198], RZ ;  /* 0x0000660000007a10 */ /* 0x000fe20007ffe0ff */
[----:B------:R-:W3:Y:S04]  /*8d920*/  LDL.LU R248, [R1+0x328] ;  /* 0x0003280001f87983 */ /* 0x000ee80000300800 */
[----:B------:R-:W3:Y:S04]  /*8d930*/  LDL.LU R247, [R1+0x3ac] ;  /* 0x0003ac0001f77983 */ /* 0x000ee80000300800 */
[----:B------:R-:W3:Y:S04]  /*8d940*/  LDL.LU R245, [R1+0x32c] ;  /* 0x00032c0001f57983 */ /* 0x000ee80000300800 */
[----:B------:R-:W3:Y:S04]  /*8d950*/  LDL.LU R241, [R1+0x1d48] ;  /* 0x001d480001f17983 */ /* 0x000ee80000300800 */
[----:B------:R-:W3:Y:S04]  /*8d960*/  LDL.LU R249, [R1+0x418] ;  /* 0x0004180001f97983 */ /* 0x000ee80000300800 */
[----:B--2---:R1:W-:Y:S04]  /*8d970*/  @P5 STG.E [R178.64], R3 ;  /* 0x00000003b2005986 */ /* 0x0043e8000c101904 */
[----:B------:R2:W-:Y:S01]  /*8d980*/  @P1 STG.E [R222.64], R243 ;  /* 0x000000f3de001986 */ /* 0x0005e2000c101904 */
[----:B----4-:R-:W-:Y:S01]  /*8d990*/  ISETP.GE.AND P1, PT, R242, c[0x0][0x17c], PT ;  /* 0x00005f00f2007a0c */ /* 0x010fe20003f26270 */
[C---:B-1----:R-:W-:Y:S01]  /*8d9a0*/  IMAD.WIDE R178, R0.reuse, 0x4, R220 ;  /* 0x0000000400b27825 */ /* 0x042fe200078e02dc */
[----:B------:R-:W-:-:S03]  /*8d9b0*/  IADD3 R3, R0, c[0x0][0x198], RZ ;  /* 0x0000660000037a10 */ /* 0x000fc60007ffe0ff */
[----:B--2---:R-:W-:Y:S01]  /*8d9c0*/  IMAD.WIDE R222, R0, 0x4, R176 ;  /* 0x0000000400de7825 */ /* 0x004fe200078e02b0 */
[----:B------:R-:W2:Y:S01]  /*8d9d0*/  LDL.LU R243, [R1+0x1d5c] ;  /* 0x001d5c0001f37983 */ /* 0x000ea20000300800 */
[----:B------:R-:W-:-:S03]  /*8d9e0*/  IADD3 R0, R3, c[0x0][0x198], RZ ;  /* 0x0000660003007a10 */ /* 0x000fc60007ffe0ff */
[----:B------:R1:W-:Y:S04]  /*8d9f0*/  @P6 STG.E [R178.64], R246 ;  /* 0x000000f6b2006986 */ /* 0x0003e8000c101904 */
[----:B------:R-:W4:Y:S04]  /*8da00*/  LDL.LU R242, [R1+0x1d60] ;  /* 0x001d600001f27983 */ /* 0x000f280000300800 */
[----:B------:R3:W-:Y:S04]  /*8da10*/  @P3 STG.E [R222.64], R244 ;  /* 0x000000f4de003986 */ /* 0x0007e8000c101904 */
[----:B-1----:R-:W2:Y:S01]  /*8da20*/  LDL.LU R246, [R1+0x41c] ;  /* 0x00041c0001f67983 */ /* 0x002ea20000300800 */
[----:B------:R-:W-:-:S03]  /*8da30*/  IMAD.WIDE R178, R3, 0x4, R176 ;  /* 0x0000000403b27825 */ /* 0x000fc600078e02b0 */
[----:B---3--:R-:W3:Y:S01]  /*8da40*/  LDL.LU R244, [R1+0x38c] ;  /* 0x00038c0001f47983 */ /* 0x008ee20000300800 */
[----:B------:R-:W-:-:S03]  /*8da50*/  IMAD.WIDE R222, R3, 0x4, R220 ;  /* 0x0000000403de7825 */ /* 0x000fc600078e02dc */
[----:B------:R-:W2:Y:S01]  /*8da60*/  LDL.LU R3, [R1+0x3a8] ;  /* 0x0003a80001037983 */ /* 0x000ea20000300800 */
[C---:B------:R-:W-:Y:S02]  /*8da70*/  ISETP.LT.AND P5, PT, R251.reuse, c[0x0][0x178], !P0 ;  /* 0x00005e00fb007a0c */ /* 0x040fe400047a1270 */
[C---:B------:R-:W-:Y:S02]  /*8da80*/  ISETP.LT.AND P0, PT, R250.reuse, c[0x0][0x178], !P0 ;  /* 0x00005e00fa007a0c */ /* 0x040fe40004701270 */
[----:B------:R-:W-:Y:S02]  /*8da90*/  ISETP.LT.AND P6, PT, R251, c[0x0][0x178], !P2 ;  /* 0x00005e00fb007a0c */ /* 0x000fe400057c1270 */
[----:B------:R-:W-:Y:S02]  /*8daa0*/  ISETP.LT.AND P2, PT, R250, c[0x0][0x178], !P2 ;  /* 0x00005e00fa007a0c */ /* 0x000fe40005741270 */
[----:B------:R-:W-:Y:S02]  /*8dab0*/  ISETP.GE.AND P3, PT, R241, c[0x0][0x17c], PT ;  /* 0x00005f00f1007a0c */ /* 0x000fe40003f66270 */
[----:B------:R-:W3:Y:S04]  /*8dac0*/  LDL.LU R241, [R1+0x1f64] ;  /* 0x001f640001f17983 */ /* 0x000ee80000300800 */
[----:B--2---:R1:W-:Y:S01]  /*8dad0*/  @P5 STG.E [R222.64], R3 ;  /* 0x00000003de005986 */ /* 0x0043e2000c101904 */
[----:B------:R-:W-:-:S03]  /*8dae0*/  ISETP.LT.AND P5, PT, R251, c[0x0][0x178], !P4 ;  /* 0x00005e00fb007a0c */ /* 0x000fc600067a1270 */
[----:B------:R2:W-:Y:S01]  /*8daf0*/  @P0 STG.E [R178.64], R248 ;  /* 0x000000f8b2000986 */ /* 0x0005e2000c101904 */
[C---:B-1----:R-:W-:Y:S01]  /*8db00*/  IMAD.WIDE R222, R0.reuse, 0x4, R220 ;  /* 0x0000000400de7825 */ /* 0x042fe200078e02dc */
[----:B------:R-:W-:-:S03]  /*8db10*/  IADD3 R3, R0, c[0x0][0x198], RZ ;  /* 0x0000660000037a10 */ /* 0x000fc60007ffe0ff */
[----:B--2---:R-:W-:Y:S01]  /*8db20*/  IMAD.WIDE R178, R0, 0x4, R176 ;  /* 0x0000000400b27825 */ /* 0x004fe200078e02b0 */
[----:B------:R-:W-:Y:S01]  /*8db30*/  @P6 STG.E [R222.64], R247 ;  /* 0x000000f7de006986 */ /* 0x000fe2000c101904 */
[----:B------:R-:W-:-:S03]  /*8db40*/  ISETP.GE.AND P0, PT, R243, c[0x0][0x17c], PT ;  /* 0x00005f00f3007a0c */ /* 0x000fc60003f06270 */
[----:B------:R1:W-:Y:S01]  /*8db50*/  @P2 STG.E [R178.64], R245 ;  /* 0x000000f5b2002986 */ /* 0x0003e2000c101904 */
[----:B----4-:R-:W-:-:S03]  /*8db60*/  ISETP.GE.AND P2, PT, R242, c[0x0][0x17c], PT ;  /* 0x00005f00f2007a0c */ /* 0x010fc60003f46270 */
[----:B------:R-:W2:Y:S01]  /*8db70*/  LDL.LU R243, [R1+0x1d68] ;  /* 0x001d680001f37983 */ /* 0x000ea20000300800 */
[----:B------:R-:W-:-:S03]  /*8db80*/  IADD3 R0, R3, c[0x0][0x198], RZ ;  /* 0x0000660003007a10 */ /* 0x000fc60007ffe0ff */
[----:B------:R-:W2:Y:S01]  /*8db90*/  LDL.LU R242, [R1+0x1d6c] ;  /* 0x001d6c0001f27983 */ /* 0x000ea20000300800 */
[----:B-1----:R-:W-:-:S03]  /*8dba0*/  IMAD.WIDE R178, R3, 0x4, R220 ;  /* 0x0000000403b27825 */ /* 0x002fc600078e02dc */
[----:B------:R-:W2:Y:S04]  /*8dbb0*/  LDL.LU R247, [R1+0x434] ;  /* 0x0004340001f77983 */ /* 0x000ea80000300800 */
[----:B------:R1:W-:Y:S04]  /*8dbc0*/  @P5 STG.E [R178.64], R249 ;  /* 0x000000f9b2005986 */ /* 0x0003e8000c101904 */
[----:B------:R-:W2:Y:S01]  /*8dbd0*/  LDL.LU R245, [R1+0x204] ;  /* 0x0002040001f57983 */ /* 0x000ea20000300800 */
[----:B-1----:R-:W-:-:S03]  /*8dbe0*/  IMAD.WIDE R248, R3, 0x4, R176 ;  /* 0x0000000403f87825 */ /* 0x002fc600078e02b0 */
[----:B------:R-:W2:Y:S01]  /*8dbf0*/  LDL.LU R3, [R1+0x388] ;  /* 0x0003880001037983 */ /* 0x000ea20000300800 */
[C---:B------:R-:W-:Y:S02]  /*8dc00*/  ISETP.LT.AND P4, PT, R250.reuse, c[0x0][0x178], !P4 ;  /* 0x00005e00fa007a0c */ /* 0x040fe40006781270 */
        /* <DEDUP_REMOVED lines=16> */
[----:B------:R-:W2:Y:S04]  /*8dd10*/  LDL.LU R0, [R1+0x430] ;  /* 0x0004300001007983 */ /* 0x000ea80000300800 */
[----:B------:R-:W3:Y:S01]  /*8dd20*/  LDL.LU R246, [R1+0x1d88] ;  /* 0x001d880001f67983 */ /* 0x000ee20000300800 */
[----:B------:R-:W-:Y:S02]  /*8dd30*/  ISETP.LT.AND P5, PT, R251, c[0x0][0x178], !P3 ;  /* 0x00005e00fb007a0c */ /* 0x000fe40005fa1270 */
[----:B------:R-:W-:-:S02]  /*8dd40*/  ISETP.LT.AND P3, PT, R250, c[0x0][0x178], !P3 ;  /* 0x00005e00fa007a0c */ /* 0x000fc40005f61270 */
[----:B------:R-:W-:Y:S02]  /*8dd50*/  ISETP.LT.AND P6, PT, R251, c[0x0][0x178], !P0 ;  /* 0x00005e00fb007a0c */ /* 0x000fe400047c1270 */
[----:B------:R-:W-:Y:S02]  /*8dd60*/  ISETP.LT.AND P0, PT, R250, c[0x0][0x178], !P0 ;  /* 0x00005e00fa007a0c */ /* 0x000fe40004701270 */
[----:B------:R-:W-:Y:S02]  /*8dd70*/  ISETP.GE.AND P1, PT, R242, c[0x0][0x17c], PT ;  /* 0x00005f00f2007a0c */ /* 0x000fe40003f26270 */
[----:B------:R-:W3:Y:S04]  /*8dd80*/  LDL.LU R242, [R1+0x364] ;  /* 0x0003640001f27983 */ /* 0x000ee80000300800 */
[----:B--2---:R1:W-:Y:S04]  /*8dd90*/  @P5 STG.E [R178.64], R0 ;  /* 0x00000000b2005986 */ /* 0x0043e8000c101904 */
[----:B----4-:R2:W-:Y:S01]  /*8dda0*/  @P3 STG.E [R222.64], R248 ;  /* 0x000000f8de003986 */ /* 0x0105e2000c101904 */
[----:B------:R-:W-:Y:S01]  /*8ddb0*/  ISETP.GE.AND P3, PT, R243, c[0x0][0x17c], PT ;  /* 0x00005f00f3007a0c */ /* 0x000fe20003f66270 */
        /* <DEDUP_REMOVED lines=13> */
[----:B------:R-:W-:-:S03]  /*8de90*/  ISETP.GE.AND P0, PT, R246, c[0x0][0x17c], PT ;  /* 0x00005f00f6007a0c */ /* 0x000fc60003f06270 */
[----:B------:R-:W3:Y:S01]  /*8dea0*/  LDL.LU R246, [R1+0x1d90] ;  /* 0x001d900001f67983 */ /* 0x000ee20000300800 */
[C---:B------:R-:W-:Y:S02]  /*8deb0*/  ISETP.LT.AND P5, PT, R251.reuse, c[0x0][0x178], !P2 ;  /* 0x00005e00fb007a0c */ /* 0x040fe400057a1270 */
[C---:B------:R-:W-:Y:S02]  /*8dec0*/  ISETP.LT.AND P2, PT, R250.reuse, c[0x0][0x178], !P2 ;  /* 0x00005e00fa007a0c */ /* 0x040fe40005741270 */
[----:B------:R-:W-:Y:S02]  /*8ded0*/  ISETP.LT.AND P6, PT, R251, c[0x0][0x178], !P4 ;  /* 0x00005e00fb007a0c */ /* 0x000fe400067c1270 */
[----:B------:R-:W-:-:S07]  /*8dee0*/  ISETP.LT.AND P4, PT, R250, c[0x0][0x178], !P4 ;  /* 0x00005e00fa007a0c */ /* 0x000fce0006781270 */
[----:B--2---:R-:W-:Y:S04]  /*8def0*/  @P5 STG.E [R222.64], R0 ;  /* 0x00000000de005986 */ /* 0x004fe8000c101904 */
[----:B------:R1:W-:Y:S01]  /*8df00*/  @P2 STG.E [R178.64], R249 ;  /* 0x000000f9b2002986 */ /* 0x0003e2000c101904 */
[----:B------:R-:W-:Y:S01]  /*8df10*/  ISETP.GE.AND P2, PT, R248, c[0x0][0x17c], PT ;  /* 0x00005f00f8007a0c */ /* 0x000fe20003f46270 */
[C---:B-1----:R-:W-:Y:S01]  /*8df20*/  IMAD.WIDE R178, R3.reuse, 0x4, R220 ;  /* 0x0000000403b27825 */ /* 0x042fe200078e02dc */
[----:B------:R-:W-:-:S03]  /*8df30*/  IADD3 R0, R3, c[0x0][0x198], RZ ;  /* 0x0000660003007a10 */ /* 0x000fc60007ffe0ff */
[----:B------:R-:W-:Y:S01]  /*8df40*/  IMAD.WIDE R248, R3, 0x4, R176 ;  /* 0x0000000403f87825 */ /* 0x000fe200078e02b0 */
[----:B------:R1:W-:Y:S04]  /*8df50*/  @P6 STG.E [R178.64], R244 ;  /* 0x000000f4b2006986 */ /* 0x0003e8000c101904 */
[----:B-1----:R-:W2:Y:S04]  /*8df60*/  LDL.LU R244, [R1+0x464] ;  /* 0x0004640001f47983 */ /* 0x002ea80000300800 */
[----:B------:R-:W2:Y:S04]  /*8df70*/  LDL.LU R3, [R1+0x1e0] ;  /* 0x0001e00001037983 */ /* 0x000ea80000300800 */
[----:B------:R1:W-:Y:S01]  /*8df80*/  @P4 STG.E [R248.64], R242 ;  /* 0x000000f2f8004986 */ /* 0x0003e2000c101904 */
[----:B---3--:R-:W-:-:S03]  /*8df90*/  ISETP.GE.AND P4, PT, R246, c[0x0][0x17c], PT ;  /* 0x00005f00f6007a0c */ /* 0x008fc60003f86270 */
[----:B-1----:R-:W3:Y:S04]  /*8dfa0*/  LDL.LU R242, [R1+0x1f60] ;  /* 0x001f600001f27983 */ /* 0x002ee80000300800 */
[----:B------:R-:W3:Y:S04]  /*8dfb0*/  LDL.LU R249, [R1+0x1d94] ;  /* 0x001d940001f97983 */ /* 0x000ee80000300800 */
[----:B------:R-:W3:Y:S04]  /*8dfc0*/  LDL.LU R248, [R1+0x460] ;  /* 0x0004600001f87983 */ /* 0x000ee80000300800 */
[----:B------:R-:W3:Y:S01]  /*8dfd0*/  LDL.LU R246, [R1+0x1d98] ;  /* 0x001d980001f67983 */ /* 0x000ee20000300800 */
[----:B------:R-:W-:-:S02]  /*8dfe0*/  ISETP.LT.AND P5, PT, R251, c[0x0][0x178], !P1 ;  /* 0x00005e00fb007a0c */ /* 0x000fc40004fa1270 */
[----:B------:R-:W-:Y:S01]  /*8dff0*/  ISETP.LT.AND P1, PT, R250, c[0x0][0x178], !P1 ;  /* 0x00005e00fa007a0c */ /* 0x000fe20004f21270 */
[----:B------:R-:W-:Y:S01]  /*8e000*/  IMAD.WIDE R178, R0, 0x4, R220 ;  /* 0x0000000400b27825 */ /* 0x000fe200078e02dc */
[----:B------:R-:W-:Y:S02]  /*8e010*/  ISETP.LT.AND P6, PT, R251, c[0x0][0x178], !P3 ;  /* 0x00005e00fb007a0c */ /* 0x000fe40005fc1270 */
[----:B------:R-:W-:Y:S01]  /*8e020*/  ISETP.LT.AND P3, PT, R250, c[0x0][0x178], !P3 ;  /* 0x00005e00fa007a0c */ /* 0x000fe20005f61270 */
[C---:B------:R-:W-:Y:S01]  /*8e030*/  IMAD.WIDE R222, R0.reuse, 0x4, R176 ;  /* 0x0000000400de7825 */ /* 0x040fe200078e02b0 */
[----:B------:R-:W-:-:S05]  /*8e040*/  IADD3 R0, R0, c[0x0][0x198], RZ ;  /* 0x0000660000007a10 */ /* 0x000fca0007ffe0ff */
[----:B----4-:R1:W-:Y:S01]  /*8e050*/  @P5 STG.E [R178.64], R243 ;  /* 0x000000f3b2005986 */ /* 0x0103e2000c101904 */
[----:B------:R-:W-:Y:S02]  /*8e060*/  ISETP.LT.AND P5, PT, R251, c[0x0][0x178], !P0 ;  /* 0x00005e00fb007a0c */ /* 0x000fe400047a1270 */
[----:B------:R-:W-:Y:S01]  /*8e070*/  ISETP.LT.AND P0, PT, R250, c[0x0][0x178], !P0 ;  /* 0x00005e00fa007a0c */ /* 0x000fe20004701270 */
[C---:B-1----:R-:W-:Y:S01]  /*8e080*/  IMAD.WIDE R178, R0.reuse, 0x4, R220 ;  /* 0x0000000400b27825 */ /* 0x042fe200078e02dc */
[----:B------:R-:W4:Y:S04]  /*8e090*/  LDL.LU R243, [R1+0x1f5c] ;  /* 0x001f5c0001f37983 */ /* 0x000f280000300800 */
[----:B--2---:R1:W-:Y:S04]  /*8e0a0*/  @P1 STG.E [R222.64], R3 ;  /* 0x00000003de001986 */ /* 0x0043e8000c101904 */
[----:B------:R2:W-:Y:S01]  /*8e0b0*/  @P6 STG.E [R178.64], R247 ;  /* 0x000000f7b2006986 */ /* 0x0005e2000c101904 */
[C---:B-1----:R-:W-:Y:S01]  /*8e0c0*/  IMAD.WIDE R222, R0.reuse, 0x4, R176 ;  /* 0x0000000400de7825 */ /* 0x042fe200078e02b0 */
[----:B------:R-:W-:-:S02]  /*8e0d0*/  IADD3 R3, R0, c[0x0][0x198], RZ ;  /* 0x0000660000037a10 */ /* 0x000fc40007ffe0ff */
[----:B--2---:R-:W2:Y:S03]  /*8e0e0*/  LDL.LU R247, [R1+0x1db0] ;  /* 0x001db00001f77983 */ /* 0x004ea60000300800 */
[----:B------:R-:W-:Y:S01]  /*8e0f0*/  IMAD.WIDE R178, R3, 0x4, R176 ;  /* 0x0000000403b27825 */ /* 0x000fe200078e02b0 */
[----:B------:R1:W-:Y:S01]  /*8e100*/  @P3 STG.E [R222.64], R245 ;  /* 0x000000f5de003986 */ /* 0x0003e2000c101904 */
[----:B---3--:R-:W-:-:S03]  /*8e110*/  ISETP.GE.AND P1, PT, R249, c[0x0][0x17c], PT ;  /* 0x00005f00f9007a0c */ /* 0x008fc60003f26270 */
[----:B------:R-:W3:Y:S01]  /*8e120*/  LDL.LU R249, [R1+0x534] ;  /* 0x0005340001f97983 */ /* 0x000ee20000300800 */
[----:B-1----:R-:W-:-:S03]  /*8e130*/  IMAD.WIDE R222, R3, 0x4, R220 ;  /* 0x0000000403de7825 */ /* 0x002fc600078e02dc */
[----:B------:R-:W3:Y:S01]  /*8e140*/  LDL.LU R245, [R1+0x424] ;  /* 0x0004240001f57983 */ /* 0x000ee20000300800 */
[----:B------:R-:W-:-:S03]  /*8e150*/  ISETP.GE.AND P3, PT, R246, c[0x0][0x17c], PT ;  /* 0x00005f00f6007a0c */ /* 0x000fc60003f66270 */
[----:B------:R-:W-:Y:S04]  /*8e160*/  @P5 STG.E [R222.64], R248 ;  /* 0x000000f8de005986 */ /* 0x000fe8000c101904 */
[----:B------:R-:W3:Y:S04]  /*8e170*/  LDL.LU R246, [R1+0x1db4] ;  /* 0x001db40001f67983 */ /* 0x000ee80000300800 */
[----:B------:R1:W-:Y:S04]  /*8e180*/  @P0 STG.E [R178.64], R240 ;  /* 0x000000f0b2000986 */ /* 0x0003e8000c101904 */
[----:B-1----:R-:W4:Y:S01]  /*8e190*/  LDL.LU R240, [R1+0x530] ;  /* 0x0005300001f07983 */ /* 0x002f220000300800 */
[----:B------:R-:W-:-:S02]  /*8e1a0*/  ISETP.LT.AND P6, PT, R251, c[0x0][0x178], !P2 ;  /* 0x00005e00fb007a0c */ /* 0x000fc400057c1270 */
[----:B------:R-:W-:Y:S01]  /*8e1b0*/  ISETP.LT.AND P2, PT, R250, c[0x0][0x178], !P2 ;  /* 0x00005e00fa007a0c */ /* 0x000fe20005741270 */
[----:B------:R-:W4:Y:S01]  /*8e1c0*/  LDL.LU R248, [R1+0x1db8] ;  /* 0x001db80001f87983 */ /* 0x000f220000300800 */
[----:B------:R-:W-:Y:S02]  /*8e1d0*/  IADD3 R0, R3, c[0x0][0x198], RZ ;  /* 0x0000660003007a10 */ /* 0x000fe40007ffe0ff */
[----:B------:R-:W-:-:S03]  /*8e1e0*/  ISETP.LT.AND P5, PT, R251, c[0x0][0x178], !P4 ;  /* 0x00005e00fb007a0c */ /* 0x000fc600067a1270 */
[C---:B------:R-:W-:Y:S01]  /*8e1f0*/  IMAD.WIDE R222, R0.reuse, 0x4, R220 ;  /* 0x0000000400de7825 */ /* 0x040fe200078e02dc */
[----:B------:R-:W-:-:S03]  /*8e200*/  IADD3 R3, R0, c[0x0][0x198], RZ ;  /* 0x0000660000037a10 */ /* 0x000fc60007ffe0ff */
[----:B------:R-:W-:Y:S01]  /*8e210*/  IMAD.WIDE R178, R0, 0x4, R176 ;  /* 0x0000000400b27825 */ /* 0x000fe200078e02b0 */
[----:B------:R1:W-:Y:S04]  /*8e220*/  @P6 STG.E [R222.64], R244 ;  /* 0x000000f4de006986 */ /* 0x0003e8000c101904 */
[----:B------:R1:W-:Y:S01]  /*8e230*/  @P2 STG.E [R178.64], R241 ;  /* 0x000000f1b2002986 */ /* 0x0003e2000c101904 */
[----:B------:R-:W-:-:S03]  /*8e240*/  IADD3 R0, R3, c[0x0][0x198], RZ ;  /* 0x0000660003007a10 */ /* 0x000fc60007ffe0ff */
[----:B-1----:R-:W4:Y:S01]  /*8e250*/  LDL.LU R244, [R1+0x540] ;  /* 0x0005400001f47983 */ /* 0x002f220000300800 */
[----:B------:R-:W-:Y:S01]  /*8e260*/  IMAD.WIDE R178, R3, 0x4, R220 ;  /* 0x0000000403b27825 */ /* 0x000fe200078e02dc */
[----:B--2---:R-:W-:Y:S02]  /*8e270*/  ISETP.GE.AND P0, PT, R247, c[0x0][0x17c], PT ;  /* 0x00005f00f7007a0c */ /* 0x004fe40003f06270 */
[----:B---3--:R-:W-:Y:S02]  /*8e280*/  ISETP.GE.AND P2, PT, R246, c[0x0][0x17c], PT ;  /* 0x00005f00f6007a0c */ /* 0x008fe40003f46270 */
[----:B------:R-:W2:Y:S04]  /*8e290*/  LDL.LU R246, [R1+0x1dbc] ;  /* 0x001dbc0001f67983 */ /* 0x000ea80000300800 */
[----:B------:R-:W3:Y:S04]  /*8e2a0*/  LDL.LU R247, [R1+0x1f4] ;  /* 0x0001f40001f77983 */ /* 0x000ee80000300800 */
[----:B----4-:R1:W-:Y:S02]  /*8e2b0*/  @P5 STG.E [R178.64], R240 ;  /* 0x000000f0b2005986 */ /* 0x0103e4000c101904 */
[----:B-1----:R-:W-:-:S02]  /*8e2c0*/  IMAD.WIDE R178, R3, 0x4, R176 ;  /* 0x0000000403b27825 */ /* 0x002fc400078e02b0 */
[----:B------:R-:W4:Y:S01]  /*8e2d0*/  LDL.LU R3, [R1+0x420] ;  /* 0x0004200001037983 */ /* 0x000f220000300800 */
[C---:B------:R-:W-:Y:S02]  /*8e2e0*/  ISETP.LT.AND P4, PT, R250.reuse, c[0x0][0x178], !P4 ;  /* 0x00005e00fa007a0c */ /* 0x040fe40006781270 */
[----:B------:R-:W-:Y:S02]  /*8e2f0*/  ISETP.LT.AND P6, PT, R251, c[0x0][0x178], !P1 ;  /* 0x00005e00fb007a0c */ /* 0x000fe40004fc1270 */
[----:B------:R-:W-:Y:S01]  /*8e300*/  ISETP.LT.AND P1, PT, R250, c[0x0][0x178], !P1 ;  /* 0x00005e00fa007a0c */ /* 0x000fe20004f21270 */
[----:B------:R-:W-:-:S04]  /*8e310*/  IMAD.WIDE R222, R0, 0x4, R220 ;  /* 0x0000000400de7825 */ /* 0x000fc800078e02dc */
[C---:B------:R-:W-:Y:S01]  /*8e320*/  IMAD.WIDE R240, R0.reuse, 0x4, R176 ;  /* 0x0000000400f07825 */ /* 0x040fe200078e02b0 */
[----:B------:R-:W-:-:S03]  /*8e330*/  IADD3 R0, R0, c[0x0][0x198], RZ ;  /* 0x0000660000007a10 */ /* 0x000fc60007ffe0ff */
[----:B----4-:R1:W-:Y:S01]  /*8e340*/  @P4 STG.E [R178.64], R3 ;  /* 0x00000003b2004986 */ /* 0x0103e2000c101904 */
[----:B------:R-:W-:-:S03]  /*8e350*/  ISETP.GE.AND P4, PT, R248, c[0x0][0x17c], PT ;  /* 0x00005f00f8007a0c */ /* 0x000fc60003f86270 */
[----:B------:R4:W-:Y:S04]  /*8e360*/  @P6 STG.E [R222.64], R249 ;  /* 0x000000f9de006986 */ /* 0x0009e8000c101904 */
[----:B------:R2:W-:Y:S01]  /*8e370*/  @P1 STG.E [R240.64], R245 ;  /* 0x000000f5f0001986 */ /* 0x0005e2000c101904 */
[C---:B-1----:R-:W-:Y:S01]  /*8e380*/  IMAD.WIDE R178, R0.reuse, 0x4, R220 ;  /* 0x0000000400b27825 */ /* 0x042fe200078e02dc */
[----:B------:R-:W-:-:S03]  /*8e390*/  IADD3 R3, R0, c[0x0][0x198], RZ ;  /* 0x0000660000037a10 */ /* 0x000fc60007ffe0ff */
[----:B----4-:R-:W-:Y:S01]  /*8e3a0*/  IMAD.WIDE R222, R0, 0x4, R176 ;  /* 0x0000000400de7825 */ /* 0x010fe200078e02b0 */
[----:B--2---:R-:W2:Y:S04]  /*8e3b0*/  LDL.LU R245, [R1+0x1dc0] ;  /* 0x001dc00001f57983 */ /* 0x004ea80000300800 */
[----:B------:R-:W4:Y:S04]  /*8e3c0*/  LDL.LU R241, [R1+0x490] ;  /* 0x0004900001f17983 */ /* 0x000f280000300800 */
[----:B------:R-:W2:Y:S04]  /*8e3d0*/  LDL.LU R248, [R1+0x494] ;  /* 0x0004940001f87983 */ /* 0x000ea80000300800 */
[----:B------:R-:W2:Y:S01]  /*8e3e0*/  LDL.LU R0, [R1+0x1f0] ;  /* 0x0001f00001007983 */ /* 0x000ea20000300800 */
[----:B------:R-:W-:-:S02]  /*8e3f0*/  ISETP.LT.AND P5, PT, R251, c[0x0][0x178], !P3 ;  /* 0x00005e00fb007a0c */ /* 0x000fc40005fa1270 */
[----:B------:R-:W-:Y:S02]  /*8e400*/  ISETP.LT.AND P3, PT, R250, c[0x0][0x178], !P3 ;  /* 0x00005e00fa007a0c */ /* 0x000fe40005f61270 */
[----:B------:R-:W-:Y:S02]  /*8e410*/  ISETP.GE.AND P1, PT, R246, c[0x0][0x17c], PT ;  /* 0x00005f00f6007a0c */ /* 0x000fe40003f26270 */
[----:B------:R-:W3:Y:S04]  /*8e420*/  LDL.LU R246, [R1+0x1dd8] ;  /* 0x001dd80001f67983 */ /* 0x000ee80000300800 */
[----:B------:R-:W3:Y:S04]  /*8e430*/  LDL.LU R240, [R1+0x1ddc] ;  /* 0x001ddc0001f07983 */ /* 0x000ee80000300800 */
[----:B------:R1:W-:Y:S04]  /*8e440*/  @P5 STG.E [R178.64], R244 ;  /* 0x000000f4b2005986 */ /* 0x0003e8000c101904 */
[----:B------:R-:W3:Y:S04]  /*8e450*/  LDL.LU R249, [R1+0x470] ;  /* 0x0004700001f97983 */ /* 0x000ee80000300800 */
[----:B-1----:R-:W3:Y:S01]  /*8e460*/  LDL.LU R244, [R1+0x1f58] ;  /* 0x001f580001f47983 */ /* 0x002ee20000300800 */
[----:B------:R-:W-:-:S03]  /*8e470*/  IMAD.WIDE R178, R3, 0x4, R176 ;  /* 0x0000000403b27825 */ /* 0x000fc600078e02b0 */
[----:B--2---:R1:W-:Y:S02]  /*8e480*/  @P3 STG.E [R222.64], R0 ;  /* 0x00000000de003986 */ /* 0x0043e4000c101904 */
[C---:B-1----:R-:W-:Y:S01]  /*8e490*/  IMAD.WIDE R222, R3.reuse, 0x4, R220 ;  /* 0x0000000403de7825 */ /* 0x042fe200078e02dc */
[----:B------:R-:W-:Y:S02]  /*8e4a0*/  IADD3 R0, R3, c[0x0][0x198], RZ ;  /* 0x0000660003007a10 */ /* 0x000fe40007ffe0ff */
[----:B------:R-:W2:Y:S01]  /*8e4b0*/  LDL.LU R3, [R1+0x544] ;  /* 0x0005440001037983 */ /* 0x000ea20000300800 */
[C---:B------:R-:W-:Y:S02]  /*8e4c0*/  ISETP.LT.AND P6, PT, R251.reuse, c[0x0][0x178], !P0 ;  /* 0x00005e00fb007a0c */ /* 0x040fe400047c1270 */
[----:B------:R-:W-:Y:S02]  /*8e4d0*/  ISETP.LT.AND P0, PT, R250, c[0x0][0x178], !P0 ;  /* 0x00005e00fa007a0c */ /* 0x000fe40004701270 */
[----:B------:R-:W-:-:S02]  /*8e4e0*/  ISETP.LT.AND P5, PT, R251, c[0x0][0x178], !P2 ;  /* 0x00005e00fb007a0c */ /* 0x000fc400057a1270 */
[----:B------:R-:W-:Y:S02]  /*8e4f0*/  ISETP.LT.AND P2, PT, R250, c[0x0][0x178], !P2 ;  /* 0x00005e00fa007a0c */ /* 0x000fe40005741270 */
[----:B------:R-:W-:Y:S02]  /*8e500*/  ISETP.GE.AND P3, PT, R245, c[0x0][0x17c], PT ;  /* 0x00005f00f5007a0c */ /* 0x000fe40003f66270 */
[----:B------:R-:W4:Y:S04]  /*8e510*/  LDL.LU R245, [R1+0x1f54] ;  /* 0x001f540001f57983 */ /* 0x000f280000300800 */
[----:B--2---:R1:W-:Y:S04]  /*8e520*/  @P6 STG.E [R222.64], R3 ;  /* 0x00000003de006986 */ /* 0x0043e8000c101904 */
[----:B---3--:R2:W-:Y:S01]  /*8e530*/  @P0 STG.E [R178.64], R247 ;  /* 0x000000f7b2000986 */ /* 0x0085e2000c101904 */
[----:B------:R-:W-:Y:S01]  /*8e540*/  ISETP.GE.AND P0, PT, R246, c[0x0][0x17c], PT ;  /* 0x00005f00f6007a0c */ /* 0x000fe20003f06270 */
[----:B-1----:R-:W-:-:S04]  /*8e550*/  IMAD.WIDE R222, R0, 0x4, R220 ;  /* 0x0000000400de7825 */ /* 0x002fc800078e02dc */
[----:B--2---:R-:W-:Y:S01]  /*8e560*/  IMAD.WIDE R178, R0, 0x4, R176 ;  /* 0x0000000400b27825 */ /* 0x004fe200078e02b0 */
[----:B------:R-:W2:Y:S04]  /*8e570*/  LDL.LU R247, [R1+0x474] ;  /* 0x0004740001f77983 */ /* 0x000ea80000300800 */
[----:B------:R-:W3:Y:S04]  /*8e580*/  LDL.LU R246, [R1+0x1de0] ;  /* 0x001de00001f67983 */ /* 0x000ee80000300800 */
[----:B----4-:R-:W-:Y:S04]  /*8e590*/  @P5 STG.E [R222.64], R241 ;  /* 0x000000f1de005986 */ /* 0x010fe8000c101904 */
[----:B------:R1:W-:Y:S04]  /*8e5a0*/  @P2 STG.E [R178.64], R244 ;  /* 0x000000f4b2002986 */ /* 0x0003e8000c101904 */
[----:B-1----:R-:W4:Y:S01]  /*8e5b0*/  LDL.LU R244, [R1+0x1de4] ;  /* 0x001de40001f47983 */ /* 0x002f220000300800 */
[----:B------:R-:W-:-:S02]  /*8e5c0*/  ISETP.LT.AND P6, PT, R251, c[0x0][0x178], !P4 ;  /* 0x00005e00fb007a0c */ /* 0x000fc400067c1270 */
[----:B------:R-:W-:Y:S02]  /*8e5d0*/  IADD3 R3, R0, c[0x0][0x198], RZ ;  /* 0x0000660000037a10 */ /* 0x000fe40007ffe0ff */
[----:B------:R-:W-:-:S03]  /*8e5e0*/  ISETP.LT.AND P4, PT, R250, c[0x0][0x178], !P4 ;  /* 0x00005e00fa007a0c */ /* 0x000fc60006781270 */
[--C-:B------:R-:W-:Y:S01]  /*8e5f0*/  IMAD.WIDE R178, R3, 0x4, R220.reuse ;  /* 0x0000000403b27825 */ /* 0x100fe200078e02dc */
[----:B------:R-:W-:Y:S02]  /*8e600*/  ISETP.LT.AND P5, PT, R251, c[0x0][0x178], !P1 ;  /* 0x00005e00fb007a0c */ /* 0x000fe40004fa1270 */
[----:B------:R-:W-:Y:S02]  /*8e610*/  ISETP.LT.AND P1, PT, R250, c[0x0][0x178], !P1 ;  /* 0x00005e00fa007a0c */ /* 0x000fe40004f21270 */
[----:B------:R-:W-:Y:S01]  /*8e620*/  IADD3 R0, R3, c[0x0][0x198], RZ ;  /* 0x0000660003007a10 */ /* 0x000fe20007ffe0ff */
[----:B------:R1:W-:Y:S01]  /*8e630*/  @P6 STG.E [R178.64], R248 ;  /* 0x000000f8b2006986 */ /* 0x0003e2000c101904 */
[----:B------:R-:W-:Y:S02]  /*8e640*/  ISETP.LT.AND P6, PT, R251, c[0x0][0x178], !P3 ;  /* 0x00005e00fb007a0c */ /* 0x000fe40005fc1270 */
[----:B------:R-:W-:Y:S01]  /*8e650*/  ISETP.GE.AND P2, PT, R240, c[0x0][0x17c], PT ;  /* 0x00005f00f0007a0c */ /* 0x000fe20003f46270 */
[----:B------:R-:W-:Y:S01]  /*8e660*/  IMAD.WIDE R222, R0, 0x4, R220 ;  /* 0x0000000400de7825 */ /* 0x000fe200078e02dc */
[----:B------:R-:W-:-:S03]  /*8e670*/  ISETP.LT.AND P3, PT, R250, c[0x0][0x178], !P3 ;  /* 0x00005e00fa007a0c */ /* 0x000fc60005f61270 */
[C---:B------:R-:W-:Y:S01]  /*8e680*/  IMAD.WIDE R240, R0.reuse, 0x4, R176 ;  /* 0x0000000400f07825 */ /* 0x040fe200078e02b0 */
[----:B------:R-:W-:-:S03]  /*8e690*/  IADD3 R0, R0, c[0x0][0x198], RZ ;  /* 0x0000660000007a10 */ /* 0x000fc60007ffe0ff */
[----:B-1----:R-:W-:-:S05]  /*8e6a0*/  IMAD.WIDE R178, R3, 0x4, R176 ;  /* 0x0000000403b27825 */ /* 0x002fca00078e02b0 */
[----:B------:R1:W-:Y:S01]  /*8e6b0*/  @P4 STG.E [R178.64], R245 ;  /* 0x000000f5b2004986 */ /* 0x0003e2000c101904 */
[----:B------:R-:W-:-:S03]  /*8e6c0*/  IADD3 R3, R0, c[0x0][0x198], RZ ;  /* 0x0000660000037a10 */ /* 0x000fc60007ffe0ff */
[----:B------:R1:W-:Y:S04]  /*8e6d0*/  @P5 STG.E [R222.64], R249 ;  /* 0x000000f9de005986 */ /* 0x0003e8000c101904 */
[----:B------:R2:W-:Y:S04]  /*8e6e0*/  @P1 STG.E [R240.64], R236 ;  /* 0x000000ecf0001986 */ /* 0x0005e8000c101904 */
[----:B-1----:R-:W4:Y:S01]  /*8e6f0*/  LDL.LU R245, [R1+0x43c] ;  /* 0x00043c0001f57983 */ /* 0x002f220000300800 */
[----:B------:R-:W-:-:S04]  /*8e700*/  IMAD.WIDE R178, R0, 0x4, R220 ;  /* 0x0000000400b27825 */ /* 0x000fc800078e02dc */
[----:B------:R-:W-:Y:S01]  /*8e710*/  IMAD.WIDE R222, R0, 0x4, R176 ;  /* 0x0000000400de7825 */ /* 0x000fe200078e02b0 */
[----:B------:R-:W-:Y:S02]  /*8e720*/  IADD3 R0, R3, c[0x0][0x198], RZ ;  /* 0x0000660003007a10 */ /* 0x000fe40007ffe0ff */
[----:B---3--:R-:W-:Y:S02]  /*8e730*/  ISETP.GE.AND P4, PT, R246, c[0x0][0x17c], PT ;  /* 0x00005f00f6007a0c */ /* 0x008fe40003f86270 */
[----:B------:R-:W3:Y:S04]  /*8e740*/  LDL.LU R246, [R1+0x1de8] ;  /* 0x001de80001f67983 */ /* 0x000ee80000300800 */
[----:B------:R-:W3:Y:S04]  /*8e750*/  LDL.LU R248, [R1+0x20c] ;  /* 0x00020c0001f87983 */ /* 0x000ee80000300800 */
[----:B--2---:R-:W2:Y:S04]  /*8e760*/  LDL.LU R236, [R1+0x448] ;  /* 0x0004480001ec7983 */ /* 0x004ea80000300800 */
[----:B------:R-:W2:Y:S04]  /*8e770*/  LDL.LU R240, [R1+0x1e00] ;  /* 0x001e000001f07983 */ /* 0x000ea80000300800 */
[----:B------:R1:W-:Y:S01]  /*8e780*/  @P6 STG.E [R178.64], R247 ;  /* 0x000000f7b2006986 */ /* 0x0003e2000c101904 */
[----:B----4-:R-:W-:-:S03]  /*8e790*/  ISETP.GE.AND P1, PT, R244, c[0x0][0x17c], PT ;  /* 0x00005f00f4007a0c */ /* 0x010fc60003f26270 */
[----:B------:R-:W4:Y:S04]  /*8e7a0*/  LDL.LU R244, [R1+0x1e04] ;  /* 0x001e040001f47983 */ /* 0x000f280000300800 */
[----:B------:R1:W-:Y:S04]  /*8e7b0*/  @P3 STG.E [R222.64], R237 ;  /* 0x000000edde003986 */ /* 0x0003e8000c101904 */
[----:B-1----:R-:W2:Y:S01]  /*8e7c0*/  LDL.LU R247, [R1+0x368] ;  /* 0x0003680001f77983 */ /* 0x002ea20000300800 */
[----:B------:R-:W-:-:S03]  /*8e7d0*/  IMAD.WIDE R178, R3, 0x4, R176 ;  /* 0x0000000403b27825 */ /* 0x000fc600078e02b0 */
[----:B------:R-:W2:Y:S04]  /*8e7e0*/  LDL.LU R241, [R1+0x44c] ;  /* 0x00044c0001f17983 */ /* 0x000ea80000300800 */
[----:B------:R-:W2:Y:S01]  /*8e7f0*/  LDL.LU R249, [R1+0x36c] ;  /* 0x00036c0001f97983 */ /* 0x000ea20000300800 */
[----:B------:R-:W-:-:S03]  /*8e800*/  IMAD.WIDE R222, R3, 0x4, R220 ;  /* 0x0000000403de7825 */ /* 0x000fc600078e02dc */
[----:B------:R-:W2:Y:S04]  /*8e810*/  LDL.LU R237, [R1+0x208] ;  /* 0x0002080001ed7983 */ /* 0x000ea80000300800 */
[----:B------:R-:W2:Y:S01]  /*8e820*/  LDL.LU R3, [R1+0x438] ;  /* 0x0004380001037983 */ /* 0x000ea20000300800 */
[----:B------:R-:W-:Y:S02]  /*8e830*/  ISETP.LT.AND P5, PT, R251, c[0x0][0x178], !P0 ;  /* 0x00005e00fb007a0c */ /* 0x000fe400047a1270 */
[----:B------:R-:W-:Y:S02]  /*8e840*/  ISETP.LT.AND P0, PT, R250, c[0x0][0x178], !P0 ;  /* 0x00005e00fa007a0c */ /* 0x000fe40004701270 */
[----:B---3--:R-:W-:Y:S02]  /*8e850*/  ISETP.GE.AND P3, PT, R246, c[0x0][0x17c], PT ;  /* 0x00005f00f6007a0c */ /* 0x008fe40003f66270 */
[----:B------:R-:W3:Y:S07]  /*8e860*/  LDL.LU R246, [R1+0x1f50] ;  /* 0x001f500001f67983 */ /* 0x000eee0000300800 */
[----:B--2---:R1:W-:Y:S04]  /*8e870*/  @P5 STG.E [R222.64], R3 ;  /* 0x00000003de005986 */ /* 0x0043e8000c101904 */
[----:B------:R2:W-:Y:S01]  /*8e880*/  @P0 STG.E [R178.64], R237 ;  /* 0x000000edb2000986 */ /* 0x0005e2000c101904 */
[----:B------:R-:W-:-:S03]  /*8e890*/  ISETP.GE.AND P0, PT, R240, c[0x0][0x17c], PT ;  /* 0x00005f00f0007a0c */ /* 0x000fc60003f06270 */
[----:B------:R-:W3:Y:S01]  /*8e8a0*/  LDL.LU R240, [R1+0x1e08] ;  /* 0x001e080001f07983 */ /* 0x000ee20000300800 */
[C---:B------:R-:W-:Y:S02]  /*8e8b0*/  ISETP.LT.AND P6, PT, R251.reuse, c[0x0][0x178], !P2 ;  /* 0x00005e00fb007a0c */ /* 0x040fe400057c1270 */
[----:B------:R-:W-:Y:S01]  /*8e8c0*/  ISETP.LT.AND P2, PT, R250, c[0x0][0x178], !P2 ;  /* 0x00005e00fa007a0c */ /* 0x000fe20005741270 */
[C---:B-1----:R-:W-:Y:S01]  /*8e8d0*/  IMAD.WIDE R222, R0.reuse, 0x4, R220 ;  /* 0x0000000400de7825 */ /* 0x042fe200078e02dc */
[----:B------:R-:W-:Y:S02]  /*8e8e0*/  ISETP.LT.AND P5, PT, R251, c[0x0][0x178], !P4 ;  /* 0x00005e00fb007a0c */ /* 0x000fe400067a1270 */
[C---:B------:R-:W-:Y:S01]  /*8e8f0*/  IADD3 R3, R0.reuse, c[0x0][0x198], RZ ;  /* 0x0000660000037a10 */ /* 0x040fe20007ffe0ff */
[----:B--2---:R-:W-:Y:S01]  /*8e900*/  IMAD.WIDE R178, R0, 0x4, R176 ;  /* 0x0000000400b27825 */ /* 0x004fe200078e02b0 */
[----:B------:R-:W-:-:S05]  /*8e910*/  ISETP.LT.AND P4, PT, R250, c[0x0][0x178], !P4 ;  /* 0x00005e00fa007a0c */ /* 0x000fca0006781270 */
[----:B------:R1:W-:Y:S01]  /*8e920*/  @P6 STG.E [R222.64], R245 ;  /* 0x000000f5de006986 */ /* 0x0003e2000c101904 */
[----:B------:R-:W-:Y:S02]  /*8e930*/  ISETP.LT.AND P6, PT, R251, c[0x0][0x178], !P1 ;  /* 0x00005e00fb007a0c */ /* 0x000fe40004fc1270 */
[----:B------:R-:W-:Y:S01]  /*8e940*/  ISETP.LT.AND P1, PT, R250, c[0x0][0x178], !P1 ;  /* 0x00005e00fa007a0c */ /* 0x000fe20004f21270 */
[----:B------:R2:W-:Y:S01]  /*8e950*/  @P2 STG.E [R178.64], R248 ;  /* 0x000000f8b2002986 */ /* 0x0005e2000c101904 */
[C---:B------:R-:W-:Y:S02]  /*8e960*/  IADD3 R0, R3.reuse, c[0x0][0x198], RZ ;  /* 0x0000660003007a10 */ /* 0x040fe40007ffe0ff */
[----:B----4-:R-:W-:Y:S01]  /*8e970*/  ISETP.GE.AND P2, PT, R244, c[0x0][0x17c], PT ;  /* 0x00005f00f4007a0c */ /* 0x010fe20003f46270 */
[----:B-1----:R-:W4:Y:S01]  /*8e980*/  LDL.LU R245, [R1+0x45c] ;  /* 0x00045c0001f57983 */ /* 0x002f220000300800 */
[----:B--2---:R-:W-:-:S03]  /*8e990*/  IMAD.WIDE R178, R3, 0x4, R220 ;  /* 0x0000000403b27825 */ /* 0x004fc600078e02dc */
[----:B------:R-:W2:Y:S04]  /*8e9a0*/  LDL.LU R244, [R1+0x1ec] ;  /* 0x0001ec0001f47983 */ /* 0x000ea80000300800 */
[----:B------:R1:W-:Y:S01]  /*8e9b0*/  @P5 STG.E [R178.64], R236 ;  /* 0x000000ecb2005986 */ /* 0x0003e2000c101904 */
[----:B------:R-:W-:-:S03]  /*8e9c0*/  IMAD.WIDE R222, R0, 0x4, R220 ;  /* 0x0000000400de7825 */ /* 0x000fc600078e02dc */
[----:B------:R-:W2:Y:S01]  /*8e9d0*/  LDL.LU R248, [R1+0x468] ;  /* 0x0004680001f87983 */ /* 0x000ea20000300800 */
[----:B-1----:R-:W-:-:S03]  /*8e9e0*/  IMAD.WIDE R178, R3, 0x4, R176 ;  /* 0x0000000403b27825 */ /* 0x002fc600078e02b0 */
[----:B------:R-:W2:Y:S01]  /*8e9f0*/  LDL.LU R3, [R1+0x1e8] ;  /* 0x0001e80001037983 */ /* 0x000ea20000300800 */
[----:B------:R-:W-:-:S03]  /*8ea00*/  IMAD.WIDE R236, R0, 0x4, R176 ;  /* 0x0000000400ec7825 */ /* 0x000fc600078e02b0 */
[----:B------:R1:W-:Y:S04]  /*8ea10*/  @P4 STG.E [R178.64], R247 ;  /* 0x000000f7b2004986 */ /* 0x0003e8000c101904 */
[----:B------:R-:W-:Y:S04]  /*8ea20*/  @P6 STG.E [R222.64], R241 ;  /* 0x000000f1de006986 */ /* 0x000fe8000c101904 */
[----:B------:R1:W-:Y:S04]  /*8ea30*/  @P1 STG.E [R236.64], R249 ;  /* 0x000000f9ec001986 */ /* 0x0003e8000c101904 */
[----:B-1----:R-:W2:Y:S04]  /*8ea40*/  LDL.LU R247, [R1+0x1f4c] ;  /* 0x001f4c0001f77983 */ /* 0x002ea80000300800 */
[----:B------:R-:W2:Y:S04]  /*8ea50*/  LDL.LU R236, [R1+0x1e0c] ;  /* 0x001e0c0001ec7983 */ /* 0x000ea80000300800 */
[----:B------:R-:W2:Y:S04]  /*8ea60*/  LDL.LU R237, [R1+0x458] ;  /* 0x0004580001ed7983 */ /* 0x000ea80000300800 */
[----:B------:R-:W4:Y:S01]  /*8ea70*/  LDL.LU R241, [R1+0x1e18] ;  /* 0x001e180001f17983 */ /* 0x000f220000300800 */
[----:B---3--:R-:W-:-:S03]  /*8ea80*/  ISETP.GE.AND P4, PT, R240, c[0x0][0x17c], PT ;  /* 0x00005f00f0007a0c */ /* 0x008fc60003f86270 */
[----:B------:R-:W3:Y:S04]  /*8ea90*/  LDL.LU R240, [R1+0x1e3c] ;  /* 0x001e3c0001f07983 */ /* 0x000ee80000300800 */
[----:B------:R-:W3:Y:S01]  /*8eaa0*/  LDL.LU R249, [R1+0x46c] ;  /* 0x00046c0001f97983 */ /* 0x000ee20000300800 */
[C---:B------:R-:W-:Y:S02]  /*8eab0*/  ISETP.LT.AND P5, PT, R251.reuse, c[0x0][0x178], !P3 ;  /* 0x00005e00fb007a0c */ /* 0x040fe40005fa1270 */
[----:B------:R-:W-:Y:S02]  /*8eac0*/  ISETP.LT.AND P3, PT, R250, c[0x0][0x178], !P3 ;  /* 0x00005e00fa007a0c */ /* 0x000fe40005f61270 */
[----:B------:R-:W-:Y:S02]  /*8ead0*/  IADD3 R0, R0, c[0x0][0x198], RZ ;  /* 0x0000660000007a10 */ /* 0x000fe40007ffe0ff */
[----:B------:R-:W-:-:S02]  /*8eae0*/  ISETP.LT.AND P6, PT, R251, c[0x0][0x178], !P0 ;  /* 0x00005e00fb007a0c */ /* 0x000fc400047c1270 */
[----:B------:R-:W-:Y:S01]  /*8eaf0*/  ISETP.LT.AND P0, PT, R250, c[0x0][0x178], !P0 ;  /* 0x00005e00fa007a0c */ /* 0x000fe20004701270 */
[----:B------:R-:W-:-:S04]  /*8eb00*/  IMAD.WIDE R178, R0, 0x4, R220 ;  /* 0x0000000400b27825 */ /* 0x000fc800078e02dc */
[C---:B------:R-:W-:Y:S01]  /*8eb10*/  IMAD.WIDE R222, R0.reuse, 0x4, R176 ;  /* 0x0000000400de7825 */ /* 0x040fe200078e02b0 */
[----:B------:R-:W-:Y:S01]  /*8eb20*/  IADD3 R0, R0, c[0x0][0x198], RZ ;  /* 0x0000660000007a10 */ /* 0x000fe20007ffe0ff */
[----:B--2---:R1:W-:Y:S01]  /*8eb30*/  @P5 STG.E [R178.64], R237 ;  /* 0x000000edb2005986 */ /* 0x0043e2000c101904 */
[----:B------:R-:W-:-:S03]  /*8eb40*/  ISETP.LT.AND P5, PT, R251, c[0x0][0x178], !P2 ;  /* 0x00005e00fb007a0c */ /* 0x000fc600057a1270 */
[----:B------:R2:W-:Y:S01]  /*8eb50*/  @P3 STG.E [R222.64], R3 ;  /* 0x00000003de003986 */ /* 0x0005e2000c101904 */
[----:B------:R-:W-:Y:S01]  /*8eb60*/  ISETP.LT.AND P2, PT, R250, c[0x0][0x178], !P2 ;  /* 0x00005e00fa007a0c */ /* 0x000fe20005741270 */
[----:B-1----:R-:W-:-:S04]  /*8eb70*/  IMAD.WIDE R178, R0, 0x4, R220 ;  /* 0x0000000400b27825 */ /* 0x002fc800078e02dc */
[C---:B--2---:R-:W-:Y:S01]  /*8eb80*/  IMAD.WIDE R222, R0.reuse, 0x4, R176 ;  /* 0x0000000400de7825 */ /* 0x044fe200078e02b0 */
[----:B------:R-:W-:Y:S01]  /*8eb90*/  IADD3 R3, R0, c[0x0][0x198], RZ ;  /* 0x0000660000037a10 */ /* 0x000fe20007ffe0ff */
[----:B----4-:R1:W-:Y:S01]  /*8eba0*/  @P6 STG.E [R178.64], R245 ;  /* 0x000000f5b2006986 */ /* 0x0103e2000c101904 */
[----:B------:R-:W-:-:S03]  /*8ebb0*/  ISETP.LT.AND P6, PT, R251, c[0x0][0x178], !P4 ;  /* 0x00005e00fb007a0c */ /* 0x000fc600067c1270 */
[----:B------:R2:W-:Y:S01]  /*8ebc0*/  @P0 STG.E [R222.64], R244 ;  /* 0x000000f4de000986 */ /* 0x0005e2000c101904 */
[----:B------:R-:W-:Y:S01]  /*8ebd0*/  ISETP.LT.AND P4, PT, R250, c[0x0][0x178], !P4 ;  /* 0x00005e00fa007a0c */ /* 0x000fe20006781270 */
[----:B-1----:R-:W-:-:S04]  /*8ebe0*/  IMAD.WIDE R178, R3, 0x4, R220 ;  /* 0x0000000403b27825 */ /* 0x002fc800078e02dc */
[C---:B--2---:R-:W-:Y:S01]  /*8ebf0*/  IMAD.WIDE R222, R3.reuse, 0x4, R176 ;  /* 0x0000000403de7825 */ /* 0x044fe200078e02b0 */
[----:B------:R-:W-:Y:S01]  /*8ec00*/  IADD3 R3, R3, c[0x0][0x198], RZ ;  /* 0x0000660003037a10 */ /* 0x000fe20007ffe0ff */
[----:B------:R1:W-:Y:S01]  /*8ec10*/  @P5 STG.E [R178.64], R248 ;  /* 0x000000f8b2005986 */ /* 0x0003e2000c101904 */
[----:B------:R-:W-:-:S03]  /*8ec20*/  ISETP.GE.AND P1, PT, R236, c[0x0][0x17c], PT ;  /* 0x00005f00ec007a0c */ /* 0x000fc60003f26270 */
[----:B------:R-:W2:Y:S04]  /*8ec30*/  LDL.LU R236, [R1+0x1e40] ;  /* 0x001e400001ec7983 */ /* 0x000ea80000300800 */
[----:B------:R-:W4:Y:S01]  /*8ec40*/  LDL.LU R244, [R1+0x42c] ;  /* 0x00042c0001f47983 */ /* 0x000f220000300800 */
[----:B-1----:R-:W-:-:S03]  /*8ec50*/  IMAD.WIDE R178, R3, 0x4, R220 ;  /* 0x0000000403b27825 */ /* 0x002fc600078e02dc */
[----:B------:R1:W-:Y:S01]  /*8ec60*/  @P2 STG.E [R222.64], R242 ;  /* 0x000000f2de002986 */ /* 0x0003e2000c101904 */
[----:B------:R-:W-:Y:S02]  /*8ec70*/  ISETP.GE.AND P3, PT, R241, c[0x0][0x17c], PT ;  /* 0x00005f00f1007a0c */ /* 0x000fe40003f66270 */
[----:B------:R-:W-:Y:S01]  /*8ec80*/  IADD3 R0, R3, c[0x0][0x198], RZ ;  /* 0x0000660003007a10 */ /* 0x000fe20007ffe0ff */
[----:B-1----:R-:W4:Y:S04]  /*8ec90*/  LDL.LU R242, [R1+0x1e14] ;  /* 0x001e140001f27983 */ /* 0x002f280000300800 */
[----:B------:R-:W4:Y:S01]  /*8eca0*/  LDL.LU R245, [R1+0x1e24] ;  /* 0x001e240001f57983 */ /* 0x000f220000300800 */
[----:B---3--:R-:W-:-:S03]  /*8ecb0*/  ISETP.GE.AND P0, PT, R240, c[0x0][0x17c], PT ;  /* 0x00005f00f0007a0c */ /* 0x008fc60003f06270 */
[----:B------:R-:W3:Y:S04]  /*8ecc0*/  LDL.LU R240, [R1+0x548] ;  /* 0x0005480001f07983 */ /* 0x000ee80000300800 */
[----:B------:R1:W-:Y:S04]  /*8ecd0*/  @P6 STG.E [R178.64], R249 ;  /* 0x000000f9b2006986 */ /* 0x0003e8000c101904 */
[----:B------:R-:W3:Y:S04]  /*8ece0*/  LDL.LU R248, [R1+0x1f8] ;  /* 0x0001f80001f87983 */ /* 0x000ee80000300800 */
[----:B------:R-:W3:Y:S01]  /*8ecf0*/  LDL.LU R241, [R1+0x54c] ;  /* 0x00054c0001f17983 */ /* 0x000ee20000300800 */
[----:B-1----:R-:W-:-:S03]  /*8ed00*/  IMAD.WIDE R178, R3, 0x4, R176 ;  /* 0x0000000403b27825 */ /* 0x002fc600078e02b0 */
[----:B------:R-:W3:Y:S04]  /*8ed10*/  LDL.LU R249, [R1+0x1fc] ;  /* 0x0001fc0001f97983 */ /* 0x000ee80000300800 */
[----:B------:R-:W3:Y:S04]  /*8ed20*/  LDL.LU R3, [R1+0x53c] ;  /* 0x00053c0001037983 */ /* 0x000ee80000300800 */
[----:B------:R1:W-:Y:S04]  /*8ed30*/  @P4 STG.E [R178.64], R243 ;  /* 0x000000f3b2004986 */ /* 0x0003e8000c101904 */
[----:B-1----:R-:W3:Y:S04]  /*8ed40*/  LDL.LU R178, [R1+0x538] ;  /* 0x0005380001b27983 */ /* 0x002ee80000300800 */
[----:B------:R-:W3:Y:S01]  /*8ed50*/  LDL.LU R179, [R1+0x428] ;  /* 0x0004280001b37983 */ /* 0x000ee20000300800 */
[----:B------:R-:W-:-:S02]  /*8ed60*/  ISETP.LT.AND P5, PT, R251, c[0x0][0x178], !P1 ;  /* 0x00005e00fb007a0c */ /* 0x000fc40004fa1270 */
[----:B------:R-:W-:Y:S01]  /*8ed70*/  ISETP.LT.AND P1, PT, R250, c[0x0][0x178], !P1 ;  /* 0x00005e00fa007a0c */ /* 0x000fe20004f21270 */
[----:B------:R-:W-:Y:S01]  /*8ed80*/  IMAD.WIDE R222, R0, 0x4, R220 ;  /* 0x0000000400de7825 */ /* 0x000fe200078e02dc */
[----:B------:R-:W-:Y:S02]  /*8ed90*/  ISETP.LT.AND P6, PT, R251, c[0x0][0x178], !P3 ;  /* 0x00005e00fb007a0c */ /* 0x000fe40005fc1270 */
[----:B------:R-:W-:Y:S02]  /*8eda0*/  ISETP.LT.AND P3, PT, R250, c[0x0][0x178], !P3 ;  /* 0x00005e00fa007a0c */ /* 0x000fe40005f61270 */
[----:B--2---:R-:W-:Y:S01]  /*8edb0*/  ISETP.GE.AND P2, PT, R236, c[0x0][0x17c], PT ;  /* 0x00005f00ec007a0c */ /* 0x004fe20003f46270 */
[C---:B------:R-:W-:Y:S01]  /*8edc0*/  IMAD.WIDE R236, R0.reuse, 0x4, R176 ;  /* 0x0000000400ec7825 */ /* 0x040fe200078e02b0 */
[----:B------:R-:W-:Y:S02]  /*8edd0*/  IADD3 R0, R0, c[0x0][0x198], RZ ;  /* 0x0000660000007a10 */ /* 0x000fe40007ffe0ff */
[----:B----4-:R-:W-:-:S02]  /*8ede0*/  ISETP.GE.AND P4, PT, R242, c[0x0][0x17c], PT ;  /* 0x00005f00f2007a0c */ /* 0x010fc40003f86270 */
[----:B------:R-:W2:Y:S04]  /*8edf0*/  LDL.LU R242, [R1+0x1e38] ;  /* 0x001e380001f27983 */ /* 0x000ea80000300800 */
[----:B---3--:R1:W-:Y:S01]  /*8ee00*/  @P5 STG.E [R222.64], R178 ;  /* 0x000000b2de005986 */ /* 0x0083e2000c101904 */
[----:B------:R-:W-:-:S03]  /*8ee10*/  ISETP.LT.AND P5, PT, R251, c[0x0][0x178], !P0 ;  /* 0x00005e00fb007a0c */ /* 0x000fc600047a1270 */
[----:B------:R3:W-:Y:S01]  /*8ee20*/  @P1 STG.E [R236.64], R179 ;  /* 0x000000b3ec001986 */ /* 0x0007e2000c101904 */
[----:B------:R-:W-:Y:S01]  /*8ee30*/  ISETP.LT.AND P0, PT, R250, c[0x0][0x178], !P0 ;  /* 0x00005e00fa007a0c */ /* 0x000fe20004701270 */
[----:B-1----:R-:W-:-:S04]  /*8ee40*/  IMAD.WIDE R222, R0, 0x4, R176 ;  /* 0x0000000400de7825 */ /* 0x002fc800078e02b0 */
[C-C-:B---3--:R-:W-:Y:S01]  /*8ee50*/  IMAD.WIDE R178, R0.reuse, 0x4, R220.reuse ;  /* 0x0000000400b27825 */ /* 0x148fe200078e02dc */
[----:B------:R-:W-:Y:S01]  /*8ee60*/  IADD3 R0, R0, c[0x0][0x198], RZ ;  /* 0x0000660000007a10 */ /* 0x000fe20007ffe0ff */
[----:B------:R-:W3:Y:S04]  /*8ee70*/  LDL.LU R237, [R1+0x1e54] ;  /* 0x001e540001ed7983 */ /* 0x000ee80000300800 */
[----:B------:R1:W-:Y:S01]  /*8ee80*/  @P6 STG.E [R178.64], R3 ;  /* 0x00000003b2006986 */ /* 0x0003e2000c101904 */
[----:B------:R-:W-:Y:S02]  /*8ee90*/  ISETP.LT.AND P6, PT, R251, c[0x0][0x178], !P2 ;  /* 0x00005e00fb007a0c */ /* 0x000fe400057c1270 */
[----:B------:R-:W-:Y:S01]  /*8eea0*/  ISETP.GE.AND P1, PT, R245, c[0x0][0x17c], PT ;  /* 0x00005f00f5007a0c */ /* 0x000fe20003f26270 */
[----:B------:R4:W-:Y:S04]  /*8eeb0*/  @P3 STG.E [R222.64], R244 ;  /* 0x000000f4de003986 */ /* 0x0009e8000c101904 */
[----:B------:R-:W3:Y:S01]  /*8eec0*/  LDL.LU R245, [R1+0x498] ;  /* 0x0004980001f57983 */ /* 0x000ee20000300800 */
[C---:B-1----:R-:W-:Y:S01]  /*8eed0*/  IMAD.WIDE R178, R0.reuse, 0x4, R220 ;  /* 0x0000000400b27825 */ /* 0x042fe200078e02dc */
[----:B------:R-:W-:-:S02]  /*8eee0*/  IADD3 R3, R0, c[0x0][0x198], RZ ;  /* 0x0000660000037a10 */ /* 0x000fc40007ffe0ff */
[----:B------:R-:W3:Y:S01]  /*8eef0*/  LDL.LU R236, [R1+0x1e58] ;  /* 0x001e580001ec7983 */ /* 0x000ee20000300800 */
[----:B----4-:R-:W-:-:S03]  /*8ef00*/  IMAD.WIDE R222, R0, 0x4, R176 ;  /* 0x0000000400de7825 */ /* 0x010fc600078e02b0 */
[----:B------:R1:W-:Y:S04]  /*8ef10*/  @P5 STG.E [R178.64], R240 ;  /* 0x000000f0b2005986 */ /* 0x0003e8000c101904 */
[----:B------:R-:W4:Y:S04]  /*8ef20*/  LDL.LU R244, [R1+0x49c] ;  /* 0x00049c0001f47983 */ /* 0x000f280000300800 */
[----:B------:R1:W-:Y:S02]  /*8ef30*/  @P0 STG.E [R222.64], R248 ;  /* 0x000000f8de000986 */ /* 0x0003e4000c101904 */
[----:B-1----:R-:W-:-:S05]  /*8ef40*/  IMAD.WIDE R178, R3, 0x4, R220 ;  /* 0x0000000403b27825 */ /* 0x002fca00078e02dc */
[----:B------:R1:W-:Y:S04]  /*8ef50*/  @P6 STG.E [R178.64], R241 ;  /* 0x000000f1b2006986 */ /* 0x0003e8000c101904 */
[----:B------:R-:W4:Y:S04]  /*8ef60*/  LDL.LU R248, [R1+0x478] ;  /* 0x0004780001f87983 */ /* 0x000f280000300800 */
[----:B-1----:R-:W4:Y:S01]  /*8ef70*/  LDL.LU R241, [R1+0x1e20] ;  /* 0x001e200001f17983 */ /* 0x002f220000300800 */
[----:B------:R-:W-:Y:S01]  /*8ef80*/  ISETP.LT.AND P2, PT, R250, c[0x0][0x178], !P2 ;  /* 0x00005e00fa007a0c */ /* 0x000fe20005741270 */
[----:B------:R-:W-:Y:S01]  /*8ef90*/  IMAD.WIDE R222, R3, 0x4, R176 ;  /* 0x0000000403de7825 */ /* 0x000fe200078e02b0 */
[----:B------:R-:W-:-:S02]  /*8efa0*/  ISETP.LT.AND P5, PT, R251, c[0x0][0x178], !P4 ;  /* 0x00005e00fb007a0c */ /* 0x000fc400067a1270 */
[----:B------:R-:W-:-:S09]  /*8efb0*/  IADD3 R3, R3, c[0x0][0x198], RZ ;  /* 0x0000660003037a10 */ /* 0x000fd20007ffe0ff */
[----:B------:R1:W-:Y:S01]  /*8efc0*/  @P2 STG.E [R222.64], R249 ;  /* 0x000000f9de002986 */ /* 0x0003e2000c101904 */
[----:B------:R-:W-:-:S03]  /*8efd0*/  ISETP.LT.AND P4, PT, R250, c[0x0][0x178], !P4 ;  /* 0x00005e00fa007a0c */ /* 0x000fc60006781270 */
[----:B-1----:R-:W4:Y:S04]  /*8efe0*/  LDL.LU R249, [R1+0x47c] ;  /* 0x00047c0001f97983 */ /* 0x002f280000300800 */
[----:B------:R-:W4:Y:S04]  /*8eff0*/  LDL.LU R243, [R1+0x1e34] ;  /* 0x001e340001f37983 */ /* 0x000f280000300800 */
[----:B------:R-:W4:Y:S01]  /*8f000*/  LDL.LU R240, [R1+0x1e50] ;  /* 0x001e500001f07983 */ /* 0x000f220000300800 */
[----:B------:R-:W-:Y:S01]  /*8f010*/  ISETP.LT.AND P6, PT, R251, c[0x0][0x178], !P1 ;  /* 0x00005e00fb007a0c */ /* 0x000fe20004fc1270 */
[----:B------:R-:W-:Y:S01]  /*8f020*/  IMAD.WIDE R178, R3, 0x4, R220 ;  /* 0x0000000403b27825 */ /* 0x000fe200078e02dc */
[----:B------:R-:W-:-:S02]  /*8f030*/  ISETP.LT.AND P1, PT, R250, c[0x0][0x178], !P1 ;  /* 0x00005e00fa007a0c */ /* 0x000fc40004f21270 */
[----:B------:R-:W-:-:S05]  /*8f040*/  IADD3 R0, R3, c[0x0][0x198], RZ ;  /* 0x0000660003007a10 */ /* 0x000fca0007ffe0ff */
[----:B------:R-:W-:Y:S01]  /*8f050*/  IMAD.WIDE R222, R0, 0x4, R220 ;  /* 0x0000000400de7825 */ /* 0x000fe200078e02dc */
[----:B--2---:R-:W-:Y:S02]  /*8f060*/  ISETP.GE.AND P3, PT, R242, c[0x0][0x17c], PT ;  /* 0x00005f00f2007a0c */ /* 0x004fe40003f66270 */
[----:B------:R-:W2:Y:S01]  /*8f070*/  LDL.LU R242, [R1+0x1e68] ;  /* 0x001e680001f27983 */ /* 0x000ea20000300800 */
[----:B---3--:R-:W-:-:S03]  /*8f080*/  ISETP.GE.AND P0, PT, R237, c[0x0][0x17c], PT ;  /* 0x00005f00ed007a0c */ /* 0x008fc60003f06270 */
[----:B------:R1:W-:Y:S01]  /*8f090*/  @P5 STG.E [R178.64], R245 ;  /* 0x000000f5b2005986 */ /* 0x0003e2000c101904 */
[----:B------:R-:W-:Y:S01]  /*8f0a0*/  ISETP.GE.AND P2, PT, R236, c[0x0][0x17c], PT ;  /* 0x00005f00ec007a0c */ /* 0x000fe20003f46270 */
[----:B------:R-:W-:-:S04]  /*8f0b0*/  IMAD.WIDE R236, R0, 0x4, R176 ;  /* 0x0000000400ec7825 */ /* 0x000fc800078e02b0 */
[----:B-1----:R-:W-:-:S05]  /*8f0c0*/  IMAD.WIDE R178, R3, 0x4, R176 ;  /* 0x0000000403b27825 */ /* 0x002fca00078e02b0 */
[----:B------:R-:W-:Y:S04]  /*8f0d0*/  @P4 STG.E [R178.64], R246 ;  /* 0x000000f6b2004986 */ /* 0x000fe8000c101904 */
[----:B----4-:R-:W-:Y:S04]  /*8f0e0*/  @P6 STG.E [R222.64], R244 ;  /* 0x000000f4de006986 */ /* 0x010fe8000c101904 */
[----:B------:R1:W-:Y:S01]  /*8f0f0*/  @P1 STG.E [R236.64], R247 ;  /* 0x000000f7ec001986 */ /* 0x0003e2000c101904 */
[----:B------:R-:W-:-:S03]  /*8f100*/  ISETP.GE.AND P4, PT, R241, c[0x0][0x17c], PT ;  /* 0x00005f00f1007a0c */ /* 0x000fc60003f86270 */
[----:B------:R-:W3:Y:S04]  /*8f110*/  LDL.LU R241, [R1+0x1e6c] ;  /* 0x001e6c0001f17983 */ /* 0x000ee80000300800 */
[----:B-1----:R-:W4:Y:S01]  /*8f120*/  LDL.LU R236, [R1+0x1e30] ;  /* 0x001e300001ec7983 */ /* 0x002f220000300800 */
        /* <DEDUP_REMOVED lines=8> */
[----:B------:R1:W-:Y:S01]  /*8f1b0*/  @P5 STG.E [R178.64], R248 ;  /* 0x000000f8b2005986 */ /* 0x0003e2000c101904 */
[----:B------:R-:W-:Y:S02]  /*8f1c0*/  ISETP.LT.AND P5, PT, R251, c[0x0][0x178], !P2 ;  /* 0x00005e00fb007a0c */ /* 0x000fe400057a1270 */
[----:B------:R-:W-:Y:S01]  /*8f1d0*/  IADD3 R3, R0, c[0x0][0x198], RZ ;  /* 0x0000660000037a10 */ /* 0x000fe20007ffe0ff */
[----:B------:R1:W-:Y:S01]  /*8f1e0*/  @P3 STG.E [R222.64], R238 ;  /* 0x000000eede003986 */ /* 0x0003e2000c101904 */
[----:B------:R-:W-:Y:S01]  /*8f1f0*/  ISETP.LT.AND P2, PT, R250, c[0x0][0x178], !P2 ;  /* 0x00005e00fa007a0c */ /* 0x000fe20005741270 */
[----:B-1----:R-:W-:Y:S01]  /*8f200*/  IMAD.WIDE R178, R0, 0x4, R220 ;  /* 0x0000000400b27825 */ /* 0x002fe200078e02dc */
[----:B------:R-:W-:Y:S02]  /*8f210*/  ISETP.GE.AND P3, PT, R240, c[0x0][0x17c], PT ;  /* 0x00005f00f0007a0c */ /* 0x000fe40003f66270 */
[----:B------:R-:W3:Y:S01]  /*8f220*/  LDL.LU R240, [R1+0x1e4c] ;  /* 0x001e4c0001f07983 */ /* 0x000ee20000300800 */
[----:B------:R-:W-:-:S03]  /*8f230*/  IMAD.WIDE R222, R0, 0x4, R176 ;  /* 0x0000000400de7825 */ /* 0x000fc600078e02b0 */
[----:B------:R1:W-:Y:S01]  /*8f240*/  @P6 STG.E [R178.64], R249 ;  /* 0x000000f9b2006986 */ /* 0x0003e2000c101904 */
[----:B------:R-:W-:-:S03]  /*8f250*/  ISETP.LT.AND P6, PT, R251, c[0x0][0x178], !P4 ;  /* 0x00005e00fb007a0c */ /* 0x000fc600067c1270 */
[----:B------:R2:W-:Y:S01]  /*8f260*/  @P0 STG.E [R222.64], R239 ;  /* 0x000000efde000986 */ /* 0x0005e2000c101904 */
[----:B------:R-:W-:Y:S02]  /*8f270*/  ISETP.GE.AND P1, PT, R243, c[0x0][0x17c], PT ;  /* 0x00005f00f3007a0c */ /* 0x000fe40003f26270 */
[----:B------:R-:W-:Y:S01]  /*8f280*/  ISETP.LT.AND P4, PT, R250, c[0x0][0x178], !P4 ;  /* 0x00005e00fa007a0c */ /* 0x000fe20006781270 */
[----:B------:R-:W3:Y:S01]  /*8f290*/  LDL.LU R238, [R1+0x1e64] ;  /* 0x001e640001ee7983 */ /* 0x000ee20000300800 */
[----:B-1----:R-:W-:-:S03]  /*8f2a0*/  IMAD.WIDE R178, R3, 0x4, R220 ;  /* 0x0000000403b27825 */ /* 0x002fc600078e02dc */
[----:B------:R-:W3:Y:S01]  /*8f2b0*/  LDL.LU R237, [R1+0x1e7c] ;  /* 0x001e7c0001ed7983 */ /* 0x000ee20000300800 */
[C---:B--2---:R-:W-:Y:S01]  /*8f2c0*/  IMAD.WIDE R222, R3.reuse, 0x4, R176 ;  /* 0x0000000403de7825 */ /* 0x044fe200078e02b0 */
[----:B------:R-:W-:Y:S02]  /*8f2d0*/  IADD3 R3, R3, c[0x0][0x198], RZ ;  /* 0x0000660003037a10 */ /* 0x000fe40007ffe0ff */
[----:B------:R1:W-:Y:S01]  /*8f2e0*/  @P5 STG.E [R178.64], R232 ;  /* 0x000000e8b2005986 */ /* 0x0003e2000c101904 */
[----:B------:R-:W-:Y:S02]  /*8f2f0*/  ISETP.LT.AND P5, PT, R251, c[0x0][0x178], !P1 ;  /* 0x00005e00fb007a0c */ /* 0x000fe40004fa1270 */
[----:B------:R-:W-:Y:S02]  /*8f300*/  ISETP.LT.AND P1, PT, R250, c[0x0][0x178], !P1 ;  /* 0x00005e00fa007a0c */ /* 0x000fe40004f21270 */
[C---:B------:R-:W-:Y:S01]  /*8f310*/  IADD3 R0, R3.reuse, c[0x0][0x198], RZ ;  /* 0x0000660003007a10 */ /* 0x040fe20007ffe0ff */
[----:B------:R2:W-:Y:S01]  /*8f320*/  @P2 STG.E [R222.64], R44 ;  /* 0x0000002cde002986 */ /* 0x0005e2000c101904 */
[----:B-1----:R-:W-:-:S05]  /*8f330*/  IMAD.WIDE R178, R3, 0x4, R220 ;  /* 0x0000000403b27825 */ /* 0x002fca00078e02dc */
[----:B------:R1:W-:Y:S01]  /*8f340*/  @P6 STG.E [R178.64], R233 ;  /* 0x000000e9b2006986 */ /* 0x0003e2000c101904 */
[----:B------:R-:W-:Y:S01]  /*8f350*/  ISETP.LT.AND P6, PT, R251, c[0x0][0x178], !P3 ;  /* 0x00005e00fb007a0c */ /* 0x000fe20005fc1270 */
[----:B--2---:R-:W-:Y:S01]  /*8f360*/  IMAD.WIDE R222, R0, 0x4, R220 ;  /* 0x0000000400de7825 */ /* 0x004fe200078e02dc */
[----:B------:R-:W-:Y:S02]  /*8f370*/  ISETP.LT.AND P3, PT, R250, c[0x0][0x178], !P3 ;  /* 0x00005e00fa007a0c */ /* 0x000fe40005f61270 */
[----:B------:R-:W-:Y:S01]  /*8f380*/  ISETP.GE.AND P0, PT, R242, c[0x0][0x17c], PT ;  /* 0x00005f00f2007a0c */ /* 0x000fe20003f06270 */
[----:B-1----:R-:W-:-:S04]  /*8f390*/  IMAD.WIDE R178, R3, 0x4, R176 ;  /* 0x0000000403b27825 */ /* 0x002fc800078e02b0 */
[C---:B------:R-:W-:Y:S01]  /*8f3a0*/  IMAD.WIDE R232, R0.reuse, 0x4, R176 ;  /* 0x0000000400e87825 */ /* 0x040fe200078e02b0 */
[----:B------:R-:W-:Y:S01]  /*8f3b0*/  IADD3 R0, R0, c[0x0][0x198], RZ ;  /* 0x0000660000007a10 */ /* 0x000fe20007ffe0ff */
[----:B------:R1:W-:Y:S04]  /*8f3c0*/  @P4 STG.E [R178.64], R45 ;  /* 0x0000002db2004986 */ /* 0x0003e8000c101904 */
[----:B------:R-:W-:Y:S01]  /*8f3d0*/  @P5 STG.E [R222.64], R224 ;  /* 0x000000e0de005986 */ /* 0x000fe2000c101904 */
[----:B------:R-:W-:-:S03]  /*8f3e0*/  ISETP.LT.AND P5, PT, R250, c[0x0][0x178], !P0 ;  /* 0x00005e00fa007a0c */ /* 0x000fc600047a1270 */
[----:B------:R-:W-:Y:S01]  /*8f3f0*/  @P1 STG.E [R232.64], R40 ;  /* 0x00000028e8001986 */ /* 0x000fe2000c101904 */
[----:B------:R-:W-:Y:S01]  /*8f400*/  ISETP.LT.AND P1, PT, R251, c[0x0][0x178], !P0 ;  /* 0x00005e00fb007a0c */ /* 0x000fe20004721270 */
[----:B-1----:R-:W-:-:S04]  /*8f410*/  IMAD.WIDE R44, R0, 0x4, R220 ;  /* 0x00000004002c7825 */ /* 0x002fc800078e02dc */
[C---:B------:R-:W-:Y:S01]  /*8f420*/  IMAD.WIDE R178, R0.reuse, 0x4, R176 ;  /* 0x0000000400b27825 */ /* 0x040fe200078e02b0 */
[----:B------:R-:W-:Y:S01]  /*8f430*/  IADD3 R0, R0, c[0x0][0x198], RZ ;  /* 0x0000660000007a10 */ /* 0x000fe20007ffe0ff */
[----:B------:R1:W-:Y:S04]  /*8f440*/  @P6 STG.E [R44.64], R225 ;  /* 0x000000e12c006986 */ /* 0x0003e8000c101904 */
[----:B------:R2:W-:Y:S01]  /*8f450*/  @P3 STG.E [R178.64], R41 ;  /* 0x00000029b2003986 */ /* 0x0005e2000c101904 */
[C---:B------:R-:W-:Y:S01]  /*8f460*/  IADD3 R3, R0.reuse, c[0x0][0x198], RZ ;  /* 0x0000660000037a10 */ /* 0x040fe20007ffe0ff */
[----:B-1----:R-:W-:-:S04]  /*8f470*/  IMAD.WIDE R44, R0, 0x4, R220 ;  /* 0x00000004002c7825 */ /* 0x002fc800078e02dc */
[----:B--2---:R-:W-:Y:S01]  /*8f480*/  IMAD.WIDE R40, R0, 0x4, R176 ;  /* 0x0000000400287825 */ /* 0x004fe200078e02b0 */
[----:B------:R1:W-:Y:S04]  /*8f490*/  @P1 STG.E [R44.64], R212 ;  /* 0x000000d42c001986 */ /* 0x0003e8000c101904 */
[----:B------:R2:W-:Y:S01]  /*8f4a0*/  @P5 STG.E [R40.64], R36 ;  /* 0x0000002428005986 */ /* 0x0005e2000c101904 */
[----:B-1----:R-:W-:-:S04]  /*8f4b0*/  IMAD.WIDE R44, R3, 0x4, R220 ;  /* 0x00000004032c7825 */ /* 0x002fc800078e02dc */
[C---:B--2---:R-:W-:Y:S01]  /*8f4c0*/  IMAD.WIDE R40, R3.reuse, 0x4, R176 ;  /* 0x0000000403287825 */ /* 0x044fe200078e02b0 */
[----:B------:R-:W-:Y:S02]  /*8f4d0*/  IADD3 R3, R3, c[0x0][0x198], RZ ;  /* 0x0000660003037a10 */ /* 0x000fe40007ffe0ff */
[----:B----4-:R-:W-:Y:S02]  /*8f4e0*/  ISETP.GE.AND P4, PT, R236, c[0x0][0x17c], PT ;  /* 0x00005f00ec007a0c */ /* 0x010fe40003f86270 */
[----:B------:R-:W2:Y:S01]  /*8f4f0*/  LDL.LU R236, [R1+0x1e80] ;  /* 0x001e800001ec7983 */ /* 0x000ea20000300800 */
[----:B---3--:R-:W-:-:S03]  /*8f500*/  ISETP.GE.AND P2, PT, R241, c[0x0][0x17c], PT ;  /* 0x00005f00f1007a0c */ /* 0x008fc60003f46270 */
[----:B------:R-:W3:Y:S01]  /*8f510*/  LDL.LU R223, [R1+0x1e48] ;  /* 0x001e480001df7983 */ /* 0x000ee20000300800 */
[C---:B------:R-:W-:Y:S02]  /*8f520*/  ISETP.LT.AND P3, PT, R251.reuse, c[0x0][0x178], !P2 ;  /* 0x00005e00fb007a0c */ /* 0x040fe40005761270 */
[C---:B------:R-:W-:Y:S01]  /*8f530*/  ISETP.LT.AND P6, PT, R250.reuse, c[0x0][0x178], !P2 ;  /* 0x00005e00fa007a0c */ /* 0x040fe200057c1270 */
[----:B------:R-:W4:Y:S01]  /*8f540*/  LDL.LU R222, [R1+0x1e60] ;  /* 0x001e600001de7983 */ /* 0x000f220000300800 */
[----:B------:R-:W-:Y:S02]  /*8f550*/  ISETP.LT.AND P1, PT, R251, c[0x0][0x178], !P4 ;  /* 0x00005e00fb007a0c */ /* 0x000fe40006721270 */
[----:B------:R-:W-:Y:S01]  /*8f560*/  ISETP.LT.AND P4, PT, R250, c[0x0][0x178], !P4 ;  /* 0x00005e00fa007a0c */ /* 0x000fe20006781270 */
[----:B------:R-:W4:Y:S04]  /*8f570*/  LDL.LU R179, [R1+0x1e78] ;  /* 0x001e780001b37983 */ /* 0x000f280000300800 */
[----:B------:R-:W4:Y:S04]  /*8f580*/  LDL.LU R178, [R1+0x1e90] ;  /* 0x001e900001b27983 */ /* 0x000f280000300800 */
[----:B------:R-:W-:Y:S04]  /*8f590*/  @P3 STG.E [R44.64], R213 ;  /* 0x000000d52c003986 */ /* 0x000fe8000c101904 */
[----:B------:R1:W-:Y:S02]  /*8f5a0*/  @P6 STG.E [R40.64], R37 ;  /* 0x0000002528006986 */ /* 0x0003e4000c101904 */
[----:B-1----:R-:W-:-:S05]  /*8f5b0*/  IMAD.WIDE R36, R3, 0x4, R220 ;  /* 0x0000000403247825 */ /* 0x002fca00078e02dc */
[----:B------:R1:W-:Y:S02]  /*8f5c0*/  @P1 STG.E [R36.64], R12 ;  /* 0x0000000c24001986 */ /* 0x0003e4000c101904 */
[----:B-1----:R-:W-:-:S05]  /*8f5d0*/  IMAD.WIDE R36, R3, 0x4, R176 ;  /* 0x0000000403247825 */ /* 0x002fca00078e02b0 */
[----:B------:R1:W-:Y:S04]  /*8f5e0*/  @P4 STG.E [R36.64], R32 ;  /* 0x0000002024004986 */ /* 0x0003e8000c101904 */
[----:B-1----:R-:W4:Y:S04]  /*8f5f0*/  LDL.LU R37, [R1+0x1e94] ;  /* 0x001e940001257983 */ /* 0x002f280000300800 */
[----:B------:R-:W4:Y:S01]  /*8f600*/  LDL.LU R36, [R1+0x1e5c] ;  /* 0x001e5c0001247983 */ /* 0x000f220000300800 */
[----:B------:R-:W-:-:S04]  /*8f610*/  ISETP.GE.AND P0, PT, R240, c[0x0][0x17c], PT ;  /* 0x00005f00f0007a0c */ /* 0x000fc80003f06270 */
[----:B------:R-:W-:Y:S02]  /*8f620*/  ISETP.LT.AND P3, PT, R251, c[0x0][0x178], !P0 ;  /* 0x00005e00fb007a0c */ /* 0x000fe40004761270 */
[----:B------:R-:W-:Y:S02]  /*8f630*/  ISETP.LT.AND P6, PT, R250, c[0x0][0x178], !P0 ;  /* 0x00005e00fa007a0c */ /* 0x000fe400047c1270 */
[----:B------:R-:W-:Y:S02]  /*8f640*/  IADD3 R0, R3, c[0x0][0x198], RZ ;  /* 0x0000660003007a10 */ /* 0x000fe40007ffe0ff */
[----:B------:R-:W-:-:S03]  /*8f650*/  ISETP.GE.AND P2, PT, R238, c[0x0][0x17c], PT ;  /* 0x00005f00ee007a0c */ /* 0x000fc60003f46270 */
[----:B------:R-:W-:Y:S01]  /*8f660*/  IMAD.WIDE R40, R0, 0x4, R220 ;  /* 0x0000000400287825 */ /* 0x000fe200078e02dc */
[----:B------:R-:W-:-:S03]  /*8f670*/  ISETP.LT.AND P1, PT, R251, c[0x0][0x178], !P2 ;  /* 0x00005e00fb007a0c */ /* 0x000fc60005721270 */
[----:B------:R-:W-:Y:S01]  /*8f680*/  IMAD.WIDE R44, R0, 0x4, R176 ;  /* 0x00000004002c7825 */ /* 0x000fe200078e02b0 */
[----:B------:R-:W-:Y:S02]  /*8f690*/  ISETP.GE.AND P5, PT, R237, c[0x0][0x17c], PT ;  /* 0x00005f00ed007a0c */ /* 0x000fe40003fa6270 */
[----:B------:R-:W-:Y:S01]  /*8f6a0*/  ISETP.LT.AND P2, PT, R250, c[0x0][0x178], !P2 ;  /* 0x00005e00fa007a0c */ /* 0x000fe20005741270 */
[----:B------:R1:W-:Y:S01]  /*8f6b0*/  @P3 STG.E [R40.64], R13 ;  /* 0x0000000d28003986 */ /* 0x0003e2000c101904 */
[----:B------:R-:W-:-:S03]  /*8f6c0*/  IADD3 R0, R0, c[0x0][0x198], RZ ;  /* 0x0000660000007a10 */ /* 0x000fc60007ffe0ff */
[----:B------:R1:W-:Y:S01]  /*8f6d0*/  @P6 STG.E [R44.64], R33 ;  /* 0x000000212c006986 */ /* 0x0003e2000c101904 */
[----:B------:R-:W-:Y:S02]  /*8f6e0*/  ISETP.LT.AND P6, PT, R251, c[0x0][0x178], !P5 ;  /* 0x00005e00fb007a0c */ /* 0x000fe40006fc1270 */
[----:B------:R-:W-:Y:S01]  /*8f6f0*/  ISETP.LT.AND P5, PT, R250, c[0x0][0x178], !P5 ;  /* 0x00005e00fa007a0c */ /* 0x000fe20006fa1270 */
[C---:B-1----:R-:W-:Y:S01]  /*8f700*/  IMAD.WIDE R12, R0.reuse, 0x4, R220 ;  /* 0x00000004000c7825 */ /* 0x042fe200078e02dc */
[----:B------:R-:W4:Y:S03]  /*8f710*/  LDL.LU R41, [R1+0x1e74] ;  /* 0x001e740001297983 */ /* 0x000f260000300800 */
[C---:B------:R-:W-:Y:S01]  /*8f720*/  IMAD.WIDE R32, R0.reuse, 0x4, R176 ;  /* 0x0000000400207825 */ /* 0x040fe200078e02b0 */
[----:B------:R-:W-:Y:S01]  /*8f730*/  IADD3 R0, R0, c[0x0][0x198], RZ ;  /* 0x0000660000007a10 */ /* 0x000fe20007ffe0ff */
[----:B------:R1:W-:Y:S04]  /*8f740*/  @P1 STG.E [R12.64], R228 ;  /* 0x000000e40c001986 */ /* 0x0003e8000c101904 */
[----:B------:R1:W-:Y:S01]  /*8f750*/  @P2 STG.E [R32.64], R28 ;  /* 0x0000001c20002986 */ /* 0x0003e2000c101904 */
[----:B------:R-:W-:-:S03]  /*8f760*/  IADD3 R3, R0, c[0x0][0x198], RZ ;  /* 0x0000660000037a10 */ /* 0x000fc60007ffe0ff */
[----:B------:R-:W4:Y:S01]  /*8f770*/  LDL.LU R40, [R1+0x1e8c] ;  /* 0x001e8c0001287983 */ /* 0x000f220000300800 */
[----:B-1----:R-:W-:-:S04]  /*8f780*/  IMAD.WIDE R12, R0, 0x4, R220 ;  /* 0x00000004000c7825 */ /* 0x002fc800078e02dc */
[----:B------:R-:W-:Y:S01]  /*8f790*/  IMAD.WIDE R32, R0, 0x4, R176 ;  /* 0x0000000400207825 */ /* 0x000fe200078e02b0 */
[----:B------:R1:W-:Y:S04]  /*8f7a0*/  @P6 STG.E [R12.64], R229 ;  /* 0x000000e50c006986 */ /* 0x0003e8000c101904 */
[----:B------:R1:W-:Y:S02]  /*8f7b0*/  @P5 STG.E [R32.64], R29 ;  /* 0x0000001d20005986 */ /* 0x0003e4000c101904 */
[----:B-1----:R-:W-:-:S04]  /*8f7c0*/  IMAD.WIDE R12, R3, 0x4, R220 ;  /* 0x00000004030c7825 */ /* 0x002fc800078e02dc */
[C---:B------:R-:W-:Y:S01]  /*8f7d0*/  IMAD.WIDE R28, R3.reuse, 0x4, R176 ;  /* 0x00000004031c7825 */ /* 0x040fe200078e02b0 */
[----:B------:R-:W-:-:S04]  /*8f7e0*/  IADD3 R3, R3, c[0x0][0x198], RZ ;  /* 0x0000660003037a10 */ /* 0x000fc80007ffe0ff */
[----:B------:R-:W-:-:S05]  /*8f7f0*/  IADD3 R0, R3, c[0x0][0x198], RZ ;  /* 0x0000660003007a10 */ /* 0x000fca0007ffe0ff */
[----:B------:R-:W-:Y:S01]  /*8f800*/  IMAD.WIDE R32, R0, 0x4, R176 ;  /* 0x0000000400207825 */ /* 0x000fe200078e02b0 */
[----:B--2---:R-:W-:-:S04]  /*8f810*/  ISETP.GE.AND P0, PT, R236, c[0x0][0x17c], PT ;  /* 0x00005f00ec007a0c */ /* 0x004fc80003f06270 */
[----:B------:R-:W-:Y:S02]  /*8f820*/  ISETP.LT.AND P1, PT, R251, c[0x0][0x178], !P0 ;  /* 0x00005e00fb007a0c */ /* 0x000fe40004721270 */
[----:B---3--:R-:W-:Y:S02]  /*8f830*/  ISETP.GE.AND P4, PT, R223, c[0x0][0x17c], PT ;  /* 0x00005f00df007a0c */ /* 0x008fe40003f86270 */
[----:B------:R-:W-:Y:S02]  /*8f840*/  ISETP.LT.AND P2, PT, R250, c[0x0][0x178], !P0 ;  /* 0x00005e00fa007a0c */ /* 0x000fe40004741270 */
[----:B------:R-:W-:Y:S02]  /*8f850*/  ISETP.LT.AND P6, PT, R251, c[0x0][0x178], !P4 ;  /* 0x00005e00fb007a0c */ /* 0x000fe400067c1270 */
[----:B----4-:R-:W-:Y:S02]  /*8f860*/  ISETP.GE.AND P3, PT, R222, c[0x0][0x17c], PT ;  /* 0x00005f00de007a0c */ /* 0x010fe40003f66270 */
[----:B------:R-:W-:-:S03]  /*8f870*/  ISETP.LT.AND P4, PT, R250, c[0x0][0x178], !P4 ;  /* 0x00005e00fa007a0c */ /* 0x000fc60006781270 */
[----:B------:R1:W-:Y:S01]  /*8f880*/  @P1 STG.E [R12.64], R216 ;  /* 0x000000d80c001986 */ /* 0x0003e2000c101904 */
[----:B------:R-:W-:-:S03]  /*8f890*/  ISETP.GE.AND P0, PT, R179, c[0x0][0x17c], PT ;  /* 0x00005f00b3007a0c */ /* 0x000fc60003f06270 */
[----:B------:R2:W-:Y:S01]  /*8f8a0*/  @P2 STG.E [R28.64], R24 ;  /* 0x000000181c002986 */ /* 0x0005e2000c101904 */
[----:B------:R-:W-:Y:S02]  /*8f8b0*/  ISETP.LT.AND P2, PT, R251, c[0x0][0x178], !P3 ;  /* 0x00005e00fb007a0c */ /* 0x000fe40005f41270 */
[----:B------:R-:W-:Y:S01]  /*8f8c0*/  ISETP.LT.AND P3, PT, R250, c[0x0][0x178], !P3 ;  /* 0x00005e00fa007a0c */ /* 0x000fe20005f61270 */
[----:B-1----:R-:W-:-:S05]  /*8f8d0*/  IMAD.WIDE R12, R3, 0x4, R220 ;  /* 0x00000004030c7825 */ /* 0x002fca00078e02dc */
[----:B------:R1:W-:Y:S01]  /*8f8e0*/  @P6 STG.E [R12.64], R217 ;  /* 0x000000d90c006986 */ /* 0x0003e2000c101904 */
[----:B------:R-:W-:Y:S01]  /*8f8f0*/  ISETP.LT.AND P6, PT, R251, c[0x0][0x178], !P0 ;  /* 0x00005e00fb007a0c */ /* 0x000fe200047c1270 */
[----:B--2---:R-:W-:Y:S01]  /*8f900*/  IMAD.WIDE R28, R0, 0x4, R220 ;  /* 0x00000004001c7825 */ /* 0x004fe200078e02dc */
[----:B------:R-:W-:Y:S02]  /*8f910*/  ISETP.LT.AND P0, PT, R250, c[0x0][0x178], !P0 ;  /* 0x00005e00fa007a0c */ /* 0x000fe40004701270 */
[----:B------:R-:W-:Y:S01]  /*8f920*/  IADD3 R0, R0, c[0x0][0x198], RZ ;  /* 0x0000660000007a10 */ /* 0x000fe20007ffe0ff */
[----:B-1----:R-:W-:-:S05]  /*8f930*/  IMAD.WIDE R12, R3, 0x4, R176 ;  /* 0x00000004030c7825 */ /* 0x002fca00078e02b0 */
[----:B------:R1:W-:Y:S04]  /*8f940*/  @P4 STG.E [R12.64], R25 ;  /* 0x000000190c004986 */ /* 0x0003e8000c101904 */
[----:B------:R2:W-:Y:S04]  /*8f950*/  @P2 STG.E [R28.64], R8 ;  /* 0x000000081c002986 */ /* 0x0005e8000c101904 */
[----:B------:R-:W-:Y:S01]  /*8f960*/  @P3 STG.E [R32.64], R20 ;  /* 0x0000001420003986 */ /* 0x000fe2000c101904 */
[----:B-1----:R-:W-:-:S04]  /*8f970*/  IMAD.WIDE R12, R0, 0x4, R220 ;  /* 0x00000004000c7825 */ /* 0x002fc800078e02dc */
[----:B------:R-:W-:Y:S01]  /*8f980*/  IMAD.WIDE R24, R0, 0x4, R176 ;  /* 0x0000000400187825 */ /* 0x000fe200078e02b0 */
[----:B------:R-:W-:Y:S01]  /*8f990*/  @P6 STG.E [R12.64], R9 ;  /* 0x000000090c006986 */ /* 0x000fe2000c101904 */
[----:B------:R-:W-:-:S03]  /*8f9a0*/  ISETP.GE.AND P1, PT, R37, c[0x0][0x17c], PT ;  /* 0x00005f0025007a0c */ /* 0x000fc60003f26270 */
[----:B------:R-:W3:Y:S01]  /*8f9b0*/  LDL.LU R37, [R1+0x1eb8] ;  /* 0x001eb80001257983 */ /* 0x000ee20000300800 */
[----:B------:R-:W-:-:S03]  /*8f9c0*/  ISETP.GE.AND P4, PT, R36, c[0x0][0x17c], PT ;  /* 0x00005f0024007a0c */ /* 0x000fc60003f86270 */
[----:B------:R-:W4:Y:S04]  /*8f9d0*/  LDL.LU R36, [R1+0x1ec0] ;  /* 0x001ec00001247983 */ /* 0x000f280000300800 */
[----:B--2---:R-:W2:Y:S04]  /*8f9e0*/  LDL.LU R28, [R1+0x1e70] ;  /* 0x001e7000011c7983 */ /* 0x004ea80000300800 */
[----:B------:R1:W-:Y:S04]  /*8f9f0*/  @P0 STG.E [R24.64], R21 ;  /* 0x0000001518000986 */ /* 0x0003e8000c101904 */
[----:B-1----:R-:W2:Y:S04]  /*8fa00*/  LDL.LU R24, [R1+0x1e88] ;  /* 0x001e880001187983 */ /* 0x002ea80000300800 */
[----:B------:R-:W2:Y:S01]  /*8fa10*/  LDL.LU R20, [R1+0x1eb4] ;  /* 0x001eb40001147983 */ /* 0x000ea20000300800 */
[----:B------:R-:W-:-:S02]  /*8fa20*/  ISETP.GE.AND P5, PT, R178, c[0x0][0x17c], PT ;  /* 0x00005f00b2007a0c */ /* 0x000fc40003fa6270 */
[----:B------:R-:W-:Y:S01]  /*8fa30*/  IADD3 R0, R0, c[0x0][0x198], RZ ;  /* 0x0000660000007a10 */ /* 0x000fe20007ffe0ff */
[----:B------:R-:W4:Y:S01]  /*8fa40*/  LDL.LU R21, [R1+0x1ecc] ;  /* 0x001ecc0001157983 */ /* 0x000f220000300800 */
[C---:B------:R-:W-:Y:S02]  /*8fa50*/  ISETP.LT.AND P3, PT, R251.reuse, c[0x0][0x178], !P5 ;  /* 0x00005e00fb007a0c */ /* 0x040fe40006f61270 */
[----:B------:R-:W-:Y:S01]  /*8fa60*/  ISETP.LT.AND P5, PT, R250, c[0x0][0x178], !P5 ;  /* 0x00005e00fa007a0c */ /* 0x000fe20006fa1270 */
[----:B------:R-:W-:Y:S01]  /*8fa70*/  IMAD.WIDE R12, R0, 0x4, R220 ;  /* 0x00000004000c7825 */ /* 0x000fe200078e02dc */
[----:B------:R-:W-:Y:S02]  /*8fa80*/  ISETP.LT.AND P0, PT, R251, c[0x0][0x178], !P1 ;  /* 0x00005e00fb007a0c */ /* 0x000fe40004f01270 */
[----:B------:R-:W-:Y:S01]  /*8fa90*/  ISETP.LT.AND P1, PT, R250, c[0x0][0x178], !P1 ;  /* 0x00005e00fa007a0c */ /* 0x000fe20004f21270 */
[C---:B------:R-:W-:Y:S01]  /*8faa0*/  IMAD.WIDE R8, R0.reuse, 0x4, R176 ;  /* 0x0000000400087825 */ /* 0x040fe200078e02b0 */
[----:B------:R-:W-:-:S05]  /*8fab0*/  IADD3 R3, R0, c[0x0][0x198], RZ ;  /* 0x0000660000037a10 */ /* 0x000fca0007ffe0ff */
[----:B------:R1:W-:Y:S01]  /*8fac0*/  @P3 STG.E [R12.64], R4 ;  /* 0x000000040c003986 */ /* 0x0003e2000c101904 */
[----:B------:R-:W-:-:S03]  /*8fad0*/  ISETP.LT.AND P3, PT, R251, c[0x0][0x178], !P4 ;  /* 0x00005e00fb007a0c */ /* 0x000fc60006761270 */
[----:B------:R1:W-:Y:S01]  /*8fae0*/  @P5 STG.E [R8.64], R16 ;  /* 0x0000001008005986 */ /* 0x0003e2000c101904 */
[----:B------:R-:W-:Y:S01]  /*8faf0*/  ISETP.GE.AND P2, PT, R41, c[0x0][0x17c], PT ;  /* 0x00005f0029007a0c */ /* 0x000fe20003f46270 */
[----:B-1----:R-:W-:-:S04]  /*8fb00*/  IMAD.WIDE R12, R3, 0x4, R220 ;  /* 0x00000004030c7825 */ /* 0x002fc800078e02dc */
[C---:B------:R-:W-:Y:S01]  /*8fb10*/  IMAD.WIDE R8, R3.reuse, 0x4, R176 ;  /* 0x0000000403087825 */ /* 0x040fe200078e02b0 */
[----:B------:R-:W-:Y:S01]  /*8fb20*/  IADD3 R3, R3, c[0x0][0x198], RZ ;  /* 0x0000660003037a10 */ /* 0x000fe20007ffe0ff */
[----:B------:R1:W-:Y:S01]  /*8fb30*/  @P0 STG.E [R12.64], R5 ;  /* 0x000000050c000986 */ /* 0x0003e2000c101904 */
[----:B------:R-:W-:-:S03]  /*8fb40*/  ISETP.LT.AND P4, PT, R250, c[0x0][0x178], !P4 ;  /* 0x00005e00fa007a0c */ /* 0x000fc60006781270 */
[----:B------:R1:W-:Y:S01]  /*8fb50*/  @P1 STG.E [R8.64], R17 ;  /* 0x0000001108001986 */ /* 0x0003e2000c101904 */
[----:B------:R-:W-:Y:S02]  /*8fb60*/  ISETP.LT.AND P1, PT, R251, c[0x0][0x178], !P2 ;  /* 0x00005e00fb007a0c */ /* 0x000fe40005721270 */
[----:B------:R-:W-:Y:S02]  /*8fb70*/  ISETP.GE.AND P6, PT, R40, c[0x0][0x17c], PT ;  /* 0x00005f0028007a0c */ /* 0x000fe40003fc6270 */
[C---:B------:R-:W-:Y:S01]  /*8fb80*/  IADD3 R0, R3.reuse, c[0x0][0x198], RZ ;  /* 0x0000660003007a10 */ /* 0x040fe20007ffe0ff */
[--C-:B-1----:R-:W-:Y:S01]  /*8fb90*/  IMAD.WIDE R4, R3, 0x4, R220.reuse ;  /* 0x0000000403047825 */ /* 0x102fe200078e02dc */
[----:B------:R-:W-:Y:S01]  /*8fba0*/  ISETP.LT.AND P2, PT, R250, c[0x0][0x178], !P2 ;  /* 0x00005e00fa007a0c */ /* 0x000fe20005741270 */
[----:B------:R-:W4:Y:S02]  /*8fbb0*/  LDL.LU R17, [R1+0x1edc] ;  /* 0x001edc0001117983 */ /* 0x000f240000300800 */
[----:B------:R-:W-:-:S02]  /*8fbc0*/  IMAD.WIDE R8, R0, 0x4, R220 ;  /* 0x0000000400087825 */ /* 0x000fc400078e02dc */
[----:B------:R1:W-:Y:S01]  /*8fbd0*/  @P3 STG.E [R4.64], R234 ;  /* 0x000000ea04003986 */ /* 0x0003e2000c101904 */
[----:B------:R-:W-:Y:S01]  /*8fbe0*/  ISETP.LT.AND P3, PT, R251, c[0x0][0x178], !P6 ;  /* 0x00005e00fb007a0c */ /* 0x000fe20007761270 */
[--C-:B------:R-:W-:Y:S01]  /*8fbf0*/  IMAD.WIDE R12, R0, 0x4, R176.reuse ;  /* 0x00000004000c7825 */ /* 0x100fe200078e02b0 */
[----:B------:R-:W-:Y:S01]  /*8fc00*/  ISETP.LT.AND P6, PT, R250, c[0x0][0x178], !P6 ;  /* 0x00005e00fa007a0c */ /* 0x000fe200077c1270 */
[----:B------:R-:W4:Y:S01]  /*8fc10*/  LDL.LU R16, [R1+0x1e84] ;  /* 0x001e840001107983 */ /* 0x000f220000300800 */
[----:B------:R-:W-:Y:S01]  /*8fc20*/  IADD3 R0, R0, c[0x0][0x198], RZ ;  /* 0x0000660000007a10 */ /* 0x000fe20007ffe0ff */
[----:B-1----:R-:W-:-:S05]  /*8fc30*/  IMAD.WIDE R4, R3, 0x4, R176 ;  /* 0x0000000403047825 */ /* 0x002fca00078e02b0 */
[----:B------:R1:W-:Y:S04]  /*8fc40*/  @P4 STG.E [R4.64], R46 ;  /* 0x0000002e04004986 */ /* 0x0003e8000c101904 */
[----:B------:R1:W-:Y:S04]  /*8fc50*/  @P1 STG.E [R8.64], R235 ;  /* 0x000000eb08001986 */ /* 0x0003e8000c101904 */
[----:B------:R-:W-:Y:S01]  /*8fc60*/  @P2 STG.E [R12.64], R47 ;  /* 0x0000002f0c002986 */ /* 0x000fe2000c101904 */
[----:B-1----:R-:W-:-:S04]  /*8fc70*/  IMAD.WIDE R4, R0, 0x4, R220 ;  /* 0x0000000400047825 */ /* 0x002fc800078e02dc */
[----:B------:R-:W-:Y:S01]  /*8fc80*/  IMAD.WIDE R8, R0, 0x4, R176 ;  /* 0x0000000400087825 */ /* 0x000fe200078e02b0 */
[----:B------:R1:W-:Y:S04]  /*8fc90*/  @P3 STG.E [R4.64], R226 ;  /* 0x000000e204003986 */ /* 0x0003e8000c101904 */
[----:B------:R1:W-:Y:S01]  /*8fca0*/  @P6 STG.E [R8.64], R42 ;  /* 0x0000002a08006986 */ /* 0x0003e2000c101904 */
[----:B--2---:R-:W-:-:S03]  /*8fcb0*/  ISETP.GE.AND P6, PT, R20, c[0x0][0x17c], PT ;  /* 0x00005f0014007a0c */ /* 0x004fc60003fc6270 */
[----:B------:R-:W2:Y:S01]  /*8fcc0*/  LDL.LU R20, [R1+0x1eb0] ;  /* 0x001eb00001147983 */ /* 0x000ea20000300800 */
[----:B---3--:R-:W-:-:S04]  /*8fcd0*/  ISETP.GE.AND P5, PT, R37, c[0x0][0x17c], PT ;  /* 0x00005f0025007a0c */ /* 0x008fc80003fa6270 */
[C---:B------:R-:W-:Y:S02]  /*8fce0*/  ISETP.LT.AND P1, PT, R251.reuse, c[0x0][0x178], !P5 ;  /* 0x00005e00fb007a0c */ /* 0x040fe40006f21270 */
[----:B------:R-:W-:Y:S02]  /*8fcf0*/  ISETP.LT.AND P5, PT, R250, c[0x0][0x178], !P5 ;  /* 0x00005e00fa007a0c */ /* 0x000fe40006fa1270 */
[----:B----4-:R-:W-:Y:S02]  /*8fd00*/  ISETP.GE.AND P0, PT, R36, c[0x0][0x17c], PT ;  /* 0x00005f0024007a0c */ /* 0x010fe40003f06270 */
[----:B------:R-:W-:Y:S02]  /*8fd10*/  IADD3 R0, R0, c[0x0][0x198], RZ ;  /* 0x0000660000007a10 */ /* 0x000fe40007ffe0ff */
[----:B------:R-:W-:-:S03]  /*8fd20*/  ISETP.LT.AND P3, PT, R251, c[0x0][0x178], !P0 ;  /* 0x00005e00fb007a0c */ /* 0x000fc60004761270 */
[----:B-1----:R-:W-:Y:S01]  /*8fd30*/  IMAD.WIDE R4, R0, 0x4, R220 ;  /* 0x0000000400047825 */ /* 0x002fe200078e02dc */
[----:B------:R-:W-:Y:S02]  /*8fd40*/  ISETP.GE.AND P4, PT, R28, c[0x0][0x17c], PT ;  /* 0x00005f001c007a0c */ /* 0x000fe40003f86270 */
[C---:B------:R-:W-:Y:S01]  /*8fd50*/  IADD3 R3, R0.reuse, c[0x0][0x198], RZ ;  /* 0x0000660000037a10 */ /* 0x040fe20007ffe0ff */
[----:B------:R-:W-:Y:S01]  /*8fd60*/  IMAD.WIDE R8, R0, 0x4, R176 ;  /* 0x0000000400087825 */ /* 0x000fe200078e02b0 */
[----:B------:R-:W-:Y:S01]  /*8fd70*/  ISETP.LT.AND P0, PT, R250, c[0x0][0x178], !P0 ;  /* 0x00005e00fa007a0c */ /* 0x000fe20004701270 */
[----:B------:R1:W-:Y:S01]  /*8fd80*/  @P1 STG.E [R4.64], R227 ;  /* 0x000000e304001986 */ /* 0x0003e2000c101904 */
[----:B------:R-:W-:-:S03]  /*8fd90*/  ISETP.LT.AND P1, PT, R251, c[0x0][0x178], !P4 ;  /* 0x00005e00fb007a0c */ /* 0x000fc60006721270 */
[----:B------:R3:W-:Y:S01]  /*8fda0*/  @P5 STG.E [R8.64], R43 ;  /* 0x0000002b08005986 */ /* 0x0007e2000c101904 */
[----:B------:R-:W-:Y:S02]  /*8fdb0*/  ISETP.GE.AND P2, PT, R24, c[0x0][0x17c], PT ;  /* 0x00005f0018007a0c */ /* 0x000fe40003f46270 */
[----:B------:R-:W-:Y:S01]  /*8fdc0*/  ISETP.GE.AND P5, PT, R21, c[0x0][0x17c], PT ;  /* 0x00005f0015007a0c */ /* 0x000fe20003fa6270 */
[C---:B-1----:R-:W-:Y:S01]  /*8fdd0*/  IMAD.WIDE R4, R3.reuse, 0x4, R220 ;  /* 0x0000000403047825 */ /* 0x042fe200078e02dc */
[----:B------:R-:W-:Y:S01]  /*8fde0*/  ISETP.LT.AND P4, PT, R250, c[0x0][0x178], !P4 ;  /* 0x00005e00fa007a0c */ /* 0x000fe20006781270 */
[----:B------:R-:W4:Y:S02]  /*8fdf0*/  LDL.LU R21, [R1+0x1ec8] ;  /* 0x001ec80001157983 */ /* 0x000f240000300800 */
[C---:B---3--:R-:W-:Y:S01]  /*8fe00*/  IMAD.WIDE R8, R3.reuse, 0x4, R176 ;  /* 0x0000000403087825 */ /* 0x048fe200078e02b0 */
[----:B------:R-:W-:Y:S01]  /*8fe10*/  IADD3 R3, R3, c[0x0][0x198], RZ ;  /* 0x0000660003037a10 */ /* 0x000fe20007ffe0ff */
[----:B------:R1:W-:Y:S01]  /*8fe20*/  @P3 STG.E [R4.64], R214 ;  /* 0x000000d604003986 */ /* 0x0003e2000c101904 */
[----:B------:R-:W-:-:S02]  /*8fe30*/  ISETP.LT.AND P3, PT, R251, c[0x0][0x178], !P2 ;  /* 0x00005e00fb007a0c */ /* 0x000fc40005761270 */
[C---:B------:R-:W-:Y:S01]  /*8fe40*/  IADD3 R0, R3.reuse, c[0x0][0x198], RZ ;  /* 0x0000660003007a10 */ /* 0x040fe20007ffe0ff */
[----:B------:R3:W-:Y:S01]  /*8fe50*/  @P0 STG.E [R8.64], R38 ;  /* 0x0000002608000986 */ /* 0x0007e2000c101904 */
[----:B-1----:R-:W-:-:S05]  /*8fe60*/  IMAD.WIDE R4, R3, 0x4, R220 ;  /* 0x0000000403047825 */ /* 0x002fca00078e02dc */
[----:B------:R1:W-:Y:S01]  /*8fe70*/  @P1 STG.E [R4.64], R215 ;  /* 0x000000d704001986 */ /* 0x0003e2000c101904 */
[----:B---3--:R-:W-:Y:S01]  /*8fe80*/  IMAD.WIDE R8, R0, 0x4, R220 ;  /* 0x0000000400087825 */ /* 0x008fe200078e02dc */
[----:B------:R-:W-:Y:S02]  /*8fe90*/  ISETP.GE.AND P0, PT, R17, c[0x0][0x17c], PT ;  /* 0x00005f0011007a0c */ /* 0x000fe40003f06270 */
[----:B------:R-:W3:Y:S01]  /*8fea0*/  LDL.LU R17, [R1+0x1ef0] ;  /* 0x001ef00001117983 */ /* 0x000ee20000300800 */
[----:B-1----:R-:W-:-:S05]  /*8feb0*/  IMAD.WIDE R4, R3, 0x4, R176 ;  /* 0x0000000403047825 */ /* 0x002fca00078e02b0 */
[----:B------:R-:W-:Y:S01]  /*8fec0*/  @P4 STG.E [R4.64], R39 ;  /* 0x0000002704004986 */ /* 0x000fe2000c101904 */
[----:B------:R-:W-:-:S03]  /*8fed0*/  ISETP.GE.AND P4, PT, R16, c[0x0][0x17c], PT ;  /* 0x00005f0010007a0c */ /* 0x000fc60003f86270 */
[----:B------:R1:W-:Y:S04]  /*8fee0*/  @P3 STG.E [R8.64], R14 ;  /* 0x0000000e08003986 */ /* 0x0003e8000c101904 */
[----:B------:R-:W3:Y:S01]  /*8fef0*/  LDL.LU R16, [R1+0x1ef4] ;  /* 0x001ef40001107983 */ /* 0x000ee20000300800 */
[----:B--2---:R-:W-:-:S03]  /*8ff00*/  ISETP.GE.AND P3, PT, R20, c[0x0][0x17c], PT ;  /* 0x00005f0014007a0c */ /* 0x004fc60003f66270 */
[----:B------:R-:W2:Y:S04]  /*8ff10*/  LDL.LU R20, [R1+0x1eac] ;  /* 0x001eac0001147983 */ /* 0x000ea80000300800 */
[----:B-1----:R-:W2:Y:S01]  /*8ff20*/  LDL.LU R14, [R1+0x1ec4] ;  /* 0x001ec400010e7983 */ /* 0x002ea20000300800 */
[----:B------:R-:W-:Y:S01]  /*8ff30*/  ISETP.LT.AND P2, PT, R250, c[0x0][0x178], !P2 ;  /* 0x00005e00fa007a0c */ /* 0x000fe20005741270 */
[----:B------:R-:W-:Y:S01]  /*8ff40*/  IMAD.WIDE R12, R0, 0x4, R176 ;  /* 0x00000004000c7825 */ /* 0x000fe200078e02b0 */
[----:B------:R-:W-:Y:S02]  /*8ff50*/  ISETP.LT.AND P1, PT, R251, c[0x0][0x178], !P6 ;  /* 0x00005e00fb007a0c */ /* 0x000fe40007721270 */
[----:B------:R-:W-:Y:S02]  /*8ff60*/  ISETP.LT.AND P6, PT, R250, c[0x0][0x178], !P6 ;  /* 0x00005e00fa007a0c */ /* 0x000fe400077c1270 */
[----:B------:R-:W-:-:S05]  /*8ff70*/  IADD3 R0, R0, c[0x0][0x198], RZ ;  /* 0x0000660000007a10 */ /* 0x000fca0007ffe0ff */
[C---:B------:R-:W-:Y:S02]  /*8ff80*/  IMAD.WIDE R4, R0.reuse, 0x4, R220 ;  /* 0x0000000400047825 */ /* 0x040fe400078e02dc */
[----:B------:R-:W-:Y:S01]  /*8ff90*/  @P2 STG.E [R12.64], R34 ;  /* 0x000000220c002986 */ /* 0x000fe2000c101904 */
[C---:B------:R-:W-:Y:S01]  /*8ffa0*/  ISETP.LT.AND P2, PT, R251.reuse, c[0x0][0x178], !P5 ;  /* 0x00005e00fb007a0c */ /* 0x040fe20006f41270 */
[----:B------:R-:W-:Y:S01]  /*8ffb0*/  IMAD.WIDE R8, R0, 0x4, R176 ;  /* 0x0000000400087825 */ /* 0x000fe200078e02b0 */
[----:B------:R-:W-:Y:S02]  /*8ffc0*/  ISETP.LT.AND P5, PT, R250, c[0x0][0x178], !P5 ;  /* 0x00005e00fa007a0c */ /* 0x000fe40006fa1270 */
[----:B------:R-:W-:Y:S01]  /*8ffd0*/  IADD3 R0, R0, c[0x0][0x198], RZ ;  /* 0x0000660000007a10 */ /* 0x000fe20007ffe0ff */
[----:B------:R1:W-:Y:S01]  /*8ffe0*/  @P1 STG.E [R4.64], R15 ;  /* 0x0000000f04001986 */ /* 0x0003e2000c101904 */
[----:B------:R-:W-:-:S03]  /*8fff0*/  ISETP.LT.AND P1, PT, R251, c[0x0][0x178], !P0 ;  /* 0x00005e00fb007a0c */ /* 0x000fc60004721270 */
[----:B------:R4:W-:Y:S01]  /*90000*/  @P6 STG.E [R8.64], R35 ;  /* 0x0000002308006986 */ /* 0x0009e2000c101904 */
[----:B------:R-:W-:Y:S02]  /*90010*/  ISETP.LT.AND P6, PT, R250, c[0x0][0x178], !P0 ;  /* 0x00005e00fa007a0c */ /* 0x000fe400047c1270 */
[C---:B------:R-:W-:Y:S01]  /*90020*/  IADD3 R3, R0.reuse, c[0x0][0x198], RZ ;  /* 0x0000660000037a10 */ /* 0x040fe20007ffe0ff */
[----:B-1----:R-:W-:-:S04]  /*90030*/  IMAD.WIDE R4, R0, 0x4, R176 ;  /* 0x0000000400047825 */ /* 0x002fc800078e02b0 */
[----:B----4-:R-:W-:-:S05]  /*90040*/  IMAD.WIDE R8, R0, 0x4, R220 ;  /* 0x0000000400087825 */ /* 0x010fca00078e02dc */
[----:B------:R1:W-:Y:S01]  /*90050*/  @P2 STG.E [R8.64], R230 ;  /* 0x000000e608002986 */ /* 0x0003e2000c101904 */
[----:B------:R-:W-:-:S03]  /*90060*/  ISETP.LT.AND P2, PT, R251, c[0x0][0x178], !P4 ;  /* 0x00005e00fb007a0c */ /* 0x000fc60006741270 */
[----:B------:R4:W-:Y:S01]  /*90070*/  @P5 STG.E [R4.64], R30 ;  /* 0x0000001e04005986 */ /* 0x0009e2000c101904 */
[----:B------:R-:W-:Y:S01]  /*90080*/  ISETP.LT.AND P4, PT, R250, c[0x0][0x178], !P4 ;  /* 0x00005e00fa007a0c */ /* 0x000fe20006781270 */
[----:B-1----:R-:W-:-:S04]  /*90090*/  IMAD.WIDE R8, R3, 0x4, R220 ;  /* 0x0000000403087825 */ /* 0x002fc800078e02dc */
[C---:B----4-:R-:W-:Y:S01]  /*900a0*/  IMAD.WIDE R4, R3.reuse, 0x4, R176 ;  /* 0x0000000403047825 */ /* 0x050fe200078e02b0 */
[----:B------:R-:W-:Y:S01]  /*900b0*/  IADD3 R3, R3, c[0x0][0x198], RZ ;  /* 0x0000660003037a10 */ /* 0x000fe20007ffe0ff */
[----:B------:R-:W-:Y:S01]  /*900c0*/  @P1 STG.E [R8.64], R231 ;  /* 0x000000e708001986 */ /* 0x000fe2000c101904 */
[----:B------:R-:W-:-:S03]  /*900d0*/  ISETP.GE.AND P0, PT, R21, c[0x0][0x17c], PT ;  /* 0x00005f0015007a0c */ /* 0x000fc60003f06270 */
[----:B------:R1:W-:Y:S01]  /*900e0*/  @P6 STG.E [R4.64], R31 ;  /* 0x0000001f04006986 */ /* 0x0003e2000c101904 */
[----:B------:R-:W-:Y:S02]  /*900f0*/  ISETP.LT.AND P6, PT, R251, c[0x0][0x178], !P3 ;  /* 0x00005e00fb007a0c */ /* 0x000fe40005fc1270 */
[C---:B------:R-:W-:Y:S02]  /*90100*/  IADD3 R0, R3.reuse, c[0x0][0x198], RZ ;  /* 0x0000660003007a10 */ /* 0x040fe40007ffe0ff */
[----:B------:R-:W-:Y:S01]  /*90110*/  ISETP.LT.AND P3, PT, R250, c[0x0][0x178], !P3 ;  /* 0x00005e00fa007a0c */ /* 0x000fe20005f61270 */
[----:B-1----:R-:W-:-:S05]  /*90120*/  IMAD.WIDE R4, R3, 0x4, R220 ;  /* 0x0000000403047825 */ /* 0x002fca00078e02dc */
[----:B------:R1:W-:Y:S01]  /*90130*/  @P2 STG.E [R4.64], R218 ;  /* 0x000000da04002986 */ /* 0x0003e2000c101904 */
[----:B------:R-:W-:Y:S01]  /*90140*/  ISETP.LT.AND P2, PT, R251, c[0x0][0x178], !P0 ;  /* 0x00005e00fb007a0c */ /* 0x000fe20004741270 */
[----:B------:R-:W-:-:S04]  /*90150*/  IMAD.WIDE R8, R0, 0x4, R220 ;  /* 0x0000000400087825 */ /* 0x000fc800078e02dc */
[C---:B------:R-:W-:Y:S01]  /*90160*/  IMAD.WIDE R12, R0.reuse, 0x4, R176 ;  /* 0x00000004000c7825 */ /* 0x040fe200078e02b0 */
[----:B------:R-:W-:-:S03]  /*90170*/  IADD3 R0, R0, c[0x0][0x198], RZ ;  /* 0x0000660000007a10 */ /* 0x000fc60007ffe0ff */
[----:B-1----:R-:W-:Y:S01]  /*90180*/  IMAD.WIDE R4, R3, 0x4, R176 ;  /* 0x0000000403047825 */ /* 0x002fe200078e02b0 */
[----:B---3--:R-:W-:Y:S02]  /*90190*/  ISETP.GE.AND P5, PT, R17, c[0x0][0x17c], PT ;  /* 0x00005f0011007a0c */ /* 0x008fe40003fa6270 */
[----:B------:R-:W3:Y:S01]  /*901a0*/  LDL.LU R17, [R1+0x1eec] ;  /* 0x001eec0001117983 */ /* 0x000ee20000300800 */
[----:B------:R-:W-:-:S03]  /*901b0*/  ISETP.GE.AND P1, PT, R16, c[0x0][0x17c], PT ;  /* 0x00005f0010007a0c */ /* 0x000fc60003f26270 */
[----:B------:R1:W-:Y:S04]  /*901c0*/  @P4 STG.E [R4.64], R26 ;  /* 0x0000001a04004986 */ /* 0x0003e8000c101904 */
[----:B------:R-:W-:Y:S04]  /*901d0*/  @P6 STG.E [R8.64], R219 ;  /* 0x000000db08006986 */ /* 0x000fe8000c101904 */
[----:B------:R-:W4:Y:S01]  /*901e0*/  LDL.LU R16, [R1+0x1f14] ;  /* 0x001f140001107983 */ /* 0x000f220000300800 */
[----:B-1----:R-:W-:-:S03]  /*901f0*/  IMAD.WIDE R4, R0, 0x4, R220 ;  /* 0x0000000400047825 */ /* 0x002fc600078e02dc */
[----:B------:R-:W-:Y:S04]  /*90200*/  @P3 STG.E [R12.64], R27 ;  /* 0x0000001b0c003986 */ /* 0x000fe8000c101904 */
[----:B------:R-:W3:Y:S04]  /*90210*/  LDL.LU R15, [R1+0x1f1c] ;  /* 0x001f1c00010f7983 */ /* 0x000ee80000300800 */
[----:B------:R1:W-:Y:S01]  /*90220*/  @P2 STG.E [R4.64], R10 ;  /* 0x0000000a04002986 */ /* 0x0003e2000c101904 */
[----:B--2---:R-:W-:-:S03]  /*90230*/  ISETP.GE.AND P3, PT, R14, c[0x0][0x17c], PT ;  /* 0x00005f000e007a0c */ /* 0x004fc60003f66270 */
[----:B------:R-:W2:Y:S04]  /*90240*/  LDL.LU R14, [R1+0x1ebc] ;  /* 0x001ebc00010e7983 */ /* 0x000ea80000300800 */
[----:B-1----:R-:W2:Y:S01]  /*90250*/  LDL.LU R10, [R1+0x1ee8] ;  /* 0x001ee800010a7983 */ /* 0x002ea20000300800 */
[----:B------:R-:W-:Y:S02]  /*90260*/  ISETP.LT.AND P0, PT, R250, c[0x0][0x178], !P0 ;  /* 0x00005e00fa007a0c */ /* 0x000fe40004701270 */
[----:B------:R-:W-:Y:S01]  /*90270*/  ISETP.LT.AND P6, PT, R251, c[0x0][0x178], !P5 ;  /* 0x00005e00fb007a0c */ /* 0x000fe20006fc1270 */
[----:B------:R-:W-:Y:S01]  /*90280*/  IMAD.WIDE R8, R0, 0x4, R176 ;  /* 0x0000000400087825 */ /* 0x000fe200078e02b0 */
[----:B------:R-:W-:Y:S01]  /*90290*/  ISETP.LT.AND P5, PT, R250, c[0x0][0x178], !P5 ;  /* 0x00005e00fa007a0c */ /* 0x000fe20006fa1270 */
[----:B------:R-:W4:Y:S01]  /*902a0*/  LDL.LU R13, [R1+0x1f10] ;  /* 0x001f1000010d7983 */ /* 0x000f220000300800 */
[----:B------:R-:W-:-:S02]  /*902b0*/  IADD3 R0, R0, c[0x0][0x198], RZ ;  /* 0x0000660000007a10 */ /* 0x000fc40007ffe0ff */
[C---:B------:R-:W-:Y:S01]  /*902c0*/  ISETP.LT.AND P2, PT, R251.reuse, c[0x0][0x178], !P1 ;  /* 0x00005e00fb007a0c */ /* 0x040fe20004f41270 */
[----:B------:R-:W4:Y:S02]  /*902d0*/  LDL.LU R12, [R1+0x1f28] ;  /* 0x001f2800010c7983 */ /* 0x000f240000300800 */
[----:B------:R-:W-:Y:S01]  /*902e0*/  IMAD.WIDE R4, R0, 0x4, R220 ;  /* 0x0000000400047825 */ /* 0x000fe200078e02dc */
[----:B------:R-:W-:Y:S01]  /*902f0*/  ISETP.GE.AND P4, PT, R20, c[0x0][0x17c], PT ;  /* 0x00005f0014007a0c */ /* 0x000fe20003f86270 */
[----:B------:R1:W-:Y:S01]  /*90300*/  @P0 STG.E [R8.64], R22 ;  /* 0x0000001608000986 */ /* 0x0003e2000c101904 */
[----:B------:R-:W-:Y:S02]  /*90310*/  IADD3 R3, R0, c[0x0][0x198], RZ ;  /* 0x0000660000037a10 */ /* 0x000fe40007ffe0ff */
[----:B------:R-:W-:Y:S01]  /*90320*/  ISETP.LT.AND P1, PT, R250, c[0x0][0x178], !P1 ;  /* 0x00005e00fa007a0c */ /* 0x000fe20004f21270 */
[----:B------:R1:W-:Y:S01]  /*90330*/  @P6 STG.E [R4.64], R11 ;  /* 0x0000000b04006986 */ /* 0x0003e2000c101904 */
[----:B------:R-:W-:Y:S01]  /*90340*/  ISETP.LT.AND P6, PT, R251, c[0x0][0x178], !P4 ;  /* 0x00005e00fb007a0c */ /* 0x000fe200067c1270 */
[----:B-1----:R-:W-:-:S04]  /*90350*/  IMAD.WIDE R8, R0, 0x4, R176 ;  /* 0x0000000400087825 */ /* 0x002fc800078e02b0 */
[----:B------:R-:W-:Y:S01]  /*90360*/  IMAD.WIDE R4, R3, 0x4, R220 ;  /* 0x0000000403047825 */ /* 0x000fe200078e02dc */
[----:B------:R1:W-:Y:S01]  /*90370*/  @P5 STG.E [R8.64], R23 ;  /* 0x0000001708005986 */ /* 0x0003e2000c101904 */
[----:B------:R-:W-:-:S03]  /*90380*/  ISETP.LT.AND P4, PT, R250, c[0x0][0x178], !P4 ;  /* 0x00005e00fa007a0c */ /* 0x000fc60006781270 */
[----:B------:R1:W-:Y:S01]  /*90390*/  @P2 STG.E [R4.64], R6 ;  /* 0x0000000604002986 */ /* 0x0003e2000c101904 */
[----:B------:R-:W-:-:S03]  /*903a0*/  ISETP.LT.AND P2, PT, R251, c[0x0][0x178], !P3 ;  /* 0x00005e00fb007a0c */ /* 0x000fc60005f41270 */
[----:B------:R-:W4:Y:S01]  /*903b0*/  LDL.LU R11, [R1+0x1f34] ;  /* 0x001f3400010b7983 */ /* 0x000f220000300800 */
[C---:B-1----:R-:W-:Y:S01]  /*903c0*/  IMAD.WIDE R8, R3.reuse, 0x4, R176 ;  /* 0x0000000403087825 */ /* 0x042fe200078e02b0 */
[----:B------:R-:W-:-:S05]  /*903d0*/  IADD3 R3, R3, c[0x0][0x198], RZ ;  /* 0x0000660003037a10 */ /* 0x000fca0007ffe0ff */
[C---:B------:R-:W-:Y:S01]  /*903e0*/  IMAD.WIDE R4, R3.reuse, 0x4, R220 ;  /* 0x0000000403047825 */ /* 0x040fe200078e02dc */
[C---:B------:R-:W-:Y:S01]  /*903f0*/  IADD3 R0, R3.reuse, c[0x0][0x198], RZ ;  /* 0x0000660003007a10 */ /* 0x040fe20007ffe0ff */
[----:B------:R-:W-:Y:S04]  /*90400*/  @P1 STG.E [R8.64], R18 ;  /* 0x0000001208001986 */ /* 0x000fe8000c101904 */
[----:B------:R1:W-:Y:S02]  /*90410*/  @P6 STG.E [R4.64], R7 ;  /* 0x0000000704006986 */ /* 0x0003e4000c101904 */
[----:B-1----:R-:W-:-:S04]  /*90420*/  IMAD.WIDE R4, R3, 0x4, R176 ;  /* 0x0000000403047825 */ /* 0x002fc800078e02b0 */
[----:B------:R-:W-:Y:S01]  /*90430*/  IMAD.WIDE R6, R0, 0x4, R220 ;  /* 0x0000000400067825 */ /* 0x000fe200078e02dc */
[----:B------:R1:W-:Y:S04]  /*90440*/  @P4 STG.E [R4.64], R19 ;  /* 0x0000001304004986 */ /* 0x0003e8000c101904 */
[----:B------:R1:W-:Y:S01]  /*90450*/  @P2 STG.E [R6.64], R76 ;  /* 0x0000004c06002986 */ /* 0x0003e2000c101904 */
[----:B--2---:R-:W-:-:S03]  /*90460*/  ISETP.GE.AND P2, PT, R10, c[0x0][0x17c], PT ;  /* 0x00005f000a007a0c */ /* 0x004fc60003f46270 */
[----:B------:R-:W2:Y:S01]  /*90470*/  LDL.LU R10, [R1+0x1ea8] ;  /* 0x001ea800010a7983 */ /* 0x000ea20000300800 */
[----:B------:R-:W-:Y:S02]  /*90480*/  ISETP.LT.AND P3, PT, R250, c[0x0][0x178], !P3 ;  /* 0x00005e00fa007a0c */ /* 0x000fe40005f61270 */
[----:B---3--:R-:W-:Y:S01]  /*90490*/  ISETP.GE.AND P0, PT, R17, c[0x0][0x17c], PT ;  /* 0x00005f0011007a0c */ /* 0x008fe20003f06270 */
[----:B------:R-:W-:-:S03]  /*904a0*/  IMAD.WIDE R8, R0, 0x4, R176 ;  /* 0x0000000400087825 */ /* 0x000fc600078e02b0 */
[C---:B------:R-:W-:Y:S02]  /*904b0*/  ISETP.LT.AND P6, PT, R251.reuse, c[0x0][0x178], !P0 ;  /* 0x00005e00fb007a0c */ /* 0x040fe400047c1270 */
[----:B------:R-:W-:Y:S02]  /*904c0*/  ISETP.LT.AND P0, PT, R250, c[0x0][0x178], !P0 ;  /* 0x00005e00fa007a0c */ /* 0x000fe40004701270 */
[----:B----4-:R-:W-:Y:S02]  /*904d0*/  ISETP.GE.AND P5, PT, R16, c[0x0][0x17c], PT ;  /* 0x00005f0010007a0c */ /* 0x010fe40003fa6270 */
[----:B------:R-:W-:Y:S01]  /*904e0*/  IADD3 R0, R0, c[0x0][0x198], RZ ;  /* 0x0000660000007a10 */ /* 0x000fe20007ffe0ff */
[----:B------:R-:W-:Y:S01]  /*904f0*/  @P3 STG.E [R8.64], R108 ;  /* 0x0000006c08003986 */ /* 0x000fe2000c101904 */
[----:B------:R-:W-:Y:S02]  /*90500*/  ISETP.LT.AND P3, PT, R251, c[0x0][0x178], !P5 ;  /* 0x00005e00fb007a0c */ /* 0x000fe40006f61270 */
[----:B------:R-:W-:Y:S01]  /*90510*/  ISETP.LT.AND P5, PT, R250, c[0x0][0x178], !P5 ;  /* 0x00005e00fa007a0c */ /* 0x000fe20006fa1270 */
[----:B-1----:R-:W-:Y:S01]  /*90520*/  IMAD.WIDE R4, R0, 0x4, R220 ;  /* 0x0000000400047825 */ /* 0x002fe200078e02dc */
[----:B------:R-:W-:-:S03]  /*90530*/  ISETP.GE.AND P1, PT, R15, c[0x0][0x17c], PT ;  /* 0x00005f000f007a0c */ /* 0x000fc60003f26270 */
[C-C-:B------:R-:W-:Y:S01]  /*90540*/  IMAD.WIDE R6, R0.reuse, 0x4, R176.reuse ;  /* 0x0000000400067825 */ /* 0x140fe200078e02b0 */
[----:B------:R-:W-:Y:S01]  /*90550*/  IADD3 R0, R0, c[0x0][0x198], RZ ;  /* 0x0000660000007a10 */ /* 0x000fe20007ffe0ff */
[----:B------:R1:W-:Y:S01]  /*90560*/  @P6 STG.E [R4.64], R77 ;  /* 0x0000004d04006986 */ /* 0x0003e2000c101904 */
[----:B------:R-:W-:Y:S02]  /*90570*/  ISETP.LT.AND P6, PT, R251, c[0x0][0x178], !P1 ;  /* 0x00005e00fb007a0c */ /* 0x000fe40004fc1270 */
[----:B------:R-:W-:Y:S01]  /*90580*/  ISETP.LT.AND P1, PT, R250, c[0x0][0x178], !P1 ;  /* 0x00005e00fa007a0c */ /* 0x000fe20004f21270 */
[----:B------:R3:W-:Y:S01]  /*90590*/  @P0 STG.E [R6.64], R109 ;  /* 0x0000006d06000986 */ /* 0x0007e2000c101904 */
[----:B------:R-:W-:Y:S02]  /*905a0*/  ISETP.GE.AND P4, PT, R14, c[0x0][0x17c], PT ;  /* 0x00005f000e007a0c */ /* 0x000fe40003f86270 */
[C---:B------:R-:W-:Y:S01]  /*905b0*/  IADD3 R3, R0.reuse, c[0x0][0x198], RZ ;  /* 0x0000660000037a10 */ /* 0x040fe20007ffe0ff */
[----:B-1----:R-:W-:-:S04]  /*905c0*/  IMAD.WIDE R4, R0, 0x4, R176 ;  /* 0x0000000400047825 */ /* 0x002fc800078e02b0 */
[----:B---3--:R-:W-:-:S05]  /*905d0*/  IMAD.WIDE R6, R0, 0x4, R220 ;  /* 0x0000000400067825 */ /* 0x008fca00078e02dc */
[----:B------:R1:W-:Y:S01]  /*905e0*/  @P3 STG.E [R6.64], R72 ;  /* 0x0000004806003986 */ /* 0x0003e2000c101904 */
[----:B------:R-:W-:-:S03]  /*905f0*/  ISETP.LT.AND P3, PT, R251, c[0x0][0x178], !P4 ;  /* 0x00005e00fb007a0c */ /* 0x000fc60006761270 */
[----:B------:R3:W-:Y:S01]  /*90600*/  @P5 STG.E [R4.64], R104 ;  /* 0x0000006804005986 */ /* 0x0007e2000c101904 */
[----:B------:R-:W-:Y:S01]  /*90610*/  ISETP.LT.AND P4, PT, R250, c[0x0][0x178], !P4 ;  /* 0x00005e00fa007a0c */ /* 0x000fe20006781270 */
[----:B-1----:R-:W-:-:S04]  /*90620*/  IMAD.WIDE R6, R3, 0x4, R220 ;  /* 0x0000000403067825 */ /* 0x002fc800078e02dc */
[C---:B---3--:R-:W-:Y:S01]  /*90630*/  IMAD.WIDE R4, R3.reuse, 0x4, R176 ;  /* 0x0000000403047825 */ /* 0x048fe200078e02b0 */
[----:B------:R-:W-:Y:S01]  /*90640*/  IADD3 R3, R3, c[0x0][0x198], RZ ;  /* 0x0000660003037a10 */ /* 0x000fe20007ffe0ff */
[----:B------:R-:W-:Y:S01]  /*90650*/  @P6 STG.E [R6.64], R73 ;  /* 0x0000004906006986 */ /* 0x000fe2000c101904 */
[----:B------:R-:W-:-:S03]  /*90660*/  ISETP.LT.AND P6, PT, R251, c[0x0][0x178], !P2 ;  /* 0x00005e00fb007a0c */ /* 0x000fc600057c1270 */
[----:B------:R1:W-:Y:S01]  /*90670*/  @P1 STG.E [R4.64], R105 ;  /* 0x0000006904001986 */ /* 0x0003e2000c101904 */
[----:B------:R-:W-:Y:S02]  /*90680*/  IADD3 R0, R3, c[0x0][0x198], RZ ;  /* 0x0000660003007a10 */ /* 0x000fe40007ffe0ff */
[----:B------:R-:W-:Y:S02]  /*90690*/  ISETP.GE.AND P0, PT, R13, c[0x0][0x17c], PT ;  /* 0x00005f000d007a0c */ /* 0x000fe40003f06270 */
[----:B------:R-:W3:Y:S01]  /*906a0*/  LDL.LU R13, [R1+0x1ee4] ;  /* 0x001ee400010d7983 */ /* 0x000ee20000300800 */
[----:B------:R-:W-:Y:S01]  /*906b0*/  ISETP.GE.AND P5, PT, R12, c[0x0][0x17c], PT ;  /* 0x00005f000c007a0c */ /* 0x000fe20003fa6270 */
[--C-:B-1----:R-:W-:Y:S02]  /*906c0*/  IMAD.WIDE R4, R3, 0x4, R220.reuse ;  /* 0x0000000403047825 */ /* 0x102fe400078e02dc */
[----:B------:R-:W4:Y:S04]  /*906d0*/  LDL.LU R12, [R1+0x1f0c] ;  /* 0x001f0c00010c7983 */ /* 0x000f280000300800 */
[----:B------:R1:W-:Y:S01]  /*906e0*/  @P3 STG.E [R4.64], R68 ;  /* 0x0000004404003986 */ /* 0x0003e2000c101904 */
[----:B------:R-:W-:-:S04]  /*906f0*/  IMAD.WIDE R6, R0, 0x4, R220 ;  /* 0x0000000400067825 */ /* 0x000fc800078e02dc */
[C---:B------:R-:W-:Y:S01]  /*90700*/  IMAD.WIDE R8, R0.reuse, 0x4, R176 ;  /* 0x0000000400087825 */ /* 0x040fe200078e02b0 */
[----:B------:R-:W-:-:S03]  /*90710*/  IADD3 R0, R0, c[0x0][0x198], RZ ;  /* 0x0000660000007a10 */ /* 0x000fc60007ffe0ff */
[----:B-1----:R-:W-:Y:S01]  /*90720*/  IMAD.WIDE R4, R3, 0x4, R176 ;  /* 0x0000000403047825 */ /* 0x002fe200078e02b0 */
[----:B------:R-:W-:Y:S02]  /*90730*/  ISETP.GE.AND P1, PT, R11, c[0x0][0x17c], PT ;  /* 0x00005f000b007a0c */ /* 0x000fe40003f26270 */
[----:B------:R-:W3:Y:S01]  /*90740*/  LDL.LU R11, [R1+0x1f30] ;  /* 0x001f3000010b7983 */ /* 0x000ee20000300800 */
[----:B------:R-:W-:-:S03]  /*90750*/  IADD3 R3, R0, c[0x0][0x198], RZ ;  /* 0x0000660000037a10 */ /* 0x000fc60007ffe0ff */
[----:B------:R1:W-:Y:S04]  /*90760*/  @P4 STG.E [R4.64], R100 ;  /* 0x0000006404004986 */ /* 0x0003e8000c101904 */
[----:B------:R1:W-:Y:S02]  /*90770*/  @P6 STG.E [R6.64], R69 ;  /* 0x0000004506006986 */ /* 0x0003e4000c101904 */
[----:B-1----:R-:W-:-:S04]  /*90780*/  IMAD.WIDE R4, R0, 0x4, R220 ;  /* 0x0000000400047825 */ /* 0x002fc800078e02dc */
[----:B------:R-:W-:Y:S01]  /*90790*/  IMAD.WIDE R6, R0, 0x4, R176 ;  /* 0x0000000400067825 */ /* 0x000fe200078e02b0 */
[----:B--2---:R-:W-:Y:S02]  /*907a0*/  ISETP.GE.AND P4, PT, R10, c[0x0][0x17c], PT ;  /* 0x00005f000a007a0c */ /* 0x004fe40003f86270 */
[----:B------:R-:W2:Y:S04]  /*907b0*/  LDL.LU R10, [R1+0x1f44] ;  /* 0x001f4400010a7983 */ /* 0x000ea80000300800 */
[----:B------:R-:W2:Y:S01]  /*907c0*/  LDL.LU R0, [R1+0x1ea4] ;  /* 0x001ea40001007983 */ /* 0x000ea20000300800 */
[----:B------:R-:W-:Y:S02]  /*907d0*/  ISETP.LT.AND P2, PT, R250, c[0x0][0x178], !P2 ;  /* 0x00005e00fa007a0c */ /* 0x000fe40005741270 */
[----:B------:R-:W-:-:S02]  /*907e0*/  ISETP.LT.AND P3, PT, R251, c[0x0][0x178], !P0 ;  /* 0x00005e00fb007a0c */ /* 0x000fc40004761270 */
[C---:B------:R-:W-:Y:S02]  /*907f0*/  ISETP.LT.AND P0, PT, R250.reuse, c[0x0][0x178], !P0 ;  /* 0x00005e00fa007a0c */ /* 0x040fe40004701270 */
[----:B------:R-:W-:Y:S02]  /*90800*/  ISETP.LT.AND P6, PT, R251, c[0x0][0x178], !P5 ;  /* 0x00005e00fb007a0c */ /* 0x000fe40006fc1270 */
[----:B------:R-:W-:-:S05]  /*90810*/  ISETP.LT.AND P5, PT, R250, c[0x0][0x178], !P5 ;  /* 0x00005e00fa007a0c */ /* 0x000fca0006fa1270 */
[----:B------:R1:W-:Y:S04]  /*90820*/  @P2 STG.E [R8.64], R101 ;  /* 0x0000006508002986 */ /* 0x0003e8000c101904 */
[----:B------:R1:W-:Y:S04]  /*90830*/  @P3 STG.E [R4.64], R64 ;  /* 0x0000004004003986 */ /* 0x0003e8000c101904 */
[----:B------:R1:W-:Y:S01]  /*90840*/  @P0 STG.E [R6.64], R96 ;  /* 0x0000006006000986 */ /* 0x0003e2000c101904 */
[----:B------:R-:W-:Y:S02]  /*90850*/  ISETP.LT.AND P0, PT, R251, c[0x0][0x178], !P1 ;  /* 0x00005e00fb007a0c */ /* 0x000fe40004f01270 */
[C---:B-1----:R-:W-:Y:S01]  /*90860*/  IADD3 R9, R3.reuse, c[0x0][0x198], RZ ;  /* 0x0000660003097a10 */ /* 0x042fe20007ffe0ff */
[----:B------:R-:W-:Y:S01]  /*90870*/  IMAD.WIDE R4, R3, 0x4, R220 ;  /* 0x0000000403047825 */ /* 0x000fe200078e02dc */
[----:B------:R-:W-:-:S03]  /*90880*/  ISETP.LT.AND P1, PT, R250, c[0x0][0x178], !P1 ;  /* 0x00005e00fa007a0c */ /* 0x000fc60004f21270 */
[----:B------:R-:W-:Y:S01]  /*90890*/  IMAD.WIDE R6, R3, 0x4, R176 ;  /* 0x0000000403067825 */ /* 0x000fe200078e02b0 */
[----:B------:R1:W-:Y:S01]  /*908a0*/  @P6 STG.E [R4.64], R65 ;  /* 0x0000004104006986 */ /* 0x0003e2000c101904 */
[----:B------:R-:W-:-:S03]  /*908b0*/  ISETP.LT.AND P6, PT, R251, c[0x0][0x178], !P4 ;  /* 0x00005e00fb007a0c */ /* 0x000fc600067c1270 */
[----:B------:R1:W-:Y:S01]  /*908c0*/  @P5 STG.E [R6.64], R97 ;  /* 0x0000006106005986 */ /* 0x0003e2000c101904 */
[----:B------:R-:W-:Y:S01]  /*908d0*/  ISETP.LT.AND P4, PT, R250, c[0x0][0x178], !P4 ;  /* 0x00005e00fa007a0c */ /* 0x000fe20006781270 */
[----:B-1----:R-:W-:-:S04]  /*908e0*/  IMAD.WIDE R4, R9, 0x4, R220 ;  /* 0x0000000409047825 */ /* 0x002fc800078e02dc */
[C---:B------:R-:W-:Y:S01]  /*908f0*/  IMAD.WIDE R6, R9.reuse, 0x4, R176 ;  /* 0x0000000409067825 */ /* 0x040fe200078e02b0 */
[----:B------:R-:W-:Y:S01]  /*90900*/  IADD3 R9, R9, c[0x0][0x198], RZ ;  /* 0x0000660009097a10 */ /* 0x000fe20007ffe0ff */
[----:B------:R1:W-:Y:S04]  /*90910*/  @P0 STG.E [R4.64], R60 ;  /* 0x0000003c04000986 */ /* 0x0003e8000c101904 */
[----:B------:R-:W-:Y:S01]  /*90920*/  @P1 STG.E [R6.64], R92 ;  /* 0x0000005c06001986 */ /* 0x000fe2000c101904 */
[----:B-1----:R-:W-:-:S05]  /*90930*/  IMAD.WIDE R4, R9, 0x4, R220 ;  /* 0x0000000409047825 */ /* 0x002fca00078e02dc */
[----:B------:R1:W-:Y:S01]  /*90940*/  @P6 STG.E [R4.64], R61 ;  /* 0x0000003d04006986 */ /* 0x0003e2000c101904 */
[----:B----4-:R-:W-:-:S03]  /*90950*/  ISETP.GE.AND P3, PT, R12, c[0x0][0x17c], PT ;  /* 0x00005f000c007a0c */ /* 0x010fc60003f66270 */
[----:B------:R-:W4:Y:S01]  /*90960*/  LDL.LU R12, [R1+0x1ee0] ;  /* 0x001ee000010c7983 */ /* 0x000f220000300800 */
[----:B-1----:R-:W-:-:S05]  /*90970*/  IMAD.WIDE R4, R9, 0x4, R176 ;  /* 0x0000000409047825 */ /* 0x002fca00078e02b0 */
[----:B------:R1:W-:Y:S01]  /*90980*/  @P4 STG.E [R4.64], R93 ;  /* 0x0000005d04004986 */ /* 0x0003e2000c101904 */
[----:B---3--:R-:W-:-:S03]  /*90990*/  ISETP.GE.AND P5, PT, R11, c[0x0][0x17c], PT ;  /* 0x00005f000b007a0c */ /* 0x008fc60003fa6270 */
[----:B------:R-:W3:Y:S01]  /*909a0*/  LDL.LU R11, [R1+0x1f08] ;  /* 0x001f0800010b7983 */ /* 0x000ee20000300800 */
[----:B--2---:R-:W-:-:S03]  /*909b0*/  ISETP.GE.AND P0, PT, R10, c[0x0][0x17c], PT ;  /* 0x00005f000a007a0c */ /* 0x004fc60003f06270 */
[----:B------:R-:W2:Y:S01]  /*909c0*/  LDL.LU R10, [R1+0x1f2c] ;  /* 0x001f2c00010a7983 */ /* 0x000ea20000300800 */
[----:B------:R-:W-:-:S03]  /*909d0*/  ISETP.GE.AND P4, PT, R0, c[0x0][0x17c], PT ;  /* 0x00005f0000007a0c */ /* 0x000fc60003f86270 */
[----:B------:R-:W2:Y:S01]  /*909e0*/  LDL.LU R0, [R1+0x1f40] ;  /* 0x001f400001007983 */ /* 0x000ea20000300800 */
[----:B------:R-:W-:Y:S02]  /*909f0*/  ISETP.GE.AND P2, PT, R13, c[0x0][0x17c], PT ;  /* 0x00005f000d007a0c */ /* 0x000fe40003f46270 */
[----:B------:R-:W-:Y:S02]  /*90a00*/  IADD3 R3, R9, c[0x0][0x198], RZ ;  /* 0x0000660009037a10 */ /* 0x000fe40007ffe0ff */
[C---:B------:R-:W-:Y:S02]  /*90a10*/  ISETP.LT.AND P1, PT, R251.reuse, c[0x0][0x178], !P2 ;  /* 0x00005e00fb007a0c */ /* 0x040fe40005721270 */
[C---:B------:R-:W-:Y:S02]  /*90a20*/  ISETP.LT.AND P2, PT, R250.reuse, c[0x0][0x178], !P2 ;  /* 0x00005e00fa007a0c */ /* 0x040fe40005741270 */
[----:B------:R-:W-:Y:S01]  /*90a30*/  ISETP.LT.AND P6, PT, R251, c[0x0][0x178], !P3 ;  /* 0x00005e00fb007a0c */ /* 0x000fe20005fc1270 */
[----:B------:R-:W-:Y:S01]  /*90a40*/  IMAD.WIDE R6, R3, 0x4, R220 ;  /* 0x0000000403067825 */ /* 0x000fe200078e02dc */
[----:B------:R-:W-:-:S03]  /*90a50*/  ISETP.LT.AND P3, PT, R250, c[0x0][0x178], !P3 ;  /* 0x00005e00fa007a0c */ /* 0x000fc60005f61270 */
[C---:B------:R-:W-:Y:S01]  /*90a60*/  IMAD.WIDE R8, R3.reuse, 0x4, R176 ;  /* 0x0000000403087825 */ /* 0x040fe200078e02b0 */
[----:B------:R-:W-:-:S03]  /*90a70*/  IADD3 R3, R3, c[0x0][0x198], RZ ;  /* 0x0000660003037a10 */ /* 0x000fc60007ffe0ff */
[----:B------:R1:W-:Y:S01]  /*90a80*/  @P1 STG.E [R6.64], R56 ;  /* 0x0000003806001986 */ /* 0x0003e2000c101904 */
[----:B------:R-:W-:Y:S01]  /*90a90*/  ISETP.LT.AND P1, PT, R251, c[0x0][0x178], !P5 ;  /* 0x00005e00fb007a0c */ /* 0x000fe20006f21270 */
[C---:B-1----:R-:W-:Y:S01]  /*90aa0*/  IMAD.WIDE R4, R3.reuse, 0x4, R220 ;  /* 0x0000000403047825 */ /* 0x042fe200078e02dc */
[----:B------:R-:W-:Y:S01]  /*90ab0*/  ISETP.LT.AND P5, PT, R250, c[0x0][0x178], !P5 ;  /* 0x00005e00fa007a0c */ /* 0x000fe20006fa1270 */
[----:B------:R-:W-:Y:S04]  /*90ac0*/  @P2 STG.E [R8.64], R88 ;  /* 0x0000005808002986 */ /* 0x000fe8000c101904 */
[----:B------:R1:W-:Y:S01]  /*90ad0*/  @P6 STG.E [R4.64], R57 ;  /* 0x0000003904006986 */ /* 0x0003e2000c101904 */
[C---:B------:R-:W-:Y:S01]  /*90ae0*/  IMAD.WIDE R6, R3.reuse, 0x4, R176 ;  /* 0x0000000403067825 */ /* 0x040fe200078e02b0 */
[----:B------:R-:W-:-:S04]  /*90af0*/  IADD3 R3, R3, c[0x0][0x198], RZ ;  /* 0x0000660003037a10 */ /* 0x000fc80007ffe0ff */
[----:B------:R1:W-:Y:S01]  /*90b00*/  @P3 STG.E [R6.64], R89 ;  /* 0x0000005906003986 */ /* 0x0003e2000c101904 */
[----:B------:R-:W-:Y:S02]  /*90b10*/  ISETP.LT.AND P3, PT, R251, c[0x0][0x178], !P0 ;  /* 0x00005e00fb007a0c */ /* 0x000fe40004761270 */
[----:B------:R-:W-:Y:S01]  /*90b20*/  ISETP.LT.AND P0, PT, R250, c[0x0][0x178], !P0 ;  /* 0x00005e00fa007a0c */ /* 0x000fe20004701270 */
[C---:B-1----:R-:W-:Y:S01]  /*90b30*/  IMAD.WIDE R4, R3.reuse, 0x4, R176 ;  /* 0x0000000403047825 */ /* 0x042fe200078e02b0 */
[----:B------:R-:W-:-:S03]  /*90b40*/  IADD3 R9, R3, c[0x0][0x198], RZ ;  /* 0x0000660003097a10 */ /* 0x000fc60007ffe0ff */
[----:B------:R-:W-:-:S05]  /*90b50*/  IMAD.WIDE R6, R3, 0x4, R220 ;  /* 0x0000000403067825 */ /* 0x000fca00078e02dc */
[----:B------:R1:W-:Y:S04]  /*90b60*/  @P1 STG.E [R6.64], R52 ;  /* 0x0000003406001986 */ /* 0x0003e8000c101904 */
[----:B------:R1:W-:Y:S02]  /*90b70*/  @P5 STG.E [R4.64], R84 ;  /* 0x0000005404005986 */ /* 0x0003e4000c101904 */
[----:B-1----:R-:W-:-:S04]  /*90b80*/  IMAD.WIDE R6, R9, 0x4, R220 ;  /* 0x0000000409067825 */ /* 0x002fc800078e02dc */
[----:B------:R-:W-:Y:S01]  /*90b90*/  IMAD.WIDE R4, R9, 0x4, R176 ;  /* 0x0000000409047825 */ /* 0x000fe200078e02b0 */
[----:B------:R-:W-:Y:S01]  /*90ba0*/  @P3 STG.E [R6.64], R53 ;  /* 0x0000003506003986 */ /* 0x000fe2000c101904 */
[----:B----4-:R-:W-:-:S03]  /*90bb0*/  ISETP.GE.AND P2, PT, R12, c[0x0][0x17c], PT ;  /* 0x00005f000c007a0c */ /* 0x010fc60003f46270 */
[----:B------:R-:W4:Y:S04]  /*90bc0*/  LDL.LU R12, [R1+0x1ea0] ;  /* 0x001ea000010c7983 */ /* 0x000f280000300800 */
[----:B------:R1:W-:Y:S01]  /*90bd0*/  @P0 STG.E [R4.64], R85 ;  /* 0x0000005504000986 */ /* 0x0003e2000c101904 */
[----:B---3--:R-:W-:-:S03]  /*90be0*/  ISETP.GE.AND P6, PT, R11, c[0x0][0x17c], PT ;  /* 0x00005f000b007a0c */ /* 0x008fc60003fc6270 */
[----:B------:R-:W3:Y:S01]  /*90bf0*/  LDL.LU R11, [R1+0x1ed8] ;  /* 0x001ed800010b7983 */ /* 0x000ee20000300800 */
[----:B--2---:R-:W-:-:S03]  /*90c00*/  ISETP.GE.AND P5, PT, R10, c[0x0][0x17c], PT ;  /* 0x00005f000a007a0c */ /* 0x004fc60003fa6270 */
[----:B------:R-:W2:Y:S01]  /*90c10*/  LDL.LU R10, [R1+0x1f04] ;  /* 0x001f0400010a7983 */ /* 0x000ea20000300800 */
[----:B------:R-:W-:-:S03]  /*90c20*/  ISETP.GE.AND P0, PT, R0, c[0x0][0x17c], PT ;  /* 0x00005f0000007a0c */ /* 0x000fc60003f06270 */
[----:B------:R-:W2:Y:S01]  /*90c30*/  LDL.LU R0, [R1+0x1f24] ;  /* 0x001f240001007983 */ /* 0x000ea20000300800 */
[----:B------:R-:W-:Y:S02]  /*90c40*/  ISETP.LT.AND P1, PT, R251, c[0x0][0x178], !P4 ;  /* 0x00005e00fb007a0c */ /* 0x000fe40006721270 */
[----:B------:R-:W-:Y:S02]  /*90c50*/  IADD3 R9, R9, c[0x0][0x198], RZ ;  /* 0x0000660009097a10 */ /* 0x000fe40007ffe0ff */
[C---:B------:R-:W-:Y:S02]  /*90c60*/  ISETP.LT.AND P4, PT, R250.reuse, c[0x0][0x178], !P4 ;  /* 0x00005e00fa007a0c */ /* 0x040fe40006781270 */
[----:B------:R-:W-:Y:S01]  /*90c70*/  ISETP.LT.AND P3, PT, R251, c[0x0][0x178], !P2 ;  /* 0x00005e00fb007a0c */ /* 0x000fe20005761270 */
[C---:B-1----:R-:W-:Y:S01]  /*90c80*/  IMAD.WIDE R4, R9.reuse, 0x4, R220 ;  /* 0x0000000409047825 */ /* 0x042fe200078e02dc */
[----:B------:R-:W-:Y:S02]  /*90c90*/  ISETP.LT.AND P2, PT, R250, c[0x0][0x178], !P2 ;  /* 0x00005e00fa007a0c */ /* 0x000fe40005741270 */
[----:B------:R-:W-:-:S03]  /*90ca0*/  IADD3 R3, R9, c[0x0][0x198], RZ ;  /* 0x0000660009037a10 */ /* 0x000fc60007ffe0ff */
[----:B------:R1:W-:Y:S01]  /*90cb0*/  @P1 STG.E [R4.64], R48 ;  /* 0x0000003004001986 */ /* 0x0003e2000c101904 */
[----:B------:R-:W-:Y:S01]  /*90cc0*/  ISETP.LT.AND P1, PT, R251, c[0x0][0x178], !P6 ;  /* 0x00005e00fb007a0c */ /* 0x000fe20007721270 */
[----:B------:R-:W-:Y:S01]  /*90cd0*/  IMAD.WIDE R6, R3, 0x4, R220 ;  /* 0x0000000403067825 */ /* 0x000fe200078e02dc */
[----:B------:R-:W-:-:S03]  /*90ce0*/  ISETP.LT.AND P6, PT, R250, c[0x0][0x178], !P6 ;  /* 0x00005e00fa007a0c */ /* 0x000fc600077c1270 */
[----:B-1----:R-:W-:-:S04]  /*90cf0*/  IMAD.WIDE R4, R9, 0x4, R176 ;  /* 0x0000000409047825 */ /* 0x002fc800078e02b0 */
[C---:B------:R-:W-:Y:S01]  /*90d00*/  IMAD.WIDE R8, R3.reuse, 0x4, R176 ;  /* 0x0000000403087825 */ /* 0x040fe200078e02b0 */
[----:B------:R1:W-:Y:S01]  /*90d10*/  @P4 STG.E [R4.64], R80 ;  /* 0x0000005004004986 */ /* 0x0003e2000c101904 */
[----:B------:R-:W-:-:S03]  /*90d20*/  IADD3 R3, R3, c[0x0][0x198], RZ ;  /* 0x0000660003037a10 */ /* 0x000fc60007ffe0ff */
[----:B------:R1:W-:Y:S04]  /*90d30*/  @P3 STG.E [R6.64], R49 ;  /* 0x0000003106003986 */ /* 0x0003e8000c101904 */
[----:B------:R-:W-:Y:S01]  /*90d40*/  @P2 STG.E [R8.64], R81 ;  /* 0x0000005108002986 */ /* 0x000fe2000c101904 */
[----:B------:R-:W-:Y:S02]  /*90d50*/  ISETP.LT.AND P2, PT, R251, c[0x0][0x178], !P5 ;  /* 0x00005e00fb007a0c */ /* 0x000fe40006f41270 */
[----:B------:R-:W-:Y:S01]  /*90d60*/  ISETP.LT.AND P5, PT, R250, c[0x0][0x178], !P5 ;  /* 0x00005e00fa007a0c */ /* 0x000fe20006fa1270 */
[----:B-1----:R-:W-:-:S04]  /*90d70*/  IMAD.WIDE R4, R3, 0x4, R220 ;  /* 0x0000000403047825 */ /* 0x002fc800078e02dc */
[C---:B------:R-:W-:Y:S01]  /*90d80*/  IMAD.WIDE R6, R3.reuse, 0x4, R176 ;  /* 0x0000000403067825 */ /* 0x040fe200078e02b0 */
[----:B------:R-:W-:Y:S01]  /*90d90*/  IADD3 R3, R3, c[0x0][0x198], RZ ;  /* 0x0000660003037a10 */ /* 0x000fe20007ffe0ff */
[----:B------:R1:W-:Y:S04]  /*90da0*/  @P1 STG.E [R4.64], R78 ;  /* 0x0000004e04001986 */ /* 0x0003e8000c101904 */
[----:B------:R1:W-:Y:S01]  /*90db0*/  @P6 STG.E [R6.64], R110 ;  /* 0x0000006e06006986 */ /* 0x0003e2000c101904 */
[----:B------:R-:W-:Y:S02]  /*90dc0*/  ISETP.LT.AND P1, PT, R251, c[0x0][0x178], !P0 ;  /* 0x00005e00fb007a0c */ /* 0x000fe40004721270 */
[----:B------:R-:W-:Y:S01]  /*90dd0*/  ISETP.LT.AND P6, PT, R250, c[0x0][0x178], !P0 ;  /* 0x00005e00fa007a0c */ /* 0x000fe200047c1270 */
[----:B-1----:R-:W-:-:S04]  /*90de0*/  IMAD.WIDE R4, R3, 0x4, R220 ;  /* 0x0000000403047825 */ /* 0x002fc800078e02dc */
[----:B------:R-:W-:Y:S01]  /*90df0*/  IMAD.WIDE R6, R3, 0x4, R176 ;  /* 0x0000000403067825 */ /* 0x000fe200078e02b0 */
[----:B------:R1:W-:Y:S01]  /*90e00*/  @P2 STG.E [R4.64], R79 ;  /* 0x0000004f04002986 */ /* 0x0003e2000c101904 */
        /* <DEDUP_REMOVED lines=9> */
[----:B------:R-:W-:Y:S02]  /*90ea0*/  IADD3 R9, R3, c[0x0][0x198], RZ ;  /* 0x0000660003097a10 */ /* 0x000fe40007ffe0ff */
[----:B------:R-:W-:-:S03]  /*90eb0*/  ISETP.LT.AND P2, PT, R251, c[0x0][0x178], !P4 ;  /* 0x00005e00fb007a0c */ /* 0x000fc60006741270 */
[----:B-1----:R-:W-:-:S04]  /*90ec0*/  IMAD.WIDE R4, R9, 0x4, R220 ;  /* 0x0000000409047825 */ /* 0x002fc800078e02dc */
[C---:B------:R-:W-:Y:S01]  /*90ed0*/  IMAD.WIDE R6, R9.reuse, 0x4, R176 ;  /* 0x0000000409067825 */ /* 0x040fe200078e02b0 */
[----:B------:R-:W-:Y:S01]  /*90ee0*/  IADD3 R9, R9, c[0x0][0x198], RZ ;  /* 0x0000660009097a10 */ /* 0x000fe20007ffe0ff */
[----:B------:R1:W-:Y:S01]  /*90ef0*/  @P1 STG.E [R4.64], R74 ;  /* 0x0000004a04001986 */ /* 0x0003e2000c101904 */
[----:B------:R-:W-:-:S03]  /*90f00*/  ISETP.LT.AND P4, PT, R250, c[0x0][0x178], !P4 ;  /* 0x00005e00fa007a0c */ /* 0x000fc60006781270 */
[----:B------:R1:W-:Y:S01]  /*90f10*/  @P6 STG.E [R6.64], R106 ;  /* 0x0000006a06006986 */ /* 0x0003e2000c101904 */
[----:B------:R-:W-:Y:S02]  /*90f20*/  ISETP.LT.AND P6, PT, R251, c[0x0][0x178], !P3 ;  /* 0x00005e00fb007a0c */ /* 0x000fe40005fc1270 */
[C---:B------:R-:W-:Y:S01]  /*90f30*/  IADD3 R3, R9.reuse, c[0x0][0x198], RZ ;  /* 0x0000660009037a10 */ /* 0x040fe20007ffe0ff */
[----:B-1----:R-:W-:Y:S01]  /*90f40*/  IMAD.WIDE R4, R9, 0x4, R220 ;  /* 0x0000000409047825 */ /* 0x002fe200078e02dc */
[----:B------:R-:W-:-:S04]  /*90f50*/  ISETP.LT.AND P3, PT, R250, c[0x0][0x178], !P3 ;  /* 0x00005e00fa007a0c */ /* 0x000fc80005f61270 */
[----:B------:R1:W-:Y:S01]  /*90f60*/  @P2 STG.E [R4.64], R75 ;  /* 0x0000004b04002986 */ /* 0x0003e2000c101904 */
[----:B------:R-:W-:Y:S01]  /*90f70*/  ISETP.LT.AND P2, PT, R251, c[0x0][0x178], !P0 ;  /* 0x00005e00fb007a0c */ /* 0x000fe20004741270 */
[----:B------:R-:W-:Y:S01]  /*90f80*/  IMAD.WIDE R6, R3, 0x4, R220 ;  /* 0x0000000403067825 */ /* 0x000fe200078e02dc */
[----:B------:R-:W-:-:S03]  /*90f90*/  ISETP.LT.AND P0, PT, R250, c[0x0][0x178], !P0 ;  /* 0x00005e00fa007a0c */ /* 0x000fc60004701270 */
[----:B-1----:R-:W-:-:S04]  /*90fa0*/  IMAD.WIDE R4, R9, 0x4, R176 ;  /* 0x0000000409047825 */ /* 0x002fc800078e02b0 */
[C---:B------:R-:W-:Y:S01]  /*90fb0*/  IMAD.WIDE R8, R3.reuse, 0x4, R176 ;  /* 0x0000000403087825 */ /* 0x040fe200078e02b0 */
[----:B------:R-:W-:Y:S01]  /*90fc0*/  IADD3 R3, R3, c[0x0][0x198], RZ ;  /* 0x0000660003037a10 */ /* 0x000fe20007ffe0ff */
[----:B------:R1:W-:Y:S04]  /*90fd0*/  @P4 STG.E [R4.64], R107 ;  /* 0x0000006b04004986 */ /* 0x0003e8000c101904 */
[----:B------:R1:W-:Y:S04]  /*90fe0*/  @P6 STG.E [R6.64], R70 ;  /* 0x0000004606006986 */ /* 0x0003e8000c101904 */
[----:B------:R-:W-:Y:S01]  /*90ff0*/  @P3 STG.E [R8.64], R102 ;  /* 0x0000006608003986 */ /* 0x000fe2000c101904 */
[----:B-1----:R-:W-:-:S04]  /*91000*/  IMAD.WIDE R4, R3, 0x4, R220 ;  /* 0x0000000403047825 */ /* 0x002fc800078e02dc */
[----:B------:R-:W-:Y:S01]  /*91010*/  IMAD.WIDE R6, R3, 0x4, R176 ;  /* 0x0000000403067825 */ /* 0x000fe200078e02b0 */
[----:B------:R-:W-:Y:S04]  /*91020*/  @P2 STG.E [R4.64], R71 ;  /* 0x0000004704002986 */ /* 0x000fe8000c101904 */
[----:B------:R1:W-:Y:S01]  /*91030*/  @P0 STG.E [R6.64], R103 ;  /* 0x0000006706000986 */ /* 0x0003e2000c101904 */
[----:B----4-:R-:W-:-:S03]  /*91040*/  ISETP.GE.AND P1, PT, R12, c[0x0][0x17c], PT ;  /* 0x00005f000c007a0c */ /* 0x010fc60003f26270 */
[----:B------:R-:W4:Y:S01]  /*91050*/  LDL.LU R12, [R1+0x1f20] ;  /* 0x001f2000010c7983 */ /* 0x000f220000300800 */
[----:B---3--:R-:W-:-:S03]  /*91060*/  ISETP.GE.AND P4, PT, R11, c[0x0][0x17c], PT ;  /* 0x00005f000b007a0c */ /* 0x008fc60003f86270 */
[----:B------:R-:W3:Y:S01]  /*91070*/  LDL.LU R11, [R1+0x1f38] ;  /* 0x001f3800010b7983 */ /* 0x000ee20000300800 */
[----:B--2---:R-:W-:-:S03]  /*91080*/  ISETP.GE.AND P3, PT, R10, c[0x0][0x17c], PT ;  /* 0x00005f000a007a0c */ /* 0x004fc60003f66270 */
[----:B------:R-:W2:Y:S01]  /*91090*/  LDL.LU R10, [R1+0x1e98] ;  /* 0x001e9800010a7983 */ /* 0x000ea20000300800 */
[----:B------:R-:W-:-:S03]  /*910a0*/  ISETP.GE.AND P0, PT, R0, c[0x0][0x17c], PT ;  /* 0x00005f0000007a0c */ /* 0x000fc60003f06270 */
[----:B------:R-:W2:Y:S01]  /*910b0*/  LDL.LU R0, [R1+0x1ed0] ;  /* 0x001ed00001007983 */ /* 0x000ea20000300800 */
[----:B------:R-:W-:Y:S02]  /*910c0*/  ISETP.LT.AND P6, PT, R251, c[0x0][0x178], !P5 ;  /* 0x00005e00fb007a0c */ /* 0x000fe40006fc1270 */
[C---:B------:R-:W-:Y:S02]  /*910d0*/  ISETP.LT.AND P5, PT, R250.reuse, c[0x0][0x178], !P5 ;  /* 0x00005e00fa007a0c */ /* 0x040fe40006fa1270 */
[----:B------:R-:W-:Y:S02]  /*910e0*/  IADD3 R3, R3, c[0x0][0x198], RZ ;  /* 0x0000660003037a10 */ /* 0x000fe40007ffe0ff */
[----:B------:R-:W-:Y:S02]  /*910f0*/  ISETP.LT.AND P2, PT, R251, c[0x0][0x178], !P1 ;  /* 0x00005e00fb007a0c */ /* 0x000fe40004f41270 */
[----:B------:R-:W-:Y:S01]  /*91100*/  ISETP.LT.AND P1, PT, R250, c[0x0][0x178], !P1 ;  /* 0x00005e00fa007a0c */ /* 0x000fe20004f21270 */
[C---:B-1----:R-:W-:Y:S01]  /*91110*/  IMAD.WIDE R6, R3.reuse, 0x4, R220 ;  /* 0x0000000403067825 */ /* 0x042fe200078e02dc */
[----:B------:R-:W-:-:S03]  /*91120*/  IADD3 R9, R3, c[0x0][0x198], RZ ;  /* 0x0000660003097a10 */ /* 0x000fc60007ffe0ff */
        /* <DEDUP_REMOVED lines=8> */
[----:B------:R-:W-:Y:S01]  /*911b0*/  @P2 STG.E [R6.64], R67 ;  /* 0x0000004306002986 */ /* 0x000fe2000c101904 */
[----:B------:R-:W-:-:S03]  /*911c0*/  ISETP.LT.AND P2, PT, R251, c[0x0][0x178], !P3 ;  /* 0x00005e00fb007a0c */ /* 0x000fc60005f41270 */
[----:B------:R1:W-:Y:S01]  /*911d0*/  @P1 STG.E [R4.64], R99 ;  /* 0x0000006304001986 */ /* 0x0003e2000c101904 */
[C---:B------:R-:W-:Y:S01]  /*911e0*/  IADD3 R3, R9.reuse, c[0x0][0x198], RZ ;  /* 0x0000660009037a10 */ /* 0x040fe20007ffe0ff */
[----:B-1----:R-:W-:-:S05]  /*911f0*/  IMAD.WIDE R4, R9, 0x4, R220 ;  /* 0x0000000409047825 */ /* 0x002fca00078e02dc */
[----:B------:R1:W-:Y:S01]  /*91200*/  @P6 STG.E [R4.64], R62 ;  /* 0x0000003e04006986 */ /* 0x0003e2000c101904 */
[----:B------:R-:W-:-:S04]  /*91210*/  IMAD.WIDE R6, R3, 0x4, R220 ;  /* 0x0000000403067825 */ /* 0x000fc800078e02dc */
[----:B-1----:R-:W-:Y:S01]  /*91220*/  IMAD.WIDE R4, R9, 0x4, R176 ;  /* 0x0000000409047825 */ /* 0x002fe200078e02b0 */
[----:B----4-:R-:W-:Y:S02]  /*91230*/  ISETP.GE.AND P5, PT, R12, c[0x0][0x17c], PT ;  /* 0x00005f000c007a0c */ /* 0x010fe40003fa6270 */
[----:B------:R-:W4:Y:S04]  /*91240*/  LDL.LU R12, [R1+0x1efc] ;  /* 0x001efc00010c7983 */ /* 0x000f280000300800 */
[----:B------:R1:W-:Y:S04]  /*91250*/  @P4 STG.E [R4.64], R94 ;  /* 0x0000005e04004986 */ /* 0x0003e8000c101904 */
[----:B------:R1:W-:Y:S01]  /*91260*/  @P2 STG.E [R6.64], R63 ;  /* 0x0000003f06002986 */ /* 0x0003e2000c101904 */
[----:B---3--:R-:W-:-:S03]  /*91270*/  ISETP.GE.AND P1, PT, R11, c[0x0][0x17c], PT ;  /* 0x00005f000b007a0c */ /* 0x008fc60003f26270 */
[----:B------:R-:W3:Y:S01]  /*91280*/  LDL.LU R11, [R1+0x1f18] ;  /* 0x001f1800010b7983 */ /* 0x000ee20000300800 */
[----:B--2---:R-:W-:-:S03]  /*91290*/  ISETP.GE.AND P4, PT, R10, c[0x0][0x17c], PT ;  /* 0x00005f000a007a0c */ /* 0x004fc60003f86270 */
[----:B------:R-:W2:Y:S01]  /*912a0*/  LDL.LU R10, [R1+0x1ef8] ;  /* 0x001ef800010a7983 */ /* 0x000ea20000300800 */
[----:B------:R-:W-:-:S03]  /*912b0*/  ISETP.GE.AND P2, PT, R0, c[0x0][0x17c], PT ;  /* 0x00005f0000007a0c */ /* 0x000fc60003f46270 */
[----:B------:R-:W2:Y:S01]  /*912c0*/  LDL.LU R0, [R1+0x1e44] ;  /* 0x001e440001007983 */ /* 0x000ea20000300800 */
[C---:B------:R-:W-:Y:S01]  /*912d0*/  ISETP.LT.AND P3, PT, R250.reuse, c[0x0][0x178], !P3 ;  /* 0x00005e00fa007a0c */ /* 0x040fe20005f61270 */
[----:B------:R-:W-:Y:S01]  /*912e0*/  IMAD.WIDE R8, R3, 0x4, R176 ;  /* 0x0000000403087825 */ /* 0x000fe200078e02b0 */
[----:B------:R-:W-:Y:S01]  /*912f0*/  ISETP.LT.AND P6, PT, R251, c[0x0][0x178], !P0 ;  /* 0x00005e00fb007a0c */ /* 0x000fe200047c1270 */
[----:B------:R-:W3:Y:S01]  /*91300*/  LDL.LU R15, [R1+0x1e2c] ;  /* 0x001e2c00010f7983 */ /* 0x000ee20000300800 */
[----:B------:R-:W-:Y:S02]  /*91310*/  IADD3 R3, R3, c[0x0][0x198], RZ ;  /* 0x0000660003037a10 */ /* 0x000fe40007ffe0ff */
[----:B------:R-:W-:Y:S01]  /*91320*/  ISETP.LT.AND P0, PT, R250, c[0x0][0x178], !P0 ;  /* 0x00005e00fa007a0c */ /* 0x000fe20004701270 */
[----:B------:R-:W3:Y:S02]  /*91330*/  LDL.LU R16, [R1+0x1e28] ;  /* 0x001e280001107983 */ /* 0x000ee40000300800 */
[----:B-1----:R-:W-:-:S02]  /*91340*/  IMAD.WIDE R4, R3, 0x4, R220 ;  /* 0x0000000403047825 */ /* 0x002fc400078e02dc */
[----:B------:R-:W3:Y:S04]  /*91350*/  LDL.LU R14, [R1+0x1e1c] ;  /* 0x001e1c00010e7983 */ /* 0x000ee80000300800 */
[----:B------:R-:W-:Y:S01]  /*91360*/  @P3 STG.E [R8.64], R95 ;  /* 0x0000005f08003986 */ /* 0x000fe2000c101904 */
[----:B------:R-:W-:Y:S01]  /*91370*/  ISETP.LT.AND P3, PT, R251, c[0x0][0x178], !P5 ;  /* 0x00005e00fb007a0c */ /* 0x000fe20006f61270 */
[C---:B------:R-:W-:Y:S01]  /*91380*/  IMAD.WIDE R6, R3.reuse, 0x4, R176 ;  /* 0x0000000403067825 */ /* 0x040fe200078e02b0 */
[----:B------:R-:W-:Y:S01]  /*91390*/  IADD3 R3, R3, c[0x0][0x198], RZ ;  /* 0x0000660003037a10 */ /* 0x000fe20007ffe0ff */
[----:B------:R1:W-:Y:S01]  /*913a0*/  @P6 STG.E [R4.64], R58 ;  /* 0x0000003a04006986 */ /* 0x0003e2000c101904 */
[C---:B------:R-:W-:Y:S02]  /*913b0*/  ISETP.LT.AND P5, PT, R250.reuse, c[0x0][0x178], !P5 ;  /* 0x00005e00fa007a0c */ /* 0x040fe40006fa1270 */
[----:B------:R-:W-:Y:S01]  /*913c0*/  ISETP.LT.AND P6, PT, R251, c[0x0][0x178], !P1 ;  /* 0x00005e00fb007a0c */ /* 0x000fe20004fc1270 */
[----:B------:R1:W-:Y:S01]  /*913d0*/  @P0 STG.E [R6.64], R90 ;  /* 0x0000005a06000986 */ /* 0x0003e2000c101904 */
[----:B------:R-:W-:Y:S01]  /*913e0*/  ISETP.LT.AND P1, PT, R250, c[0x0][0x178], !P1 ;  /* 0x00005e00fa007a0c */ /* 0x000fe20004f21270 */
[C---:B-1----:R-:W-:Y:S01]  /*913f0*/  IMAD.WIDE R4, R3.reuse, 0x4, R220 ;  /* 0x0000000403047825 */ /* 0x042fe200078e02dc */
[----:B------:R-:W-:-:S04]  /*91400*/  IADD3 R9, R3, c[0x0][0x198], RZ ;  /* 0x0000660003097a10 */ /* 0x000fc80007ffe0ff */
[----:B------:R1:W-:Y:S01]  /*91410*/  @P3 STG.E [R4.64], R59 ;  /* 0x0000003b04003986 */ /* 0x0003e2000c101904 */
[----:B------:R-:W-:Y:S01]  /*91420*/  ISETP.LT.AND P3, PT, R251, c[0x0][0x178], !P4 ;  /* 0x00005e00fb007a0c */ /* 0x000fe20006761270 */
[----:B------:R-:W-:Y:S01]  /*91430*/  IMAD.WIDE R6, R3, 0x4, R176 ;  /* 0x0000000403067825 */ /* 0x000fe200078e02b0 */
[----:B------:R-:W-:Y:S02]  /*91440*/  ISETP.LT.AND P4, PT, R250, c[0x0][0x178], !P4 ;  /* 0x00005e00fa007a0c */ /* 0x000fe40006781270 */
[----:B------:R-:W-:Y:S02]  /*91450*/  IADD3 R13, R9, c[0x0][0x198], RZ ;  /* 0x00006600090d7a10 */ /* 0x000fe40007ffe0ff */
[----:B------:R1:W-:Y:S02]  /*91460*/  @P5 STG.E [R6.64], R91 ;  /* 0x0000005b06005986 */ /* 0x0003e4000c101904 */
[----:B------:R-:W-:Y:S01]  /*91470*/  IADD3 R3, R13, c[0x0][0x198], RZ ;  /* 0x000066000d037a10 */ /* 0x000fe20007ffe0ff */
[----:B-1----:R-:W-:-:S04]  /*91480*/  IMAD.WIDE R4, R9, 0x4, R220 ;  /* 0x0000000409047825 */ /* 0x002fc800078e02dc */
[----:B------:R-:W-:Y:S01]  /*91490*/  IMAD.WIDE R6, R9, 0x4, R176 ;  /* 0x0000000409067825 */ /* 0x000fe200078e02b0 */
[----:B------:R1:W-:Y:S03]  /*914a0*/  @P6 STG.E [R4.64], R54 ;  /* 0x0000003604006986 */ /* 0x0003e6000c101904 */
[C---:B------:R-:W-:Y:S01]  /*914b0*/  IMAD.WIDE R8, R13.reuse, 0x4, R220 ;  /* 0x000000040d087825 */ /* 0x040fe200078e02dc */
[----:B------:R1:W-:Y:S04]  /*914c0*/  @P1 STG.E [R6.64], R86 ;  /* 0x0000005606001986 */ /* 0x0003e8000c101904 */
[----:B------:R1:W-:Y:S01]  /*914d0*/  @P3 STG.E [R8.64], R55 ;  /* 0x0000003708003986 */ /* 0x0003e2000c101904 */
[----:B----4-:R-:W-:Y:S01]  /*914e0*/  ISETP.GE.AND P0, PT, R12, c[0x0][0x17c], PT ;  /* 0x00005f000c007a0c */ /* 0x010fe20003f06270 */
[----:B------:R-:W-:-:S05]  /*914f0*/  IMAD.WIDE R12, R13, 0x4, R176 ;  /* 0x000000040d0c7825 */ /* 0x000fca00078e02b0 */
[----:B------:R-:W-:Y:S01]  /*91500*/  @P4 STG.E [R12.64], R87 ;  /* 0x000000570c004986 */ /* 0x000fe2000c101904 */
[----:B--2---:R-:W-:-:S03]  /*91510*/  ISETP.GE.AND P4, PT, R0, c[0x0][0x17c], PT ;  /* 0x00005f0000007a0c */ /* 0x004fc60003f86270 */
[----:B------:R-:W2:Y:S01]  /*91520*/  LDL.LU R0, [R1+0x1e10] ;  /* 0x001e100001007983 */ /* 0x000ea20000300800 */
[----:B------:R-:W-:Y:S02]  /*91530*/  ISETP.LT.AND P6, PT, R251, c[0x0][0x178], !P2 ;  /* 0x00005e00fb007a0c */ /* 0x000fe400057c1270 */
[----:B------:R-:W-:Y:S01]  /*91540*/  ISETP.LT.AND P2, PT, R250, c[0x0][0x178], !P2 ;  /* 0x00005e00fa007a0c */ /* 0x000fe20005741270 */
[----:B-1----:R-:W-:Y:S01]  /*91550*/  IMAD.WIDE R4, R3, 0x4, R176 ;  /* 0x0000000403047825 */ /* 0x002fe200078e02b0 */
[----:B------:R-:W-:Y:S01]  /*91560*/  ISETP.LT.AND P3, PT, R251, c[0x0][0x178], !P0 ;  /* 0x00005e00fb007a0c */ /* 0x000fe20004761270 */
[----:B------:R-:W4:Y:S01]  /*91570*/  LDL.LU R17, [R1+0x1dfc] ;  /* 0x001dfc0001117983 */ /* 0x000f220000300800 */
[----:B---3--:R-:W-:Y:S02]  /*91580*/  ISETP.GE.AND P5, PT, R11, c[0x0][0x17c], PT ;  /* 0x00005f000b007a0c */ /* 0x008fe40003fa6270 */
[----:B------:R-:W-:Y:S01]  /*91590*/  ISETP.GE.AND P1, PT, R10, c[0x0][0x17c], PT ;  /* 0x00005f000a007a0c */ /* 0x000fe20003f26270 */
[----:B------:R-:W-:Y:S01]  /*915a0*/  IMAD.WIDE R10, R3, 0x4, R220 ;  /* 0x00000004030a7825 */ /* 0x000fe200078e02dc */
[----:B------:R-:W-:-:S02]  /*915b0*/  ISETP.LT.AND P0, PT, R250, c[0x0][0x178], !P0 ;  /* 0x00005e00fa007a0c */ /* 0x000fc40004701270 */
[----:B------:R-:W-:Y:S02]  /*915c0*/  IADD3 R3, R3, c[0x0][0x198], RZ ;  /* 0x0000660003037a10 */ /* 0x000fe40007ffe0ff */
[----:B------:R1:W-:Y:S03]  /*915d0*/  @P6 STG.E [R10.64], R50 ;  /* 0x000000320a006986 */ /* 0x0003e6000c101904 */
[C---:B------:R-:W-:Y:S01]  /*915e0*/  IMAD.WIDE R6, R3.reuse, 0x4, R220 ;  /* 0x0000000403067825 */ /* 0x040fe200078e02dc */
[----:B------:R3:W-:Y:S03]  /*915f0*/  @P2 STG.E [R4.64], R82 ;  /* 0x0000005204002986 */ /* 0x0007e6000c101904 */
[----:B------:R-:W-:Y:S01]  /*91600*/  IMAD.WIDE R8, R3, 0x4, R176 ;  /* 0x0000000403087825 */ /* 0x000fe200078e02b0 */
[----:B------:R-:W-:Y:S01]  /*91610*/  ISETP.LT.AND P6, PT, R251, c[0x0][0x178], !P5 ;  /* 0x00005e00fb007a0c */ /* 0x000fe20006fc1270 */
[----:B------:R2:W-:Y:S01]  /*91620*/  @P3 STG.E [R6.64], R51 ;  /* 0x0000003306003986 */ /* 0x0005e2000c101904 */
[----:B------:R-:W-:-:S02]  /*91630*/  ISETP.LT.AND P5, PT, R250, c[0x0][0x178], !P5 ;  /* 0x00005e00fa007a0c */ /* 0x000fc40006fa1270 */
[----:B------:R-:W-:Y:S01]  /*91640*/  IADD3 R3, R3, c[0x0][0x198], RZ ;  /* 0x0000660003037a10 */ /* 0x000fe20007ffe0ff */
[----:B------:R2:W-:Y:S01]  /*91650*/  @P0 STG.E [R8.64], R83 ;  /* 0x0000005308000986 */ /* 0x0005e2000c101904 */
[----:B------:R-:W-:Y:S02]  /*91660*/  ISETP.LT.AND P0, PT, R251, c[0x0][0x178], !P1 ;  /* 0x00005e00fb007a0c */ /* 0x000fe40004f01270 */
[----:B------:R-:W-:Y:S02]  /*91670*/  ISETP.GE.AND P2, PT, R15, c[0x0][0x17c], PT ;  /* 0x00005f000f007a0c */ /* 0x000fe40003f46270 */
[C---:B------:R-:W-:Y:S01]  /*91680*/  IADD3 R15, R3.reuse, c[0x0][0x198], RZ ;  /* 0x00006600030f7a10 */ /* 0x040fe20007ffe0ff */
[----:B-1----:R-:W-:-:S04]  /*91690*/  IMAD.WIDE R10, R3, 0x4, R220 ;  /* 0x00000004030a7825 */ /* 0x002fc800078e02dc */
[----:B---3--:R-:W-:Y:S01]  /*916a0*/  IMAD.WIDE R4, R3, 0x4, R176 ;  /* 0x0000000403047825 */ /* 0x008fe200078e02b0 */
[----:B------:R-:W-:Y:S03]  /*916b0*/  @P6 STG.E [R10.64], R140 ;  /* 0x0000008c0a006986 */ /* 0x000fe6000c101904 */
[----:B------:R-:W-:Y:S01]  /*916c0*/  IMAD.WIDE R12, R15, 0x4, R220 ;  /* 0x000000040f0c7825 */ /* 0x000fe200078e02dc */
[----:B------:R-:W-:Y:S01]  /*916d0*/  ISETP.GE.AND P3, PT, R16, c[0x0][0x17c], PT ;  /* 0x00005f0010007a0c */ /* 0x000fe20003f66270 */
[----:B------:R1:W-:Y:S01]  /*916e0*/  @P5 STG.E [R4.64], R172 ;  /* 0x000000ac04005986 */ /* 0x0003e2000c101904 */
[----:B------:R-:W-:-:S03]  /*916f0*/  ISETP.GE.AND P5, PT, R14, c[0x0][0x17c], PT ;  /* 0x00005f000e007a0c */ /* 0x000fc60003fa6270 */
[----:B------:R-:W3:Y:S04]  /*91700*/  LDL.LU R16, [R1+0x1df8] ;  /* 0x001df80001107983 */ /* 0x000ee80000300800 */
[----:B------:R-:W-:Y:S04]  /*91710*/  @P0 STG.E [R12.64], R141 ;  /* 0x0000008d0c000986 */ /* 0x000fe8000c101904 */
[----:B------:R-:W3:Y:S01]  /*91720*/  LDL.LU R14, [R1+0x1df4] ;  /* 0x001df400010e7983 */ /* 0x000ee20000300800 */
[----:B--2---:R-:W-:-:S03]  /*91730*/  ISETP.GE.AND P0, PT, R0, c[0x0][0x17c], PT ;  /* 0x00005f0000007a0c */ /* 0x004fc60003f06270 */
[----:B------:R-:W2:Y:S01]  /*91740*/  LDL.LU R0, [R1+0x1df0] ;  /* 0x001df00001007983 */ /* 0x000ea20000300800 */
[C---:B------:R-:W-:Y:S01]  /*91750*/  ISETP.LT.AND P1, PT, R250.reuse, c[0x0][0x178], !P1 ;  /* 0x00005e00fa007a0c */ /* 0x040fe20004f21270 */
[----:B------:R-:W-:Y:S01]  /*91760*/  IMAD.WIDE R6, R15, 0x4, R176 ;  /* 0x000000040f067825 */ /* 0x000fe200078e02b0 */
[----:B------:R-:W-:Y:S02]  /*91770*/  ISETP.LT.AND P6, PT, R251, c[0x0][0x178], !P4 ;  /* 0x00005e00fb007a0c */ /* 0x000fe400067c1270 */
[----:B------:R-:W-:Y:S02]  /*91780*/  IADD3 R15, R15, c[0x0][0x198], RZ ;  /* 0x000066000f0f7a10 */ /* 0x000fe40007ffe0ff */
[----:B------:R-:W-:Y:S02]  /*91790*/  ISETP.LT.AND P4, PT, R250, c[0x0][0x178], !P4 ;  /* 0x00005e00fa007a0c */ /* 0x000fe40006781270 */
[----:B------:R-:W-:-:S05]  /*917a0*/  IADD3 R3, R15, c[0x0][0x198], RZ ;  /* 0x000066000f037a10 */ /* 0x000fca0007ffe0ff */
[----:B------:R4:W-:Y:S01]  /*917b0*/  @P1 STG.E [R6.64], R173 ;  /* 0x000000ad06001986 */ /* 0x0009e2000c101904 */
[----:B------:R-:W-:Y:S01]  /*917c0*/  ISETP.LT.AND P1, PT, R251, c[0x0][0x178], !P2 ;  /* 0x00005e00fb007a0c */ /* 0x000fe20005721270 */
[----:B------:R-:W-:Y:S01]  /*917d0*/  IMAD.WIDE R8, R15, 0x4, R220 ;  /* 0x000000040f087825 */ /* 0x000fe200078e02dc */
[----:B------:R-:W-:-:S03]  /*917e0*/  ISETP.LT.AND P2, PT, R250, c[0x0][0x178], !P2 ;  /* 0x00005e00fa007a0c */ /* 0x000fc60005741270 */
[----:B-1----:R-:W-:Y:S01]  /*917f0*/  IMAD.WIDE R4, R15, 0x4, R176 ;  /* 0x000000040f047825 */ /* 0x002fe200078e02b0 */
[----:B------:R1:W-:Y:S03]  /*91800*/  @P6 STG.E [R8.64], R136 ;  /* 0x0000008808006986 */ /* 0x0003e6000c101904 */
[----:B------:R-:W-:Y:S01]  /*91810*/  IMAD.WIDE R10, R3, 0x4, R220 ;  /* 0x00000004030a7825 */ /* 0x000fe200078e02dc */
[----:B------:R-:W-:Y:S01]  /*91820*/  ISETP.LT.AND P6, PT, R251, c[0x0][0x178], !P3 ;  /* 0x00005e00fb007a0c */ /* 0x000fe20005fc1270 */
[----:B------:R3:W-:Y:S02]  /*91830*/  @P4 STG.E [R4.64], R168 ;  /* 0x000000a804004986 */ /* 0x0007e4000c101904 */
[C---:B----4-:R-:W-:Y:S01]  /*91840*/  IMAD.WIDE R6, R3.reuse, 0x4, R176 ;  /* 0x0000000403067825 */ /* 0x050fe200078e02b0 */
[----:B------:R-:W-:Y:S01]  /*91850*/  IADD3 R3, R3, c[0x0][0x198], RZ ;  /* 0x0000660003037a10 */ /* 0x000fe20007ffe0ff */
[----:B------:R-:W-:Y:S01]  /*91860*/  @P1 STG.E [R10.64], R137 ;  /* 0x000000890a001986 */ /* 0x000fe2000c101904 */
[----:B------:R-:W-:-:S02]  /*91870*/  ISETP.LT.AND P3, PT, R250, c[0x0][0x178], !P3 ;  /* 0x00005e00fa007a0c */ /* 0x000fc40005f61270 */
[----:B------:R-:W-:Y:S01]  /*91880*/  ISETP.LT.AND P1, PT, R251, c[0x0][0x178], !P5 ;  /* 0x00005e00fb007a0c */ /* 0x000fe20006f21270 */
[----:B-1----:R-:W-:Y:S01]  /*91890*/  IMAD.WIDE R8, R3, 0x4, R220 ;  /* 0x0000000403087825 */ /* 0x002fe200078e02dc */
[----:B------:R-:W-:-:S03]  /*918a0*/  ISETP.LT.AND P5, PT, R250, c[0x0][0x178], !P5 ;  /* 0x00005e00fa007a0c */ /* 0x000fc60006fa1270 */
[C---:B------:R-:W-:Y:S01]  /*918b0*/  IMAD.WIDE R12, R3.reuse, 0x4, R176 ;  /* 0x00000004030c7825 */ /* 0x040fe200078e02b0 */
[----:B------:R-:W-:Y:S01]  /*918c0*/  IADD3 R3, R3, c[0x0][0x198], RZ ;  /* 0x0000660003037a10 */ /* 0x000fe20007ffe0ff */
[----:B------:R1:W-:Y:S01]  /*918d0*/  @P2 STG.E [R6.64], R169 ;  /* 0x000000a906002986 */ /* 0x0003e2000c101904 */
[----:B------:R-:W-:-:S03]  /*918e0*/  ISETP.GE.AND P4, PT, R17, c[0x0][0x17c], PT ;  /* 0x00005f0011007a0c */ /* 0x000fc60003f86270 */
[----:B---3--:R-:W-:Y:S01]  /*918f0*/  IMAD.WIDE R4, R3, 0x4, R220 ;  /* 0x0000000403047825 */ /* 0x008fe200078e02dc */
[----:B------:R-:W3:Y:S01]  /*91900*/  LDL.LU R17, [R1+0x1dec] ;  /* 0x001dec0001117983 */ /* 0x000ee20000300800 */
[----:B------:R-:W-:-:S03]  /*91910*/  ISETP.GE.AND P2, PT, R16, c[0x0][0x17c], PT ;  /* 0x00005f0010007a0c */ /* 0x000fc60003f46270 */
[----:B------:R4:W-:Y:S01]  /*91920*/  @P6 STG.E [R8.64], R132 ;  /* 0x0000008408006986 */ /* 0x0009e2000c101904 */
[----:B-1----:R-:W-:-:S03]  /*91930*/  IMAD.WIDE R6, R3, 0x4, R176 ;  /* 0x0000000403067825 */ /* 0x002fc600078e02b0 */
[----:B------:R1:W-:Y:S01]  /*91940*/  @P3 STG.E [R12.64], R164 ;  /* 0x000000a40c003986 */ /* 0x0003e2000c101904 */
[----:B------:R-:W-:-:S03]  /*91950*/  ISETP.GE.AND P6, PT, R14, c[0x0][0x17c], PT ;  /* 0x00005f000e007a0c */ /* 0x000fc60003fc6270 */
[----:B------:R-:W-:Y:S04]  /*91960*/  @P1 STG.E [R4.64], R133 ;  /* 0x0000008504001986 */ /* 0x000fe8000c101904 */
[----:B------:R-:W3:Y:S04]  /*91970*/  LDL.LU R16, [R1+0x1dd4] ;  /* 0x001dd40001107983 */ /* 0x000ee80000300800 */
[----:B------:R1:W-:Y:S04]  /*91980*/  @P5 STG.E [R6.64], R165 ;  /* 0x000000a506005986 */ /* 0x0003e8000c101904 */
[----:B------:R-:W3:Y:S01]  /*91990*/  LDL.LU R14, [R1+0x1dd0] ;  /* 0x001dd000010e7983 */ /* 0x000ee20000300800 */
[----:B--2---:R-:W-:-:S03]  /*919a0*/  ISETP.GE.AND P5, PT, R0, c[0x0][0x17c], PT ;  /* 0x00005f0000007a0c */ /* 0x004fc60003fa6270 */
[----:B------:R-:W2:Y:S01]  /*919b0*/  LDL.LU R0, [R1+0x1dcc] ;  /* 0x001dcc0001007983 */ /* 0x000ea20000300800 */
[----:B------:R-:W-:Y:S02]  /*919c0*/  IADD3 R15, R3, c[0x0][0x198], RZ ;  /* 0x00006600030f7a10 */ /* 0x000fe40007ffe0ff */
[C---:B------:R-:W-:Y:S02]  /*919d0*/  ISETP.LT.AND P3, PT, R251.reuse, c[0x0][0x178], !P0 ;  /* 0x00005e00fb007a0c */ /* 0x040fe40004761270 */
[----:B------:R-:W-:Y:S02]  /*919e0*/  ISETP.LT.AND P0, PT, R250, c[0x0][0x178], !P0 ;  /* 0x00005e00fa007a0c */ /* 0x000fe40004701270 */
[----:B------:R-:W-:Y:S01]  /*919f0*/  ISETP.LT.AND P1, PT, R251, c[0x0][0x178], !P4 ;  /* 0x00005e00fb007a0c */ /* 0x000fe20006721270 */
[----:B------:R-:W-:-:S04]  /*91a00*/  IMAD.WIDE R10, R15, 0x4, R220 ;  /* 0x000000040f0a7825 */ /* 0x000fc800078e02dc */
[C---:B----4-:R-:W-:Y:S01]  /*91a10*/  IMAD.WIDE R8, R15.reuse, 0x4, R176 ;  /* 0x000000040f087825 */ /* 0x050fe200078e02b0 */
[----:B------:R-:W-:Y:S02]  /*91a20*/  IADD3 R15, R15, c[0x0][0x198], RZ ;  /* 0x000066000f0f7a10 */ /* 0x000fe40007ffe0ff */
[----:B------:R-:W-:-:S03]  /*91a30*/  ISETP.LT.AND P4, PT, R250, c[0x0][0x178], !P4 ;  /* 0x00005e00fa007a0c */ /* 0x000fc60006781270 */
[C---:B-1----:R-:W-:Y:S01]  /*91a40*/  IMAD.WIDE R12, R15.reuse, 0x4, R220 ;  /* 0x000000040f0c7825 */ /* 0x042fe200078e02dc */
[----:B------:R-:W-:Y:S01]  /*91a50*/  @P3 STG.E [R10.64], R128 ;  /* 0x000000800a003986 */ /* 0x000fe2000c101904 */
[----:B------:R-:W-:Y:S02]  /*91a60*/  IADD3 R3, R15, c[0x0][0x198], RZ ;  /* 0x000066000f037a10 */ /* 0x000fe40007ffe0ff */
[----:B------:R-:W-:Y:S01]  /*91a70*/  ISETP.LT.AND P3, PT, R251, c[0x0][0x178], !P2 ;  /* 0x00005e00fb007a0c */ /* 0x000fe20005761270 */
[----:B------:R1:W-:Y:S01]  /*91a80*/  @P0 STG.E [R8.64], R160 ;  /* 0x000000a008000986 */ /* 0x0003e2000c101904 */
[----:B------:R-:W-:-:S03]  /*91a90*/  ISETP.LT.AND P2, PT, R250, c[0x0][0x178], !P2 ;  /* 0x00005e00fa007a0c */ /* 0x000fc60005741270 */
[----:B------:R4:W-:Y:S01]  /*91aa0*/  @P1 STG.E [R12.64], R129 ;  /* 0x000000810c001986 */ /* 0x0009e2000c101904 */
[----:B------:R-:W-:Y:S01]  /*91ab0*/  ISETP.LT.AND P1, PT, R251, c[0x0][0x178], !P6 ;  /* 0x00005e00fb007a0c */ /* 0x000fe20007721270 */
[----:B------:R-:W-:Y:S01]  /*91ac0*/  IMAD.WIDE R6, R3, 0x4, R220 ;  /* 0x0000000403067825 */ /* 0x000fe200078e02dc */
[----:B------:R-:W-:-:S03]  /*91ad0*/  ISETP.LT.AND P6, PT, R250, c[0x0][0x178], !P6 ;  /* 0x00005e00fa007a0c */ /* 0x000fc600077c1270 */
[C---:B-1----:R-:W-:Y:S01]  /*91ae0*/  IMAD.WIDE R8, R3.reuse, 0x4, R176 ;  /* 0x0000000403087825 */ /* 0x042fe200078e02b0 */
[----:B------:R-:W-:-:S03]  /*91af0*/  IADD3 R3, R3, c[0x0][0x198], RZ ;  /* 0x0000660003037a10 */ /* 0x000fc60007ffe0ff */
[----:B------:R-:W-:-:S04]  /*91b00*/  IMAD.WIDE R4, R15, 0x4, R176 ;  /* 0x000000040f047825 */ /* 0x000fc800078e02b0 */
[----:B------:R-:W-:Y:S01]  /*91b10*/  IMAD.WIDE R10, R3, 0x4, R220 ;  /* 0x00000004030a7825 */ /* 0x000fe200078e02dc */
[----:B------:R1:W-:Y:S01]  /*91b20*/  @P4 STG.E [R4.64], R161 ;  /* 0x000000a104004986 */ /* 0x0003e2000c101904 */
[----:B---3--:R-:W-:Y:S02]  /*91b30*/  ISETP.GE.AND P0, PT, R17, c[0x0][0x17c], PT ;  /* 0x00005f0011007a0c */ /* 0x008fe40003f06270 */
[----:B----4-:R-:W-:Y:S01]  /*91b40*/  IMAD.WIDE R12, R3, 0x4, R176 ;  /* 0x00000004030c7825 */ /* 0x010fe200078e02b0 */
[----:B------:R3:W-:Y:S04]  /*91b50*/  @P3 STG.E [R6.64], R124 ;  /* 0x0000007c06003986 */ /* 0x0007e8000c101904 */
[----:B------:R4:W-:Y:S04]  /*91b60*/  @P2 STG.E [R8.64], R156 ;  /* 0x0000009c08002986 */ /* 0x0009e8000c101904 */
[----:B------:R1:W-:Y:S01]  /*91b70*/  @P1 STG.E [R10.64], R125 ;  /* 0x0000007d0a001986 */ /* 0x0003e2000c101904 */
[----:B------:R-:W-:-:S02]  /*91b80*/  ISETP.LT.AND P1, PT, R251, c[0x0][0x178], !P0 ;  /* 0x00005e00fb007a0c */ /* 0x000fc40004721270 */
[----:B------:R-:W-:Y:S01]  /*91b90*/  ISETP.GE.AND P4, PT, R16, c[0x0][0x17c], PT ;  /* 0x00005f0010007a0c */ /* 0x000fe20003f86270 */
[----:B------:R-:W4:Y:S04]  /*91ba0*/  LDL.LU R17, [R1+0x1dc8] ;  /* 0x001dc80001117983 */ /* 0x000f280000300800 */
[----:B------:R1:W-:Y:S01]  /*91bb0*/  @P6 STG.E [R12.64], R157 ;  /* 0x0000009d0c006986 */ /* 0x0003e2000c101904 */
[----:B------:R-:W-:Y:S02]  /*91bc0*/  ISETP.LT.AND P6, PT, R250, c[0x0][0x178], !P0 ;  /* 0x00005e00fa007a0c */ /* 0x000fe400047c1270 */
[----:B------:R-:W-:Y:S01]  /*91bd0*/  ISETP.GE.AND P3, PT, R14, c[0x0][0x17c], PT ;  /* 0x00005f000e007a0c */ /* 0x000fe20003f66270 */
[----:B------:R-:W4:Y:S04]  /*91be0*/  LDL.LU R16, [R1+0x1dc4] ;  /* 0x001dc40001107983 */ /* 0x000f280000300800 */
[----:B------:R-:W4:Y:S01]  /*91bf0*/  LDL.LU R14, [R1+0x1dac] ;  /* 0x001dac00010e7983 */ /* 0x000f220000300800 */
[----:B--2---:R-:W-:-:S03]  /*91c00*/  ISETP.GE.AND P0, PT, R0, c[0x0][0x17c], PT ;  /* 0x00005f0000007a0c */ /* 0x004fc60003f06270 */
[----:B------:R-:W2:Y:S01]  /*91c10*/  LDL.LU R0, [R1+0x1da8] ;  /* 0x001da80001007983 */ /* 0x000ea20000300800 */
[----:B------:R-:W-:Y:S02]  /*91c20*/  ISETP.LT.AND P2, PT, R251, c[0x0][0x178], !P5 ;  /* 0x00005e00fb007a0c */ /* 0x000fe40006f41270 */
[----:B------:R-:W-:Y:S02]  /*91c30*/  ISETP.LT.AND P5, PT, R250, c[0x0][0x178], !P5 ;  /* 0x00005e00fa007a0c */ /* 0x000fe40006fa1270 */
[----:B------:R-:W-:-:S04]  /*91c40*/  IADD3 R3, R3, c[0x0][0x198], RZ ;  /* 0x0000660003037a10 */ /* 0x000fc80007ffe0ff */
[C---:B------:R-:W-:Y:S01]  /*91c50*/  IADD3 R15, R3.reuse, c[0x0][0x198], RZ ;  /* 0x00006600030f7a10 */ /* 0x040fe20007ffe0ff */
[----:B-1----:R-:W-:-:S04]  /*91c60*/  IMAD.WIDE R4, R3, 0x4, R220 ;  /* 0x0000000403047825 */ /* 0x002fc800078e02dc */
[----:B---3--:R-:W-:Y:S01]  /*91c70*/  IMAD.WIDE R6, R3, 0x4, R176 ;  /* 0x0000000403067825 */ /* 0x008fe200078e02b0 */
[----:B------:R1:W-:Y:S03]  /*91c80*/  @P2 STG.E [R4.64], R120 ;  /* 0x0000007804002986 */ /* 0x0003e6000c101904 */
[C---:B----4-:R-:W-:Y:S01]  /*91c90*/  IMAD.WIDE R8, R15.reuse, 0x4, R220 ;  /* 0x000000040f087825 */ /* 0x050fe200078e02dc */
[----:B------:R3:W-:Y:S03]  /*91ca0*/  @P5 STG.E [R6.64], R152 ;  /* 0x0000009806005986 */ /* 0x0007e6000c101904 */
[----:B------:R-:W-:Y:S01]  /*91cb0*/  IMAD.WIDE R10, R15, 0x4, R176 ;  /* 0x000000040f0a7825 */ /* 0x000fe200078e02b0 */
[----:B------:R-:W-:Y:S01]  /*91cc0*/  ISETP.LT.AND P2, PT, R251, c[0x0][0x178], !P4 ;  /* 0x00005e00fb007a0c */ /* 0x000fe20006741270 */
[----:B------:R4:W-:Y:S01]  /*91cd0*/  @P1 STG.E [R8.64], R121 ;  /* 0x0000007908001986 */ /* 0x0009e2000c101904 */
[----:B------:R-:W-:-:S02]  /*91ce0*/  IADD3 R15, R15, c[0x0][0x198], RZ ;  /* 0x000066000f0f7a10 */ /* 0x000fc40007ffe0ff */
[C---:B------:R-:W-:Y:S01]  /*91cf0*/  ISETP.LT.AND P4, PT, R250.reuse, c[0x0][0x178], !P4 ;  /* 0x00005e00fa007a0c */ /* 0x040fe20006781270 */
[----:B------:R2:W-:Y:S01]  /*91d00*/  @P6 STG.E [R10.64], R153 ;  /* 0x000000990a006986 */ /* 0x0005e2000c101904 */
[----:B------:R-:W-:Y:S02]  /*91d10*/  ISETP.LT.AND P6, PT, R251, c[0x0][0x178], !P3 ;  /* 0x00005e00fb007a0c */ /* 0x000fe40005fc1270 */
[----:B------:R-:W-:Y:S02]  /*91d20*/  ISETP.LT.AND P3, PT, R250, c[0x0][0x178], !P3 ;  /* 0x00005e00fa007a0c */ /* 0x000fe40005f61270 */
[C---:B------:R-:W-:Y:S01]  /*91d30*/  IADD3 R3, R15.reuse, c[0x0][0x198], RZ ;  /* 0x000066000f037a10 */ /* 0x040fe20007ffe0ff */
[----:B------:R-:W-:-:S04]  /*91d40*/  IMAD.WIDE R12, R15, 0x4, R220 ;  /* 0x000000040f0c7825 */ /* 0x000fc800078e02dc */
[----:B-1----:R-:W-:Y:S01]  /*91d50*/  IMAD.WIDE R4, R15, 0x4, R176 ;  /* 0x000000040f047825 */ /* 0x002fe200078e02b0 */
[----:B------:R1:W-:Y:S03]  /*91d60*/  @P2 STG.E [R12.64], R116 ;  /* 0x000000740c002986 */ /* 0x0003e6000c101904 */
[C---:B---3--:R-:W-:Y:S01]  /*91d70*/  IMAD.WIDE R6, R3.reuse, 0x4, R220 ;  /* 0x0000000403067825 */ /* 0x048fe200078e02dc */
[----:B------:R3:W-:Y:S03]  /*91d80*/  @P4 STG.E [R4.64], R148 ;  /* 0x0000009404004986 */ /* 0x0007e6000c101904 */
[----:B----4-:R-:W-:Y:S01]  /*91d90*/  IMAD.WIDE R8, R3, 0x4, R176 ;  /* 0x0000000403087825 */ /* 0x010fe200078e02b0 */
[----:B------:R-:W-:Y:S04]  /*91da0*/  @P6 STG.E [R6.64], R117 ;  /* 0x0000007506006986 */ /* 0x000fe8000c101904 */
[----:B------:R4:W-:Y:S01]  /*91db0*/  @P3 STG.E [R8.64], R149 ;  /* 0x0000009508003986 */ /* 0x0009e2000c101904 */
[----:B------:R-:W-:-:S03]  /*91dc0*/  ISETP.GE.AND P5, PT, R17, c[0x0][0x17c], PT ;  /* 0x00005f0011007a0c */ /* 0x000fc60003fa6270 */
[----:B------:R-:W4:Y:S01]  /*91dd0*/  LDL.LU R17, [R1+0x1da4] ;  /* 0x001da40001117983 */ /* 0x000f220000300800 */
[----:B------:R-:W-:-:S03]  /*91de0*/  ISETP.GE.AND P1, PT, R16, c[0x0][0x17c], PT ;  /* 0x00005f0010007a0c */ /* 0x000fc60003f26270 */
[----:B------:R-:W4:Y:S01]  /*91df0*/  LDL.LU R16, [R1+0x1da0] ;  /* 0x001da00001107983 */ /* 0x000f220000300800 */
[----:B------:R-:W-:-:S03]  /*91e00*/  ISETP.GE.AND P4, PT, R14, c[0x0][0x17c], PT ;  /* 0x00005f000e007a0c */ /* 0x000fc60003f86270 */
[----:B------:R-:W4:Y:S01]  /*91e10*/  LDL.LU R14, [R1+0x1d9c] ;  /* 0x001d9c00010e7983 */ /* 0x000f220000300800 */
[----:B--2---:R-:W-:-:S03]  /*91e20*/  ISETP.GE.AND P3, PT, R0, c[0x0][0x17c], PT ;  /* 0x00005f0000007a0c */ /* 0x004fc60003f66270 */
[----:B------:R-:W2:Y:S01]  /*91e30*/  LDL.LU R0, [R1+0x1d84] ;  /* 0x001d840001007983 */ /* 0x000ea20000300800 */
[----:B------:R-:W-:Y:S02]  /*91e40*/  IADD3 R3, R3, c[0x0][0x198], RZ ;  /* 0x0000660003037a10 */ /* 0x000fe40007ffe0ff */
[C---:B------:R-:W-:Y:S02]  /*91e50*/  ISETP.LT.AND P2, PT, R251.reuse, c[0x0][0x178], !P0 ;  /* 0x00005e00fb007a0c */ /* 0x040fe40004741270 */
[----:B------:R-:W-:Y:S02]  /*91e60*/  ISETP.LT.AND P0, PT, R250, c[0x0][0x178], !P0 ;  /* 0x00005e00fa007a0c */ /* 0x000fe40004701270 */
[----:B------:R-:W-:Y:S01]  /*91e70*/  ISETP.LT.AND P6, PT, R251, c[0x0][0x178], !P5 ;  /* 0x00005e00fb007a0c */ /* 0x000fe20006fc1270 */
[----:B------:R-:W-:-:S04]  /*91e80*/  IMAD.WIDE R10, R3, 0x4, R220 ;  /* 0x00000004030a7825 */ /* 0x000fc800078e02dc */
[C---:B-1----:R-:W-:Y:S01]  /*91e90*/  IMAD.WIDE R12, R3.reuse, 0x4, R176 ;  /* 0x00000004030c7825 */ /* 0x042fe200078e02b0 */
[----:B------:R-:W-:Y:S02]  /*91ea0*/  IADD3 R3, R3, c[0x0][0x198], RZ ;  /* 0x0000660003037a10 */ /* 0x000fe40007ffe0ff */
[----:B------:R-:W-:-:S03]  /*91eb0*/  ISETP.LT.AND P5, PT, R250, c[0x0][0x178], !P5 ;  /* 0x00005e00fa007a0c */ /* 0x000fc60006fa1270 */
[C---:B---3--:R-:W-:Y:S01]  /*91ec0*/  IMAD.WIDE R4, R3.reuse, 0x4, R220 ;  /* 0x0000000403047825 */ /* 0x048fe200078e02dc */
[----:B------:R1:W-:Y:S01]  /*91ed0*/  @P2 STG.E [R10.64], R112 ;  /* 0x000000700a002986 */ /* 0x0003e2000c101904 */
[----:B------:R-:W-:Y:S02]  /*91ee0*/  IADD3 R15, R3, c[0x0][0x198], RZ ;  /* 0x00006600030f7a10 */ /* 0x000fe40007ffe0ff */
[----:B------:R-:W-:Y:S01]  /*91ef0*/  ISETP.LT.AND P2, PT, R251, c[0x0][0x178], !P1 ;  /* 0x00005e00fb007a0c */ /* 0x000fe20004f41270 */
[----:B------:R3:W-:Y:S01]  /*91f00*/  @P0 STG.E [R12.64], R144 ;  /* 0x000000900c000986 */ /* 0x0007e2000c101904 */
[----:B------:R-:W-:-:S03]  /*91f10*/  ISETP.LT.AND P1, PT, R250, c[0x0][0x178], !P1 ;  /* 0x00005e00fa007a0c */ /* 0x000fc60004f21270 */
[----:B------:R3:W-:Y:S01]  /*91f20*/  @P6 STG.E [R4.64], R113 ;  /* 0x0000007104006986 */ /* 0x0007e2000c101904 */
[----:B------:R-:W-:Y:S01]  /*91f30*/  ISETP.LT.AND P6, PT, R251, c[0x0][0x178], !P4 ;  /* 0x00005e00fb007a0c */ /* 0x000fe200067c1270 */
[----:B----4-:R-:W-:Y:S01]  /*91f40*/  IMAD.WIDE R8, R15, 0x4, R220 ;  /* 0x000000040f087825 */ /* 0x010fe200078e02dc */
[----:B------:R-:W-:-:S03]  /*91f50*/  ISETP.LT.AND P4, PT, R250, c[0x0][0x178], !P4 ;  /* 0x00005e00fa007a0c */ /* 0x000fc60006781270 */
[C---:B-1----:R-:W-:Y:S01]  /*91f60*/  IMAD.WIDE R10, R15.reuse, 0x4, R176 ;  /* 0x000000040f0a7825 */ /* 0x042fe200078e02b0 */
[----:B------:R-:W-:-:S03]  /*91f70*/  IADD3 R15, R15, c[0x0][0x198], RZ ;  /* 0x000066000f0f7a10 */ /* 0x000fc60007ffe0ff */
[----:B------:R-:W-:-:S04]  /*91f80*/  IMAD.WIDE R6, R3, 0x4, R176 ;  /* 0x0000000403067825 */ /* 0x000fc800078e02b0 */
[C---:B---3--:R-:W-:Y:S01]  /*91f90*/  IMAD.WIDE R12, R15.reuse, 0x4, R220 ;  /* 0x000000040f0c7825 */ /* 0x048fe200078e02dc */
[----:B------:R1:W-:Y:S03]  /*91fa0*/  @P5 STG.E [R6.64], R145 ;  /* 0x0000009106005986 */ /* 0x0003e6000c101904 */
[----:B------:R-:W-:Y:S01]  /*91fb0*/  IMAD.WIDE R4, R15, 0x4, R176 ;  /* 0x000000040f047825 */ /* 0x000fe200078e02b0 */
[----:B------:R3:W-:Y:S04]  /*91fc0*/  @P2 STG.E [R8.64], R142 ;  /* 0x0000008e08002986 */ /* 0x0007e8000c101904 */
[----:B------:R4:W-:Y:S04]  /*91fd0*/  @P1 STG.E [R10.64], R174 ;  /* 0x000000ae0a001986 */ /* 0x0009e8000c101904 */
[----:B------:R1:W-:Y:S01]  /*91fe0*/  @P6 STG.E [R12.64], R143 ;  /* 0x0000008f0c006986 */ /* 0x0003e2000c101904 */
[----:B------:R-:W-:-:S03]  /*91ff0*/  ISETP.GE.AND P0, PT, R17, c[0x0][0x17c], PT ;  /* 0x00005f0011007a0c */ /* 0x000fc60003f06270 */
[----:B------:R1:W-:Y:S04]  /*92000*/  @P4 STG.E [R4.64], R175 ;  /* 0x000000af04004986 */ /* 0x0003e8000c101904 */
[----:B------:R-:W4:Y:S01]  /*92010*/  LDL.LU R17, [R1+0x1d80] ;  /* 0x001d800001117983 */ /* 0x000f220000300800 */
[----:B------:R-:W-:-:S03]  /*92020*/  ISETP.GE.AND P5, PT, R16, c[0x0][0x17c], PT ;  /* 0x00005f0010007a0c */ /* 0x000fc60003fa6270 */
[----:B------:R-:W4:Y:S01]  /*92030*/  LDL.LU R16, [R1+0x1d7c] ;  /* 0x001d7c0001107983 */ /* 0x000f220000300800 */
[----:B------:R-:W-:-:S03]  /*92040*/  ISETP.GE.AND P1, PT, R14, c[0x0][0x17c], PT ;  /* 0x00005f000e007a0c */ /* 0x000fc60003f26270 */
[----:B------:R-:W4:Y:S01]  /*92050*/  LDL.LU R14, [R1+0x1d78] ;  /* 0x001d7800010e7983 */ /* 0x000f220000300800 */
[----:B--2---:R-:W-:-:S03]  /*92060*/  ISETP.GE.AND P4, PT, R0, c[0x0][0x17c], PT ;  /* 0x00005f0000007a0c */ /* 0x004fc60003f86270 */
[----:B------:R-:W2:Y:S01]  /*92070*/  LDL.LU R0, [R1+0x1d74] ;  /* 0x001d740001007983 */ /* 0x000ea20000300800 */
[----:B------:R-:W-:Y:S02]  /*92080*/  ISETP.LT.AND P2, PT, R251, c[0x0][0x178], !P3 ;  /* 0x00005e00fb007a0c */ /* 0x000fe40005f41270 */
[----:B------:R-:W-:Y:S01]  /*92090*/  IADD3 R3, R15, c[0x0][0x198], RZ ;  /* 0x000066000f037a10 */ /* 0x000fe20007ffe0ff */
[----:B------:R-:W2:Y:S01]  /*920a0*/  LDL.LU R18, [R1+0x1d64] ;  /* 0x001d640001127983 */ /* 0x000ea20000300800 */
[----:B------:R-:W-:Y:S02]  /*920b0*/  ISETP.LT.AND P3, PT, R250, c[0x0][0x178], !P3 ;  /* 0x00005e00fa007a0c */ /* 0x000fe40005f61270 */
[----:B------:R-:W-:Y:S01]  /*920c0*/  ISETP.LT.AND P6, PT, R251, c[0x0][0x178], !P0 ;  /* 0x00005e00fb007a0c */ /* 0x000fe200047c1270 */
[----:B-1----:R-:W-:-:S04]  /*920d0*/  IMAD.WIDE R6, R3, 0x4, R220 ;  /* 0x0000000403067825 */ /* 0x002fc800078e02dc */
[C---:B---3--:R-:W-:Y:S01]  /*920e0*/  IMAD.WIDE R8, R3.reuse, 0x4, R176 ;  /* 0x0000000403087825 */ /* 0x048fe200078e02b0 */
[----:B------:R-:W-:Y:S01]  /*920f0*/  IADD3 R3, R3, c[0x0][0x198], RZ ;  /* 0x0000660003037a10 */ /* 0x000fe20007ffe0ff */
[----:B------:R1:W-:Y:S01]  /*92100*/  @P2 STG.E [R6.64], R138 ;  /* 0x0000008a06002986 */ /* 0x0003e2000c101904 */
[----:B------:R-:W-:-:S03]  /*92110*/  ISETP.LT.AND P0, PT, R250, c[0x0][0x178], !P0 ;  /* 0x00005e00fa007a0c */ /* 0x000fc60004701270 */
[----:B----4-:R-:W-:Y:S01]  /*92120*/  IMAD.WIDE R10, R3, 0x4, R220 ;  /* 0x00000004030a7825 */ /* 0x010fe200078e02dc */
[----:B------:R3:W-:Y:S01]  /*92130*/  @P3 STG.E [R8.64], R170 ;  /* 0x000000aa08003986 */ /* 0x0007e2000c101904 */
[----:B------:R-:W-:Y:S02]  /*92140*/  ISETP.LT.AND P3, PT, R251, c[0x0][0x178], !P5 ;  /* 0x00005e00fb007a0c */ /* 0x000fe40006f61270 */
[C---:B------:R-:W-:Y:S01]  /*92150*/  IMAD.WIDE R12, R3.reuse, 0x4, R176 ;  /* 0x00000004030c7825 */ /* 0x040fe200078e02b0 */
[C---:B------:R-:W-:Y:S01]  /*92160*/  ISETP.LT.AND P5, PT, R250.reuse, c[0x0][0x178], !P5 ;  /* 0x00005e00fa007a0c */ /* 0x040fe20006fa1270 */
[----:B------:R4:W-:Y:S01]  /*92170*/  @P6 STG.E [R10.64], R139 ;  /* 0x0000008b0a006986 */ /* 0x0009e2000c101904 */
[----:B------:R-:W-:Y:S02]  /*92180*/  IADD3 R3, R3, c[0x0][0x198], RZ ;  /* 0x0000660003037a10 */ /* 0x000fe40007ffe0ff */
[----:B------:R-:W-:Y:S02]  /*92190*/  ISETP.LT.AND P6, PT, R251, c[0x0][0x178], !P1 ;  /* 0x00005e00fb007a0c */ /* 0x000fe40004fc1270 */
[----:B------:R-:W-:-:S02]  /*921a0*/  ISETP.LT.AND P1, PT, R250, c[0x0][0x178], !P1 ;  /* 0x00005e00fa007a0c */ /* 0x000fc40004f21270 */
[C---:B------:R-:W-:Y:S01]  /*921b0*/  IADD3 R15, R3.reuse, c[0x0][0x198], RZ ;  /* 0x00006600030f7a10 */ /* 0x040fe20007ffe0ff */
[C---:B------:R-:W-:Y:S01]  /*921c0*/  IMAD.WIDE R4, R3.reuse, 0x4, R220 ;  /* 0x0000000403047825 */ /* 0x040fe200078e02dc */
[----:B------:R2:W-:Y:S03]  /*921d0*/  @P0 STG.E [R12.64], R171 ;  /* 0x000000ab0c000986 */ /* 0x0005e6000c101904 */
[----:B-1----:R-:W-:Y:S01]  /*921e0*/  IMAD.WIDE R6, R3, 0x4, R176 ;  /* 0x0000000403067825 */ /* 0x002fe200078e02b0 */
[----:B------:R-:W-:Y:S03]  /*921f0*/  @P3 STG.E [R4.64], R134 ;  /* 0x0000008604003986 */ /* 0x000fe6000c101904 */
[C---:B---3--:R-:W-:Y:S01]  /*92200*/  IMAD.WIDE R8, R15.reuse, 0x4, R220 ;  /* 0x000000040f087825 */ /* 0x048fe200078e02dc */
[----:B------:R1:W-:Y:S03]  /*92210*/  @P5 STG.E [R6.64], R166 ;  /* 0x000000a606005986 */ /* 0x0003e6000c101904 */
[----:B----4-:R-:W-:Y:S01]  /*92220*/  IMAD.WIDE R10, R15, 0x4, R176 ;  /* 0x000000040f0a7825 */ /* 0x010fe200078e02b0 */
[----:B------:R3:W-:Y:S04]  /*92230*/  @P6 STG.E [R8.64], R135 ;  /* 0x0000008708006986 */ /* 0x0007e8000c101904 */
        /* <DEDUP_REMOVED lines=10> */
[----:B------:R-:W-:Y:S02]  /*922e0*/  IADD3 R15, R15, c[0x0][0x198], RZ ;  /* 0x000066000f0f7a10 */ /* 0x000fe40007ffe0ff */
[----:B------:R-:W-:-:S03]  /*922f0*/  ISETP.LT.AND P4, PT, R250, c[0x0][0x178], !P4 ;  /* 0x00005e00fa007a0c */ /* 0x000fc60006781270 */
[C-C-:B------:R-:W-:Y:S01]  /*92300*/  IMAD.WIDE R12, R15.reuse, 0x4, R220.reuse ;  /* 0x000000040f0c7825 */ /* 0x140fe200078e02dc */
[----:B------:R-:W-:Y:S02]  /*92310*/  IADD3 R3, R15, c[0x0][0x198], RZ ;  /* 0x000066000f037a10 */ /* 0x000fe40007ffe0ff */
[C---:B------:R-:W-:Y:S02]  /*92320*/  ISETP.LT.AND P6, PT, R251.reuse, c[0x0][0x178], !P2 ;  /* 0x00005e00fb007a0c */ /* 0x040fe400057c1270 */
[C---:B------:R-:W-:Y:S01]  /*92330*/  ISETP.LT.AND P2, PT, R250.reuse, c[0x0][0x178], !P2 ;  /* 0x00005e00fa007a0c */ /* 0x040fe20005741270 */
[----:B------:R4:W-:Y:S01]  /*92340*/  @P3 STG.E [R12.64], R130 ;  /* 0x000000820c003986 */ /* 0x0009e2000c101904 */
[----:B------:R-:W-:Y:S01]  /*92350*/  ISETP.LT.AND P3, PT, R251, c[0x0][0x178], !P0 ;  /* 0x00005e00fb007a0c */ /* 0x000fe20004761270 */
[----:B-1----:R-:W-:Y:S01]  /*92360*/  IMAD.WIDE R6, R3, 0x4, R220 ;  /* 0x0000000403067825 */ /* 0x002fe200078e02dc */
[----:B------:R-:W-:-:S03]  /*92370*/  ISETP.LT.AND P0, PT, R250, c[0x0][0x178], !P0 ;  /* 0x00005e00fa007a0c */ /* 0x000fc60004701270 */
[C---:B---3--:R-:W-:Y:S01]  /*92380*/  IMAD.WIDE R8, R3.reuse, 0x4, R176 ;  /* 0x0000000403087825 */ /* 0x048fe200078e02b0 */
[----:B------:R-:W-:-:S03]  /*92390*/  IADD3 R3, R3, c[0x0][0x198], RZ ;  /* 0x0000660003037a10 */ /* 0x000fc60007ffe0ff */
[----:B------:R-:W-:-:S04]  /*923a0*/  IMAD.WIDE R4, R15, 0x4, R176 ;  /* 0x000000040f047825 */ /* 0x000fc800078e02b0 */
[C---:B----4-:R-:W-:Y:S01]  /*923b0*/  IMAD.WIDE R10, R3.reuse, 0x4, R220 ;  /* 0x00000004030a7825 */ /* 0x050fe200078e02dc */
[----:B------:R1:W-:Y:S03]  /*923c0*/  @P4 STG.E [R4.64], R162 ;  /* 0x000000a204004986 */ /* 0x0003e6000c101904 */
[----:B------:R-:W-:Y:S01]  /*923d0*/  IMAD.WIDE R12, R3, 0x4, R176 ;  /* 0x00000004030c7825 */ /* 0x000fe200078e02b0 */
[----:B------:R3:W-:Y:S01]  /*923e0*/  @P6 STG.E [R6.64], R131 ;  /* 0x0000008306006986 */ /* 0x0007e2000c101904 */
[----:B------:R-:W-:-:S03]  /*923f0*/  ISETP.LT.AND P6, PT, R251, c[0x0][0x178], !P5 ;  /* 0x00005e00fb007a0c */ /* 0x000fc60006fc1270 */
[----:B------:R4:W-:Y:S01]  /*92400*/  @P2 STG.E [R8.64], R163 ;  /* 0x000000a308002986 */ /* 0x0009e2000c101904 */
[----:B------:R-:W-:Y:S02]  /*92410*/  ISETP.LT.AND P5, PT, R250, c[0x0][0x178], !P5 ;  /* 0x00005e00fa007a0c */ /* 0x000fe40006fa1270 */
[----:B------:R-:W-:Y:S01]  /*92420*/  IADD3 R3, R3, c[0x0][0x198], RZ ;  /* 0x0000660003037a10 */ /* 0x000fe20007ffe0ff */
[----:B------:R3:W-:Y:S01]  /*92430*/  @P3 STG.E [R10.64], R126 ;  /* 0x0000007e0a003986 */ /* 0x0007e2000c101904 */
[----:B------:R-:W-:-:S03]  /*92440*/  ISETP.GE.AND P4, PT, R18, c[0x0][0x17c], PT ;  /* 0x00005f0012007a0c */ /* 0x000fc60003f86270 */
[----:B------:R2:W-:Y:S01]  /*92450*/  @P0 STG.E [R12.64], R158 ;  /* 0x0000009e0c000986 */ /* 0x0005e2000c101904 */
[----:B------:R-:W-:Y:S02]  /*92460*/  ISETP.LT.AND P0, PT, R251, c[0x0][0x178], !P1 ;  /* 0x00005e00fb007a0c */ /* 0x000fe40004f01270 */
[C---:B------:R-:W-:Y:S01]  /*92470*/  IADD3 R15, R3.reuse, c[0x0][0x198], RZ ;  /* 0x00006600030f7a10 */ /* 0x040fe20007ffe0ff */
[----:B------:R-:W2:Y:S01]  /*92480*/  LDL.LU R18, [R1+0x1d3c] ;  /* 0x001d3c0001127983 */ /* 0x000ea20000300800 */
[----:B-1----:R-:W-:-:S03]  /*92490*/  IMAD.WIDE R4, R3, 0x4, R220 ;  /* 0x0000000403047825 */ /* 0x002fc600078e02dc */
[----:B------:R-:W2:Y:S01]  /*924a0*/  LDL.LU R21, [R1+0x1d30] ;  /* 0x001d300001157983 */ /* 0x000ea20000300800 */
[----:B---3--:R-:W-:-:S04]  /*924b0*/  IMAD.WIDE R6, R3, 0x4, R176 ;  /* 0x0000000403067825 */ /* 0x008fc800078e02b0 */
[C---:B----4-:R-:W-:Y:S01]  /*924c0*/  IMAD.WIDE R8, R15.reuse, 0x4, R220 ;  /* 0x000000040f087825 */ /* 0x050fe200078e02dc */
[----:B------:R-:W-:Y:S04]  /*924d0*/  @P6 STG.E [R4.64], R127 ;  /* 0x0000007f04006986 */ /* 0x000fe8000c101904 */
[----:B------:R-:W-:Y:S04]  /*924e0*/  @P5 STG.E [R6.64], R159 ;  /* 0x0000009f06005986 */ /* 0x000fe8000c101904 */
[----:B------:R1:W-:Y:S04]  /*924f0*/  @P0 STG.E [R8.64], R122 ;  /* 0x0000007a08000986 */ /* 0x0003e8000c101904 */
[----:B------:R-:W3:Y:S01]  /*92500*/  LDL.LU R20, [R1+0x1d2c] ;  /* 0x001d2c0001147983 */ /* 0x000ee20000300800 */
[----:B------:R-:W-:Y:S01]  /*92510*/  ISETP.LT.AND P1, PT, R250, c[0x0][0x178], !P1 ;  /* 0x00005e00fa007a0c */ /* 0x000fe20004f21270 */
[----:B------:R-:W-:Y:S01]  /*92520*/  IMAD.WIDE R10, R15, 0x4, R176 ;  /* 0x000000040f0a7825 */ /* 0x000fe200078e02b0 */
[----:B------:R-:W-:Y:S01]  /*92530*/  ISETP.GE.AND P2, PT, R17, c[0x0][0x17c], PT ;  /* 0x00005f0011007a0c */ /* 0x000fe20003f46270 */
[----:B------:R-:W4:Y:S01]  /*92540*/  LDS.128 R4, [R2] ;  /* 0x0000000002047984 */ /* 0x000f220000000c00 */
[----:B--2---:R-:W-:-:S03]  /*92550*/  ISETP.GE.AND P0, PT, R0, c[0x0][0x17c], PT ;  /* 0x00005f0000007a0c */ /* 0x004fc60003f06270 */
[----:B------:R-:W2:Y:S01]  /*92560*/  LDL.LU R0, [R1+0x1d28] ;  /* 0x001d280001007983 */ /* 0x000ea20000300800 */
[----:B------:R-:W-:Y:S02]  /*92570*/  ISETP.LT.AND P6, PT, R251, c[0x0][0x178], !P4 ;  /* 0x00005e00fb007a0c */ /* 0x000fe400067c1270 */
[----:B------:R-:W-:-:S03]  /*92580*/  IADD3 R3, R15, c[0x0][0x198], RZ ;  /* 0x000066000f037a10 */ /* 0x000fc60007ffe0ff */
[----:B------:R-:W-:Y:S01]  /*92590*/  @P1 STG.E [R10.64], R154 ;  /* 0x0000009a0a001986 */ /* 0x000fe2000c101904 */
[C---:B------:R-:W-:Y:S02]  /*925a0*/  ISETP.LT.AND P4, PT, R250.reuse, c[0x0][0x178], !P4 ;  /* 0x00005e00fa007a0c */ /* 0x040fe40006781270 */
[----:B------:R-:W-:Y:S01]  /*925b0*/  ISETP.LT.AND P1, PT, R251, c[0x0][0x178], !P2 ;  /* 0x00005e00fb007a0c */ /* 0x000fe20005721270 */
[----:B------:R-:W3:Y:S01]  /*925c0*/  LDL.LU R26, [R1+0x1d24] ;  /* 0x001d2400011a7983 */ /* 0x000ee20000300800 */
[----:B------:R-:W-:Y:S02]  /*925d0*/  ISETP.LT.AND P2, PT, R250, c[0x0][0x178], !P2 ;  /* 0x00005e00fa007a0c */ /* 0x000fe40005741270 */
[C---:B------:R-:W-:Y:S01]  /*925e0*/  IADD3 R19, R3.reuse, c[0x0][0x198], RZ ;  /* 0x0000660003137a10 */ /* 0x040fe20007ffe0ff */
[C---:B------:R-:W-:Y:S01]  /*925f0*/  IMAD.WIDE R12, R3.reuse, 0x4, R220 ;  /* 0x00000004030c7825 */ /* 0x040fe200078e02dc */
[----:B------:R-:W-:Y:S01]  /*92600*/  ISETP.GE.AND P5, PT, R14, c[0x0][0x17c], PT ;  /* 0x00005f000e007a0c */ /* 0x000fe20003fa6270 */
[----:B------:R-:W3:Y:S01]  /*92610*/  LDL.LU R29, [R1+0x1d14] ;  /* 0x001d1400011d7983 */ /* 0x000ee20000300800 */
[----:B------:R-:W-:Y:S01]  /*92620*/  ISETP.GE.AND P3, PT, R16, c[0x0][0x17c], PT ;  /* 0x00005f0010007a0c */ /* 0x000fe20003f66270 */
[----:B------:R-:W-:-:S04]  /*92630*/  IMAD.WIDE R14, R3, 0x4, R176 ;  /* 0x00000004030e7825 */ /* 0x000fc800078e02b0 */
[C---:B-1----:R-:W-:Y:S01]  /*92640*/  IMAD.WIDE R8, R19.reuse, 0x4, R220 ;  /* 0x0000000413087825 */ /* 0x042fe200078e02dc */
[----:B------:R1:W-:Y:S03]  /*92650*/  @P6 STG.E [R12.64], R123 ;  /* 0x0000007b0c006986 */ /* 0x0003e6000c101904 */
[C---:B------:R-:W-:Y:S01]  /*92660*/  IMAD.WIDE R16, R19.reuse, 0x4, R176 ;  /* 0x0000000413107825 */ /* 0x040fe200078e02b0 */
[----:B------:R4:W-:Y:S01]  /*92670*/  @P4 STG.E [R14.64], R155 ;  /* 0x0000009b0e004986 */ /* 0x0009e2000c101904 */
[----:B------:R-:W-:Y:S02]  /*92680*/  IADD3 R3, R19, c[0x0][0x198], RZ ;  /* 0x0000660013037a10 */ /* 0x000fe40007ffe0ff */
[----:B------:R-:W-:Y:S01]  /*92690*/  ISETP.LT.AND P6, PT, R251, c[0x0][0x178], !P3 ;  /* 0x00005e00fb007a0c */ /* 0x000fe20005fc1270 */
[----:B------:R-:W-:Y:S01]  /*926a0*/  @P1 STG.E [R8.64], R118 ;  /* 0x0000007608001986 */ /* 0x000fe2000c101904 */
[----:B------:R-:W-:-:S03]  /*926b0*/  ISETP.LT.AND P3, PT, R250, c[0x0][0x178], !P3 ;  /* 0x00005e00fa007a0c */ /* 0x000fc60005f61270 */
[----:B------:R2:W-:Y:S01]  /*926c0*/  @P2 STG.E [R16.64], R150 ;  /* 0x0000009610002986 */ /* 0x0005e2000c101904 */
[----:B------:R-:W-:Y:S01]  /*926d0*/  ISETP.LT.AND P2, PT, R251, c[0x0][0x178], !P5 ;  /* 0x00005e00fb007a0c */ /* 0x000fe20006f41270 */
[C---:B-1----:R-:W-:Y:S02]  /*926e0*/  IMAD.WIDE R12, R3.reuse, 0x4, R220 ;  /* 0x00000004030c7825 */ /* 0x042fe400078e02dc */
[----:B------:R-:W3:Y:S01]  /*926f0*/  LDL.LU R28, [R1+0x1d10] ;  /* 0x001d1000011c7983 */ /* 0x000ee20000300800 */
[----:B------:R-:W-:Y:S01]  /*92700*/  ISETP.GE.AND P4, PT, R18, c[0x0][0x17c], PT ;  /* 0x00005f0012007a0c */ /* 0x000fe20003f86270 */
[C---:B------:R-:W-:Y:S01]  /*92710*/  IMAD.WIDE R18, R3.reuse, 0x4, R176 ;  /* 0x0000000403127825 */ /* 0x040fe200078e02b0 */
[----:B------:R-:W-:Y:S01]  /*92720*/  IADD3 R3, R3, c[0x0][0x198], RZ ;  /* 0x0000660003037a10 */ /* 0x000fe20007ffe0ff */
[----:B------:R-:W-:Y:S04]  /*92730*/  @P6 STG.E [R12.64], R119 ;  /* 0x000000770c006986 */ /* 0x000fe8000c101904 */
[----:B----4-:R-:W-:Y:S01]  /*92740*/  IMAD.WIDE R14, R3, 0x4, R220 ;  /* 0x00000004030e7825 */ /* 0x010fe200078e02dc */
[----:B------:R1:W-:Y:S04]  /*92750*/  @P3 STG.E [R18.64], R151 ;  /* 0x0000009712003986 */ /* 0x0003e8000c101904 */
[----:B------:R-:W-:Y:S01]  /*92760*/  @P2 STG.E [R14.64], R114 ;  /* 0x000000720e002986 */ /* 0x000fe2000c101904 */
[----:B--2---:R-:W-:-:S03]  /*92770*/  ISETP.GE.AND P2, PT, R0, c[0x0][0x17c], PT ;  /* 0x00005f0000007a0c */ /* 0x004fc60003f46270 */
[----:B------:R-:W2:Y:S01]  /*92780*/  LDL.LU R0, [R1+0x1d0c] ;  /* 0x001d0c0001007983 */ /* 0x000ea20000300800 */
[C---:B------:R-:W-:Y:S01]  /*92790*/  ISETP.LT.AND P5, PT, R250.reuse, c[0x0][0x178], !P5 ;  /* 0x00005e00fa007a0c */ /* 0x040fe20006fa1270 */
[----:B------:R-:W-:Y:S01]  /*927a0*/  IMAD.WIDE R16, R3, 0x4, R176 ;  /* 0x0000000403107825 */ /* 0x000fe200078e02b0 */
[----:B------:R-:W-:Y:S01]  /*927b0*/  ISETP.LT.AND P6, PT, R251, c[0x0][0x178], !P0 ;  /* 0x00005e00fb007a0c */ /* 0x000fe200047c1270 */
[----:B------:R-:W4:Y:S01]  /*927c0*/  LDL.LU R32, [R1+0x1d00] ;  /* 0x001d000001207983 */ /* 0x000f220000300800 */
[----:B------:R-:W-:Y:S02]  /*927d0*/  IADD3 R23, R3, c[0x0][0x198], RZ ;  /* 0x0000660003177a10 */ /* 0x000fe40007ffe0ff */
[----:B------:R-:W-:Y:S01]  /*927e0*/  ISETP.LT.AND P0, PT, R250, c[0x0][0x178], !P0 ;  /* 0x00005e00fa007a0c */ /* 0x000fe20004701270 */
[----:B------:R-:W4:Y:S01]  /*927f0*/  LDL.LU R34, [R1+0x1cfc] ;  /* 0x001cfc0001227983 */ /* 0x000f220000300800 */
[----:B------:R-:W-:-:S05]  /*92800*/  IADD3 R3, R23, c[0x0][0x198], RZ ;  /* 0x0000660017037a10 */ /* 0x000fca0007ffe0ff */
[----:B------:R-:W-:Y:S01]  /*92810*/  @P5 STG.E [R16.64], R146 ;  /* 0x0000009210005986 */ /* 0x000fe2000c101904 */
[----:B------:R-:W-:Y:S02]  /*92820*/  ISETP.LT.AND P5, PT, R251, c[0x0][0x178], !P4 ;  /* 0x00005e00fb007a0c */ /* 0x000fe400067a1270 */
[----:B------:R-:W-:Y:S02]  /*92830*/  ISETP.GE.AND P1, PT, R21, c[0x0][0x17c], PT ;  /* 0x00005f0015007a0c */ /* 0x000fe40003f26270 */
[----:B---3--:R-:W-:Y:S01]  /*92840*/  ISETP.GE.AND P3, PT, R20, c[0x0][0x17c], PT ;  /* 0x00005f0014007a0c */ /* 0x008fe20003f66270 */
[----:B------:R-:W-:-:S04]  /*92850*/  IMAD.WIDE R20, R23, 0x4, R220 ;  /* 0x0000000417147825 */ /* 0x000fc800078e02dc */
[----:B-1----:R-:W-:Y:S01]  /*92860*/  IMAD.WIDE R18, R23, 0x4, R176 ;  /* 0x0000000417127825 */ /* 0x002fe200078e02b0 */
[----:B------:R-:W-:Y:S01]  /*92870*/  ISETP.LT.AND P4, PT, R250, c[0x0][0x178], !P4 ;  /* 0x00005e00fa007a0c */ /* 0x000fe20006781270 */
[----:B------:R-:W3:Y:S02]  /*92880*/  LDL.LU R37, [R1+0x1cec] ;  /* 0x001cec0001257983 */ /* 0x000ee40000300800 */
[C---:B------:R-:W-:Y:S02]  /*92890*/  IMAD.WIDE R22, R3.reuse, 0x4, R220 ;  /* 0x0000000403167825 */ /* 0x040fe400078e02dc */
[----:B------:R1:W-:Y:S02]  /*928a0*/  @P6 STG.E [R20.64], R115 ;  /* 0x0000007314006986 */ /* 0x0003e4000c101904 */
[C---:B------:R-:W-:Y:S01]  /*928b0*/  IMAD.WIDE R24, R3.reuse, 0x4, R176 ;  /* 0x0000000403187825 */ /* 0x040fe200078e02b0 */
[----:B------:R-:W-:Y:S01]  /*928c0*/  IADD3 R3, R3, c[0x0][0x198], RZ ;  /* 0x0000660003037a10 */ /* 0x000fe20007ffe0ff */
[----:B------:R-:W-:Y:S01]  /*928d0*/  @P0 STG.E [R18.64], R147 ;  /* 0x0000009312000986 */ /* 0x000fe2000c101904 */
[----:B------:R-:W-:-:S02]  /*928e0*/  ISETP.LT.AND P6, PT, R251, c[0x0][0x178], !P1 ;  /* 0x00005e00fb007a0c */ /* 0x000fc40004fc1270 */
[----:B------:R-:W-:Y:S01]  /*928f0*/  ISETP.LT.AND P1, PT, R250, c[0x0][0x178], !P1 ;  /* 0x00005e00fa007a0c */ /* 0x000fe20004f21270 */
[----:B------:R1:W-:Y:S01]  /*92900*/  @P5 STG.E [R22.64], R180 ;  /* 0x000000b416005986 */ /* 0x0003e2000c101904 */
[----:B------:R-:W-:Y:S02]  /*92910*/  ISETP.LT.AND P5, PT, R251, c[0x0][0x178], !P3 ;  /* 0x00005e00fb007a0c */ /* 0x000fe40005fa1270 */
[----:B------:R-:W-:Y:S01]  /*92920*/  ISETP.GE.AND P0, PT, R26, c[0x0][0x17c], PT ;  /* 0x00005f001a007a0c */ /* 0x000fe20003f06270 */
[C---:B-1----:R-:W-:Y:S01]  /*92930*/  IMAD.WIDE R20, R3.reuse, 0x4, R220 ;  /* 0x0000000403147825 */ /* 0x042fe200078e02dc */
[C---:B------:R-:W-:Y:S01]  /*92940*/  LOP3.LUT R248, R2.reuse, 0x20, RZ, 0x3c, !PT ;  /* 0x0000002002f87812 */ /* 0x040fe200078e3cff */
[----:B------:R-:W-:Y:S02]  /*92950*/  LDS.128 R16, [R252] ;  /* 0x00000000fc107984 */ /* 0x000fe40000000c00 */
[C---:B------:R-:W-:Y:S01]  /*92960*/  IMAD.WIDE R26, R3.reuse, 0x4, R176 ;  /* 0x00000004031a7825 */ /* 0x040fe200078e02b0 */
[----:B------:R-:W-:Y:S01]  /*92970*/  IADD3 R3, R3, c[0x0][0x198], RZ ;  /* 0x0000660003037a10 */ /* 0x000fe20007ffe0ff */
[----:B------:R1:W-:Y:S04]  /*92980*/  @P4 STG.E [R24.64], R4 ;  /* 0x0000000418004986 */ /* 0x0003e8000c101904 */
[----:B------:R-:W-:Y:S01]  /*92990*/  IMAD.WIDE R22, R3, 0x4, R220 ;  /* 0x0000000403167825 */ /* 0x000fe200078e02dc */
[----:B------:R-:W-:Y:S04]  /*929a0*/  @P6 STG.E [R20.64], R181 ;  /* 0x000000b514006986 */ /* 0x000fe8000c101904 */
[----:B------:R-:W-:Y:S04]  /*929b0*/  @P1 STG.E [R26.64], R5 ;  /* 0x000000051a001986 */ /* 0x000fe8000c101904 */
[----:B------:R-:W-:Y:S04]  /*929c0*/  @P5 STG.E [R22.64], R188 ;  /* 0x000000bc16005986 */ /* 0x000fe8000c101904 */
[----:B------:R-:W2:Y:S01]  /*929d0*/  LDS.128 R8, [R248] ;  /* 0x00000000f8087984 */ /* 0x000ea20000000c00 */
[----:B------:R-:W-:-:S02]  /*929e0*/  LOP3.LUT R249, R2, 0x40, RZ, 0x3c, !PT ;  /* 0x0000004002f97812 */ /* 0x000fc400078e3cff */
[----:B------:R-:W-:Y:S01]  /*929f0*/  ISETP.LT.AND P3, PT, R250, c[0x0][0x178], !P3 ;  /* 0x00005e00fa007a0c */ /* 0x000fe20005f61270 */
[----:B-1----:R-:W-:Y:S01]  /*92a00*/  IMAD.WIDE R24, R3, 0x4, R176 ;  /* 0x0000000403187825 */ /* 0x002fe200078e02b0 */
[----:B------:R-:W-:Y:S01]  /*92a10*/  ISETP.LT.AND P6, PT, R251, c[0x0][0x178], !P2 ;  /* 0x00005e00fb007a0c */ /* 0x000fe200057c1270 */
[----:B------:R-:W1:Y:S01]  /*92a20*/  LDS.128 R12, [R249] ;  /* 0x00000000f90c7984 */ /* 0x000e620000000c00 */
[----:B------:R-:W-:Y:S02]  /*92a30*/  IADD3 R31, R3, c[0x0][0x198], RZ ;  /* 0x00006600031f7a10 */ /* 0x000fe40007ffe0ff */
[----:B------:R-:W-:Y:S01]  /*92a40*/  ISETP.GE.AND P4, PT, R29, c[0x0][0x17c], PT ;  /* 0x00005f001d007a0c */ /* 0x000fe20003f86270 */
[----:B------:R-:W1:Y:S01]  /*92a50*/  LDS.128 R20, [R2+0x800] ;  /* 0x0008000002147984 */ /* 0x000e620000000c00 */
[----:B--2---:R-:W-:-:S03]  /*92a60*/  ISETP.GE.AND P5, PT, R0, c[0x0][0x17c], PT ;  /* 0x00005f0000007a0c */ /* 0x004fc60003fa6270 */
[----:B------:R-:W2:Y:S01]  /*92a70*/  LDL.LU R0, [R1+0x1ce8] ;  /* 0x001ce80001007983 */ /* 0x000ea20000300800 */
[----:B------:R-:W-:-:S03]  /*92a80*/  ISETP.LT.AND P2, PT, R250, c[0x0][0x178], !P2 ;  /* 0x00005e00fa007a0c */ /* 0x000fc60005741270 */
[----:B------:R-:W-:Y:S01]  /*92a90*/  @P3 STG.E [R24.64], R8 ;  /* 0x0000000818003986 */ /* 0x000fe2000c101904 */
[----:B------:R-:W-:Y:S02]  /*92aa0*/  ISETP.LT.AND P3, PT, R251, c[0x0][0x178], !P0 ;  /* 0x00005e00fb007a0c */ /* 0x000fe40004761270 */
[C---:B------:R-:W-:Y:S02]  /*92ab0*/  IADD3 R3, R31.reuse, c[0x0][0x198], RZ ;  /* 0x000066001f037a10 */ /* 0x040fe40007ffe0ff */
[----:B------:R-:W-:Y:S01]  /*92ac0*/  ISETP.GE.AND P1, PT, R28, c[0x0][0x17c], PT ;  /* 0x00005f001c007a0c */ /* 0x000fe20003f26270 */
[----:B------:R-:W-:-:S04]  /*92ad0*/  IMAD.WIDE R28, R31, 0x4, R220 ;  /* 0x000000041f1c7825 */ /* 0x000fc800078e02dc */
[----:B------:R-:W-:Y:S01]  /*92ae0*/  IMAD.WIDE R4, R31, 0x4, R176 ;  /* 0x000000041f047825 */ /* 0x000fe200078e02b0 */
[C---:B------:R-:W-:Y:S01]  /*92af0*/  ISETP.LT.AND P0, PT, R250.reuse, c[0x0][0x178], !P0 ;  /* 0x00005e00fa007a0c */ /* 0x040fe20004701270 */
[----:B------:R-:W3:Y:S02]  /*92b00*/  LDL.LU R36, [R1+0x1ce4] ;  /* 0x001ce40001247983 */ /* 0x000ee40000300800 */
[----:B------:R-:W-:Y:S02]  /*92b10*/  IMAD.WIDE R26, R3, 0x4, R220 ;  /* 0x00000004031a7825 */ /* 0x000fe400078e02dc */
[----:B------:R1:W-:Y:S01]  /*92b20*/  @P6 STG.E [R28.64], R189 ;  /* 0x000000bd1c006986 */ /* 0x0003e2000c101904 */
[----:B------:R-:W-:Y:S01]  /*92b30*/  ISETP.LT.AND P6, PT, R251, c[0x0][0x178], !P4 ;  /* 0x00005e00fb007a0c */ /* 0x000fe200067c1270 */
[C---:B------:R-:W-:Y:S01]  /*92b40*/  IMAD.WIDE R30, R3.reuse, 0x4, R176 ;  /* 0x00000004031e7825 */ /* 0x040fe200078e02b0 */
[----:B------:R-:W-:Y:S01]  /*92b50*/  ISETP.LT.AND P4, PT, R250, c[0x0][0x178], !P4 ;  /* 0x00005e00fa007a0c */ /* 0x000fe20006781270 */
[----:B------:R4:W-:Y:S01]  /*92b60*/  @P2 STG.E [R4.64], R9 ;  /* 0x0000000904002986 */ /* 0x0009e2000c101904 */
[----:B------:R-:W-:-:S03]  /*92b70*/  IADD3 R3, R3, c[0x0][0x198], RZ ;  /* 0x0000660003037a10 */ /* 0x000fc60007ffe0ff */
[----:B------:R-:W-:Y:S01]  /*92b80*/  @P3 STG.E [R26.64], R196 ;  /* 0x000000c41a003986 */ /* 0x000fe2000c101904 */
[----:B------:R-:W-:Y:S02]  /*92b90*/  ISETP.LT.AND P3, PT, R251, c[0x0][0x178], !P1 ;  /* 0x00005e00fb007a0c */ /* 0x000fe40004f61270 */
[----:B------:R-:W-:Y:S02]  /*92ba0*/  ISETP.LT.AND P1, PT, R250, c[0x0][0x178], !P1 ;  /* 0x00005e00fa007a0c */ /* 0x000fe40004f21270 */
[C---:B------:R-:W-:Y:S01]  /*92bb0*/  IADD3 R35, R3.reuse, c[0x0][0x198], RZ ;  /* 0x0000660003237a10 */ /* 0x040fe20007ffe0ff */
[C---:B-1----:R-:W-:Y:S01]  /*92bc0*/  IMAD.WIDE R28, R3.reuse, 0x4, R220 ;  /* 0x00000004031c7825 */ /* 0x042fe200078e02dc */
[----:B----4-:R-:W-:Y:S01]  /*92bd0*/  ISETP.GE.AND P2, PT, R32, c[0x0][0x17c], PT ;  /* 0x00005f0020007a0c */ /* 0x010fe20003f46270 */
[----:B------:R-:W1:Y:S02]  /*92be0*/  LDS.128 R24, [R248+0x800] ;  /* 0x00080000f8187984 */ /* 0x000e640000000c00 */
[----:B------:R-:W-:-:S02]  /*92bf0*/  IMAD.WIDE R32, R3, 0x4, R176 ;  /* 0x0000000403207825 */ /* 0x000fc400078e02b0 */
[----:B------:R-:W-:Y:S02]  /*92c00*/  @P0 STG.E [R30.64], R12 ;  /* 0x0000000c1e000986 */ /* 0x000fe4000c101904 */
[C---:B------:R-:W-:Y:S02]  /*92c10*/  IMAD.WIDE R2, R35.reuse, 0x4, R220 ;  /* 0x0000000423027825 */ /* 0x040fe400078e02dc */
[----:B------:R-:W-:Y:S02]  /*92c20*/  @P6 STG.E [R28.64], R197 ;  /* 0x000000c51c006986 */ /* 0x000fe4000c101904 */
[----:B------:R-:W-:Y:S01]  /*92c30*/  IMAD.WIDE R4, R35, 0x4, R176 ;  /* 0x0000000423047825 */ /* 0x000fe200078e02b0 */
[----:B------:R-:W-:Y:S01]  /*92c40*/  ISETP.GE.AND P0, PT, R34, c[0x0][0x17c], PT ;  /* 0x00005f0022007a0c */ /* 0x000fe20003f06270 */
[----:B------:R4:W-:Y:S04]  /*92c50*/  @P4 STG.E [R32.64], R13 ;  /* 0x0000000d20004986 */ /* 0x0009e8000c101904 */
[----:B------:R1:W-:Y:S04]  /*92c60*/  @P3 STG.E [R2.64], R204 ;  /* 0x000000cc02003986 */ /* 0x0003e8000c101904 */
[----:B------:R-:W3:Y:S04]  /*92c70*/  LDL.LU R34, [R1+0x1cd8] ;  /* 0x001cd80001227983 */ /* 0x000ee80000300800 */
[----:B------:R1:W-:Y:S04]  /*92c80*/  @P1 STG.E [R4.64], R16 ;  /* 0x0000001004001986 */ /* 0x0003e8000c101904 */
[----:B------:R-:W3:Y:S04]  /*92c90*/  LDL.LU R39, [R1+0x1ccc] ;  /* 0x001ccc0001277983 */ /* 0x000ee80000300800 */
[----:B------:R-:W1:Y:S01]  /*92ca0*/  LDS.128 R28, [R249+0x800] ;  /* 0x00080000f91c7984 */ /* 0x000e620000000c00 */
[----:B--2---:R-:W-:-:S03]  /*92cb0*/  ISETP.GE.AND P1, PT, R0, c[0x0][0x17c], PT ;  /* 0x00005f0000007a0c */ /* 0x004fc60003f26270 */
[----:B------:R-:W2:Y:S01]  /*92cc0*/  LDL.LU R0, [R1+0x1cc8] ;  /* 0x001cc80001007983 */ /* 0x000ea20000300800 */
[----:B------:R-:W-:Y:S02]  /*92cd0*/  ISETP.LT.AND P6, PT, R251, c[0x0][0x178], !P5 ;  /* 0x00005e00fb007a0c */ /* 0x000fe40006fc1270 */
[----:B------:R-:W-:Y:S02]  /*92ce0*/  IADD3 R35, R35, c[0x0][0x198], RZ ;  /* 0x0000660023237a10 */ /* 0x000fe40007ffe0ff */
[----:B------:R-:W-:Y:S02]  /*92cf0*/  ISETP.LT.AND P5, PT, R250, c[0x0][0x178], !P5 ;  /* 0x00005e00fa007a0c */ /* 0x000fe40006fa1270 */
[----:B------:R-:W-:Y:S01]  /*92d00*/  ISETP.LT.AND P3, PT, R251, c[0x0][0x178], !P2 ;  /* 0x00005e00fb007a0c */ /* 0x000fe20005761270 */
[----:B------:R-:W-:-:S04]  /*92d10*/  IMAD.WIDE R8, R35, 0x4, R220 ;  /* 0x0000000423087825 */ /* 0x000fc800078e02dc */
[C---:B----4-:R-:W-:Y:S01]  /*92d20*/  IMAD.WIDE R12, R35.reuse, 0x4, R176 ;  /* 0x00000004230c7825 */ /* 0x050fe200078e02b0 */
[----:B------:R-:W-:Y:S01]  /*92d30*/  IADD3 R35, R35, c[0x0][0x198], RZ ;  /* 0x0000660023237a10 */ /* 0x000fe20007ffe0ff */
[----:B------:R-:W-:Y:S01]  /*92d40*/  @P6 STG.E [R8.64], R205 ;  /* 0x000000cd08006986 */ /* 0x000fe2000c101904 */
[----:B------:R-:W-:-:S03]  /*92d50*/  ISETP.LT.AND P2, PT, R250, c[0x0][0x178], !P2 ;  /* 0x00005e00fa007a0c */ /* 0x000fc60005741270 */
[----:B-1----:R-:W-:Y:S01]  /*92d60*/  IMAD.WIDE R2, R35, 0x4, R220 ;  /* 0x0000000423027825 */ /* 0x002fe200078e02dc */
[----:B---3--:R-:W-:Y:S01]  /*92d70*/  ISETP.GE.AND P4, PT, R37, c[0x0][0x17c], PT ;  /* 0x00005f0025007a0c */ /* 0x008fe20003f86270 */
[----:B------:R1:W-:Y:S01]  /*92d80*/  @P5 STG.E [R12.64], R17 ;  /* 0x000000110c005986 */ /* 0x0003e2000c101904 */
[----:B------:R-:W-:Y:S01]  /*92d90*/  ISETP.LT.AND P5, PT, R251, c[0x0][0x178], !P0 ;  /* 0x00005e00fb007a0c */ /* 0x000fe200047a1270 */
[C---:B------:R-:W-:Y:S01]  /*92da0*/  IMAD.WIDE R4, R35.reuse, 0x4, R176 ;  /* 0x0000000423047825 */ /* 0x040fe200078e02b0 */
[C---:B------:R-:W-:Y:S01]  /*92db0*/  ISETP.LT.AND P6, PT, R250.reuse, c[0x0][0x178], !P0 ;  /* 0x00005e00fa007a0c */ /* 0x040fe200047c1270 */
[----:B------:R3:W-:Y:S01]  /*92dc0*/  @P3 STG.E [R2.64], R184 ;  /* 0x000000b802003986 */ /* 0x0007e2000c101904 */
[----:B------:R-:W-:Y:S02]  /*92dd0*/  IADD3 R35, R35, c[0x0][0x198], RZ ;  /* 0x0000660023237a10 */ /* 0x000fe40007ffe0ff */
[----:B------:R-:W-:Y:S02]  /*92de0*/  ISETP.LT.AND P3, PT, R251, c[0x0][0x178], !P4 ;  /* 0x00005e00fb007a0c */ /* 0x000fe40006761270 */
[----:B------:R-:W-:-:S02]  /*92df0*/  ISETP.LT.AND P4, PT, R250, c[0x0][0x178], !P4 ;  /* 0x00005e00fa007a0c */ /* 0x000fc40006781270 */
[C---:B-1----:R-:W-:Y:S01]  /*92e00*/  IADD3 R17, R35.reuse, c[0x0][0x198], RZ ;  /* 0x0000660023117a10 */ /* 0x042fe20007ffe0ff */
[C---:B------:R-:W-:Y:S01]  /*92e10*/  IMAD.WIDE R8, R35.reuse, 0x4, R220 ;  /* 0x0000000423087825 */ /* 0x040fe200078e02dc */
[----:B------:R1:W-:Y:S03]  /*92e20*/  @P2 STG.E [R4.64], R20 ;  /* 0x0000001404002986 */ /* 0x0003e6000c101904 */
[----:B------:R-:W-:Y:S01]  /*92e30*/  IMAD.WIDE R12, R35, 0x4, R176 ;  /* 0x00000004230c7825 */ /* 0x000fe200078e02b0 */
[----:B------:R4:W-:Y:S03]  /*92e40*/  @P5 STG.E [R8.64], R185 ;  /* 0x000000b908005986 */ /* 0x0009e6000c101904 */
[C---:B---3--:R-:W-:Y:S01]  /*92e50*/  IMAD.WIDE R2, R17.reuse, 0x4, R220 ;  /* 0x0000000411027825 */ /* 0x048fe200078e02dc */
[----:B------:R-:W-:Y:S01]  /*92e60*/  ISETP.GE.AND P0, PT, R36, c[0x0][0x17c], PT ;  /* 0x00005f0024007a0c */ /* 0x000fe20003f06270 */
[----:B------:R3:W-:Y:S02]  /*92e70*/  @P6 STG.E [R12.64], R21 ;  /* 0x000000150c006986 */ /* 0x0007e4000c101904 */
[----:B-1----:R-:W-:-:S02]  /*92e80*/  IMAD.WIDE R4, R17, 0x4, R176 ;  /* 0x0000000411047825 */ /* 0x002fc400078e02b0 */
[----:B------:R-:W3:Y:S04]  /*92e90*/  LDL.LU R36, [R1+0x1cc0] ;  /* 0x001cc00001247983 */ /* 0x000ee80000300800 */
[----:B------:R1:W-:Y:S04]  /*92ea0*/  @P3 STG.E [R2.64], R192 ;  /* 0x000000c002003986 */ /* 0x0003e8000c101904 */
        /* <DEDUP_REMOVED lines=9> */
[----:B----4-:R-:W-:-:S04]  /*92f40*/  IMAD.WIDE R8, R37, 0x4, R220 ;  /* 0x0000000425087825 */ /* 0x010fc800078e02dc */
[C---:B---3--:R-:W-:Y:S01]  /*92f50*/  IMAD.WIDE R12, R37.reuse, 0x4, R176 ;  /* 0x00000004250c7825 */ /* 0x048fe200078e02b0 */
[----:B------:R-:W-:Y:S02]  /*92f60*/  IADD3 R37, R37, c[0x0][0x198], RZ ;  /* 0x0000660025257a10 */ /* 0x000fe40007ffe0ff */
[----:B------:R-:W-:Y:S01]  /*92f70*/  ISETP.GE.AND P2, PT, R34, c[0x0][0x17c], PT ;  /* 0x00005f0022007a0c */ /* 0x000fe20003f46270 */
[----:B------:R3:W-:Y:S02]  /*92f80*/  @P5 STG.E [R8.64], R193 ;  /* 0x000000c108005986 */ /* 0x0007e4000c101904 */
[----:B------:R-:W-:Y:S01]  /*92f90*/  IMAD.WIDE R16, R37, 0x4, R220 ;  /* 0x0000000425107825 */ /* 0x000fe200078e02dc */
[----:B------:R-:W-:Y:S01]  /*92fa0*/  ISETP.GE.AND P6, PT, R39, c[0x0][0x17c], PT ;  /* 0x00005f0027007a0c */ /* 0x000fe20003fc6270 */
[----:B------:R4:W-:Y:S01]  /*92fb0*/  @P1 STG.E [R12.64], R25 ;  /* 0x000000190c001986 */ /* 0x0009e2000c101904 */
[----:B------:R-:W-:Y:S02]  /*92fc0*/  ISETP.LT.AND P0, PT, R250, c[0x0][0x178], !P0 ;  /* 0x00005e00fa007a0c */ /* 0x000fe40004701270 */
[----:B------:R-:W-:Y:S01]  /*92fd0*/  IADD3 R21, R37, c[0x0][0x198], RZ ;  /* 0x0000660025157a10 */ /* 0x000fe20007ffe0ff */
[----:B------:R2:W-:Y:S01]  /*92fe0*/  @P3 STG.E [R16.64], R200 ;  /* 0x000000c810003986 */ /* 0x0005e2000c101904 */
[----:B------:R-:W-:-:S02]  /*92ff0*/  ISETP.LT.AND P5, PT, R251, c[0x0][0x178], !P2 ;  /* 0x00005e00fb007a0c */ /* 0x000fc400057a1270 */
[----:B------:R-:W-:Y:S01]  /*93000*/  ISETP.LT.AND P2, PT, R250, c[0x0][0x178], !P2 ;  /* 0x00005e00fa007a0c */ /* 0x000fe20005741270 */
[----:B-1----:R-:W-:Y:S01]  /*93010*/  IMAD.WIDE R2, R37, 0x4, R176 ;  /* 0x0000000425027825 */ /* 0x002fe200078e02b0 */
[----:B------:R-:W-:Y:S01]  /*93020*/  ISETP.LT.AND P3, PT, R251, c[0x0][0x178], !P6 ;  /* 0x00005e00fb007a0c */ /* 0x000fe20007761270 */
[----:B------:R-:W1:Y:S02]  /*93030*/  LDS.128 R32, [R252+0x800] ;  /* 0x00080000fc207984 */ /* 0x000e640000000c00 */
[----:B------:R-:W-:-:S04]  /*93040*/  IMAD.WIDE R4, R21, 0x4, R220 ;  /* 0x0000000415047825 */ /* 0x000fc800078e02dc */
[C---:B---3--:R-:W-:Y:S01]  /*93050*/  IMAD.WIDE R8, R21.reuse, 0x4, R176 ;  /* 0x0000000415087825 */ /* 0x048fe200078e02b0 */
[----:B------:R-:W-:Y:S01]  /*93060*/  IADD3 R21, R21, c[0x0][0x198], RZ ;  /* 0x0000660015157a10 */ /* 0x000fe20007ffe0ff */
[----:B------:R3:W-:Y:S04]  /*93070*/  @P0 STG.E [R2.64], R28 ;  /* 0x0000001c02000986 */ /* 0x0007e8000c101904 */
[----:B----4-:R-:W-:Y:S01]  /*93080*/  IMAD.WIDE R12, R21, 0x4, R220 ;  /* 0x00000004150c7825 */ /* 0x010fe200078e02dc */
[----:B------:R4:W-:Y:S01]  /*93090*/  @P5 STG.E [R4.64], R201 ;  /* 0x000000c904005986 */ /* 0x0009e2000c101904 */
[----:B------:R-:W-:-:S03]  /*930a0*/  ISETP.GE.AND P1, PT, R36, c[0x0][0x17c], PT ;  /* 0x00005f0024007a0c */ /* 0x000fc60003f26270 */
[----:B------:R1:W-:Y:S04]  /*930b0*/  @P2 STG.E [R8.64], R29 ;  /* 0x0000001d08002986 */ /* 0x0003e8000c101904 */
[----:B------:R-:W4:Y:S04]  /*930c0*/  LDL.LU R36, [R1+0x1c88] ;  /* 0x001c880001247983 */ /* 0x000f280000300800 */
[----:B------:R-:W-:Y:S04]  /*930d0*/  @P3 STG.E [R12.64], R208 ;  /* 0x000000d00c003986 */ /* 0x000fe8000c101904 */
[----:B------:R-:W4:Y:S01]  /*930e0*/  LDL.LU R24, [R1+0x1c7c] ;  /* 0x001c7c0001187983 */ /* 0x000f220000300800 */
        /* <DEDUP_REMOVED lines=8> */
[----:B-1----:R1:W-:Y:S01]  /*93170*/  @P6 STG.E [R16.64], R32 ;  /* 0x0000002010006986 */ /* 0x0023e2000c101904 */
[----:B------:R-:W-:Y:S01]  /*93180*/  ISETP.LT.AND P6, PT, R251, c[0x0][0x178], !P1 ;  /* 0x00005e00fb007a0c */ /* 0x000fe20004fc1270 */
[C---:B---3--:R-:W-:Y:S01]  /*93190*/  IMAD.WIDE R2, R21.reuse, 0x4, R220 ;  /* 0x0000000415027825 */ /* 0x048fe200078e02dc */
[----:B------:R-:W-:Y:S02]  /*931a0*/  ISETP.GE.AND P0, PT, R38, c[0x0][0x17c], PT ;  /* 0x00005f0026007a0c */ /* 0x000fe40003f06270 */
[----:B------:R-:W-:Y:S01]  /*931b0*/  ISETP.GE.AND P2, PT, R20, c[0x0][0x17c], PT ;  /* 0x00005f0014007a0c */ /* 0x000fe20003f46270 */
[----:B----4-:R-:W-:Y:S01]  /*931c0*/  IMAD.WIDE R4, R21, 0x4, R176 ;  /* 0x0000000415047825 */ /* 0x010fe200078e02b0 */
[----:B------:R-:W3:Y:S03]  /*931d0*/  LDL.LU R20, [R1+0x1c60] ;  /* 0x001c600001147983 */ /* 0x000ee60000300800 */
[C---:B------:R-:W-:Y:S01]  /*931e0*/  IMAD.WIDE R8, R25.reuse, 0x4, R220 ;  /* 0x0000000419087825 */ /* 0x040fe200078e02dc */
[----:B------:R-:W-:Y:S01]  /*931f0*/  ISETP.LT.AND P1, PT, R250, c[0x0][0x178], !P1 ;  /* 0x00005e00fa007a0c */ /* 0x000fe20004f21270 */
[----:B------:R4:W-:Y:S01]  /*93200*/  @P5 STG.E [R2.64], R209 ;  /* 0x000000d102005986 */ /* 0x0009e2000c101904 */
[----:B------:R-:W-:-:S02]  /*93210*/  IADD3 R21, R25, c[0x0][0x198], RZ ;  /* 0x0000660019157a10 */ /* 0x000fc40007ffe0ff */
[----:B------:R-:W-:Y:S01]  /*93220*/  ISETP.LT.AND P5, PT, R251, c[0x0][0x178], !P0 ;  /* 0x00005e00fb007a0c */ /* 0x000fe200047a1270 */
[----:B------:R4:W-:Y:S01]  /*93230*/  @P4 STG.E [R4.64], R33 ;  /* 0x0000002104004986 */ /* 0x0009e2000c101904 */
[----:B------:R-:W-:-:S03]  /*93240*/  ISETP.LT.AND P0, PT, R250, c[0x0][0x178], !P0 ;  /* 0x00005e00fa007a0c */ /* 0x000fc60004701270 */
[----:B------:R2:W-:Y:S01]  /*93250*/  @P6 STG.E [R8.64], R182 ;  /* 0x000000b608006986 */ /* 0x0005e2000c101904 */
[----:B------:R-:W-:Y:S01]  /*93260*/  ISETP.LT.AND P6, PT, R251, c[0x0][0x178], !P2 ;  /* 0x00005e00fb007a0c */ /* 0x000fe200057c1270 */
[C---:B-1----:R-:W-:Y:S02]  /*93270*/  IMAD.WIDE R16, R21.reuse, 0x4, R220 ;  /* 0x0000000415107825 */ /* 0x042fe400078e02dc */
[----:B------:R-:W3:Y:S02]  /*93280*/  LDL.LU R28, [R1+0x1c48] ;  /* 0x001c4800011c7983 */ /* 0x000ee40000300800 */
[C---:B----4-:R-:W-:Y:S01]  /*93290*/  IMAD.WIDE R2, R21.reuse, 0x4, R176 ;  /* 0x0000000415027825 */ /* 0x050fe200078e02b0 */
[----:B------:R-:W-:-:S03]  /*932a0*/  IADD3 R21, R21, c[0x0][0x198], RZ ;  /* 0x0000660015157a10 */ /* 0x000fc60007ffe0ff */
[----:B------:R-:W-:-:S04]  /*932b0*/  IMAD.WIDE R12, R25, 0x4, R176 ;  /* 0x00000004190c7825 */ /* 0x000fc800078e02b0 */
[----:B------:R-:W-:Y:S01]  /*932c0*/  IMAD.WIDE R4, R21, 0x4, R220 ;  /* 0x0000000415047825 */ /* 0x000fe200078e02dc */
[----:B------:R-:W-:Y:S04]  /*932d0*/  @P1 STG.E [R12.64], R6 ;  /* 0x000000060c001986 */ /* 0x000fe8000c101904 */
[----:B------:R-:W-:Y:S04]  /*932e0*/  @P5 STG.E [R16.64], R183 ;  /* 0x000000b710005986 */ /* 0x000fe8000c101904 */
[----:B------:R1:W-:Y:S01]  /*932f0*/  @P0 STG.E [R2.64], R7 ;  /* 0x0000000702000986 */ /* 0x0003e2000c101904 */
[----:B------:R-:W-:-:S03]  /*93300*/  ISETP.GE.AND P1, PT, R24, c[0x0][0x17c], PT ;  /* 0x00005f0018007a0c */ /* 0x000fc60003f26270 */
[----:B------:R4:W-:Y:S04]  /*93310*/  @P6 STG.E [R4.64], R190 ;  /* 0x000000be04006986 */ /* 0x0009e8000c101904 */
[----:B------:R-:W3:Y:S01]  /*93320*/  LDL.LU R24, [R1+0x1c3c] ;  /* 0x001c3c0001187983 */ /* 0x000ee20000300800 */
[----:B--2---:R-:W-:-:S03]  /*93330*/  ISETP.GE.AND P6, PT, R0, c[0x0][0x17c], PT ;  /* 0x00005f0000007a0c */ /* 0x004fc60003fc6270 */
[----:B------:R-:W2:Y:S01]  /*93340*/  LDL.LU R0, [R1+0x1c2c] ;  /* 0x001c2c0001007983 */ /* 0x000ea20000300800 */
[C---:B------:R-:W-:Y:S02]  /*93350*/  ISETP.LT.AND P2, PT, R250.reuse, c[0x0][0x178], !P2 ;  /* 0x00005e00fa007a0c */ /* 0x040fe40005741270 */
[----:B------:R-:W-:Y:S02]  /*93360*/  ISETP.LT.AND P0, PT, R251, c[0x0][0x178], !P3 ;  /* 0x00005e00fb007a0c */ /* 0x000fe40005f01270 */
[----:B------:R-:W-:Y:S01]  /*93370*/  ISETP.LT.AND P3, PT, R250, c[0x0][0x178], !P3 ;  /* 0x00005e00fa007a0c */ /* 0x000fe20005f61270 */
[C---:B------:R-:W-:Y:S01]  /*93380*/  IMAD.WIDE R8, R21.reuse, 0x4, R176 ;  /* 0x0000000415087825 */ /* 0x040fe200078e02b0 */
[----:B------:R-:W-:Y:S02]  /*93390*/  IADD3 R25, R21, c[0x0][0x198], RZ ;  /* 0x0000660015197a10 */ /* 0x000fe40007ffe0ff */
[----:B------:R-:W-:-:S03]  /*933a0*/  ISETP.GE.AND P4, PT, R36, c[0x0][0x17c], PT ;  /* 0x00005f0024007a0c */ /* 0x000fc60003f86270 */
[C---:B-1----:R-:W-:Y:S02]  /*933b0*/  IMAD.WIDE R2, R25.reuse, 0x4, R220 ;  /* 0x0000000419027825 */ /* 0x042fe400078e02dc */
[----:B------:R-:W-:Y:S02]  /*933c0*/  @P2 STG.E [R8.64], R10 ;  /* 0x0000000a08002986 */ /* 0x000fe4000c101904 */
[----:B------:R-:W-:Y:S01]  /*933d0*/  IMAD.WIDE R6, R25, 0x4, R176 ;  /* 0x0000000419067825 */ /* 0x000fe200078e02b0 */
[----:B------:R-:W-:Y:S02]  /*933e0*/  ISETP.LT.AND P5, PT, R251, c[0x0][0x178], !P4 ;  /* 0x00005e00fb007a0c */ /* 0x000fe400067a1270 */
[----:B---3--:R-:W-:Y:S02]  /*933f0*/  ISETP.GE.AND P2, PT, R20, c[0x0][0x17c], PT ;  /* 0x00005f0014007a0c */ /* 0x008fe40003f46270 */
[----:B------:R-:W3:Y:S01]  /*93400*/  LDL.LU R20, [R1+0x1c1c] ;  /* 0x001c1c0001147983 */ /* 0x000ee20000300800 */
[----:B------:R-:W-:-:S02]  /*93410*/  IADD3 R29, R25, c[0x0][0x198], RZ ;  /* 0x00006600191d7a10 */ /* 0x000fc40007ffe0ff */
[----:B------:R-:W-:Y:S01]  /*93420*/  ISETP.LT.AND P4, PT, R250, c[0x0][0x178], !P4 ;  /* 0x00005e00fa007a0c */ /* 0x000fe20006781270 */
[----:B------:R1:W-:Y:S04]  /*93430*/  @P0 STG.E [R2.64], R191 ;  /* 0x000000bf02000986 */ /* 0x0003e8000c101904 */
[----:B------:R-:W3:Y:S01]  /*93440*/  LDL.LU R16, [R1+0x1c10] ;  /* 0x001c100001107983 */ /* 0x000ee20000300800 */
[----:B------:R-:W-:-:S03]  /*93450*/  IMAD.WIDE R12, R29, 0x4, R220 ;  /* 0x000000041d0c7825 */ /* 0x000fc600078e02dc */
[----:B------:R1:W-:Y:S01]  /*93460*/  @P3 STG.E [R6.64], R11 ;  /* 0x0000000b06003986 */ /* 0x0003e2000c101904 */
[----:B------:R-:W-:Y:S01]  /*93470*/  ISETP.LT.AND P3, PT, R251, c[0x0][0x178], !P1 ;  /* 0x00005e00fb007a0c */ /* 0x000fe20004f61270 */
[C---:B----4-:R-:W-:Y:S01]  /*93480*/  IMAD.WIDE R4, R29.reuse, 0x4, R176 ;  /* 0x000000041d047825 */ /* 0x050fe200078e02b0 */
[----:B------:R-:W-:Y:S02]  /*93490*/  ISETP.LT.AND P1, PT, R250, c[0x0][0x178], !P1 ;  /* 0x00005e00fa007a0c */ /* 0x000fe40004f21270 */
[----:B------:R-:W-:Y:S01]  /*934a0*/  IADD3 R29, R29, c[0x0][0x198], RZ ;  /* 0x000066001d1d7a10 */ /* 0x000fe20007ffe0ff */
[----:B------:R-:W-:Y:S04]  /*934b0*/  @P5 STG.E [R12.64], R198 ;  /* 0x000000c60c005986 */ /* 0x000fe8000c101904 */
[C---:B-1----:R-:W-:Y:S01]  /*934c0*/  IMAD.WIDE R2, R29.reuse, 0x4, R220 ;  /* 0x000000041d027825 */ /* 0x042fe200078e02dc */
[----:B------:R1:W-:Y:S03]  /*934d0*/  @P4 STG.E [R4.64], R14 ;  /* 0x0000000e04004986 */ /* 0x0003e6000c101904 */
[----:B------:R-:W-:Y:S01]  /*934e0*/  IMAD.WIDE R6, R29, 0x4, R176 ;  /* 0x000000041d067825 */ /* 0x000fe200078e02b0 */
[----:B------:R4:W-:Y:S04]  /*934f0*/  @P3 STG.E [R2.64], R199 ;  /* 0x000000c702003986 */ /* 0x0009e8000c101904 */
[----:B------:R2:W-:Y:S04]  /*93500*/  @P1 STG.E [R6.64], R15 ;  /* 0x0000000f06001986 */ /* 0x0005e8000c101904 */
[----:B-1----:R-:W3:Y:S04]  /*93510*/  LDL.LU R14, [R1+0x1bf8] ;  /* 0x001bf800010e7983 */ /* 0x002ee80000300800 */
[----:B------:R-:W3:Y:S01]  /*93520*/  LDL.LU R12, [R1+0x1bec] ;  /* 0x001bec00010c7983 */ /* 0x000ee20000300800 */
[----:B--2---:R-:W-:-:S03]  /*93530*/  ISETP.GE.AND P1, PT, R0, c[0x0][0x17c], PT ;  /* 0x00005f0000007a0c */ /* 0x004fc60003f26270 */
[----:B------:R-:W2:Y:S01]  /*93540*/  LDL.LU R0, [R1+0x1f48] ;  /* 0x001f480001007983 */ /* 0x000ea20000300800 */
[----:B------:R-:W-:Y:S02]  /*93550*/  ISETP.LT.AND P5, PT, R251, c[0x0][0x178], !P6 ;  /* 0x00005e00fb007a0c */ /* 0x000fe400077a1270 */
[----:B------:R-:W-:Y:S02]  /*93560*/  IADD3 R17, R29, c[0x0][0x198], RZ ;  /* 0x000066001d117a10 */ /* 0x000fe40007ffe0ff */
[----:B------:R-:W-:Y:S02]  /*93570*/  ISETP.LT.AND P6, PT, R250, c[0x0][0x178], !P6 ;  /* 0x00005e00fa007a0c */ /* 0x000fe400077c1270 */
[----:B------:R-:W-:Y:S02]  /*93580*/  ISETP.LT.AND P4, PT, R251, c[0x0][0x178], !P2 ;  /* 0x00005e00fb007a0c */ /* 0x000fe40005781270 */
[C---:B------:R-:W-:Y:S01]  /*93590*/  IADD3 R13, R17.reuse, c[0x0][0x198], RZ ;  /* 0x00006600110d7a10 */ /* 0x040fe20007ffe0ff */
[----:B------:R-:W-:Y:S01]  /*935a0*/  IMAD.WIDE R8, R17, 0x4, R220 ;  /* 0x0000000411087825 */ /* 0x000fe200078e02dc */
[----:B------:R-:W-:-:S03]  /*935b0*/  ISETP.GE.AND P0, PT, R28, c[0x0][0x17c], PT ;  /* 0x00005f001c007a0c */ /* 0x000fc60003f06270 */
[----:B------:R-:W-:Y:S01]  /*935c0*/  IMAD.WIDE R4, R17, 0x4, R176 ;  /* 0x0000000411047825 */ /* 0x000fe200078e02b0 */
[----:B------:R-:W-:-:S03]  /*935d0*/  ISETP.GE.AND P3, PT, R24, c[0x0][0x17c], PT ;  /* 0x00005f0018007a0c */ /* 0x000fc60003f66270 */
[----:B------:R-:W-:Y:S01]  /*935e0*/  IMAD.WIDE R10, R13, 0x4, R220 ;  /* 0x000000040d0a7825 */ /* 0x000fe200078e02dc */
[----:B------:R-:W-:Y:S01]  /*935f0*/  @P5 STG.E [R8.64], R206 ;  /* 0x000000ce08005986 */ /* 0x000fe2000c101904 */
[C---:B------:R-:W-:Y:S02]  /*93600*/  ISETP.LT.AND P2, PT, R250.reuse, c[0x0][0x178], !P2 ;  /* 0x00005e00fa007a0c */ /* 0x040fe40005741270 */
[----:B------:R-:W-:Y:S01]  /*93610*/  ISETP.LT.AND P5, PT, R251, c[0x0][0x178], !P0 ;  /* 0x00005e00fb007a0c */ /* 0x000fe200047a1270 */
[----:B------:R1:W-:Y:S01]  /*93620*/  @P6 STG.E [R4.64], R18 ;  /* 0x0000001204006986 */ /* 0x0003e2000c101904 */
[----:B------:R-:W-:Y:S02]  /*93630*/  IADD3 R17, R13, c[0x0][0x198], RZ ;  /* 0x000066000d117a10 */ /* 0x000fe40007ffe0ff */
[C---:B------:R-:W-:Y:S01]  /*93640*/  ISETP.LT.AND P0, PT, R250.reuse, c[0x0][0x178], !P0 ;  /* 0x00005e00fa007a0c */ /* 0x040fe20004701270 */
[----:B------:R3:W-:Y:S01]  /*93650*/  @P4 STG.E [R10.64], R207 ;  /* 0x000000cf0a004986 */ /* 0x0007e2000c101904 */
[----:B------:R-:W-:Y:S01]  /*93660*/  ISETP.LT.AND P4, PT, R251, c[0x0][0x178], !P3 ;  /* 0x00005e00fb007a0c */ /* 0x000fe20005f81270 */
[----:B----4-:R-:W-:Y:S01]  /*93670*/  IMAD.WIDE R2, R13, 0x4, R176 ;  /* 0x000000040d027825 */ /* 0x010fe200078e02b0 */
[----:B------:R-:W-:-:S02]  /*93680*/  ISETP.LT.AND P6, PT, R250, c[0x0][0x178], !P3 ;  /* 0x00005e00fa007a0c */ /* 0x000fc40005fc1270 */
[C---:B------:R-:W-:Y:S01]  /*93690*/  IADD3 R13, R17.reuse, c[0x0][0x198], RZ ;  /* 0x00006600110d7a10 */ /* 0x040fe20007ffe0ff */
[----:B------:R-:W-:Y:S01]  /*936a0*/  IMAD.WIDE R6, R17, 0x4, R220 ;  /* 0x0000000411067825 */ /* 0x000fe200078e02dc */
[----:B---3--:R-:W-:-:S03]  /*936b0*/  ISETP.GE.AND P3, PT, R20, c[0x0][0x17c], PT ;  /* 0x00005f0014007a0c */ /* 0x008fc60003f66270 */
[----:B-1----:R-:W-:Y:S01]  /*936c0*/  IMAD.WIDE R4, R17, 0x4, R176 ;  /* 0x0000000411047825 */ /* 0x002fe200078e02b0 */
[----:B------:R1:W-:Y:S03]  /*936d0*/  @P2 STG.E [R2.64], R19 ;  /* 0x0000001302002986 */ /* 0x0003e6000c101904 */
[----:B------:R-:W-:Y:S01]  /*936e0*/  IMAD.WIDE R8, R13, 0x4, R220 ;  /* 0x000000040d087825 */ /* 0x000fe200078e02dc */
[----:B------:R-:W-:Y:S01]  /*936f0*/  @P5 STG.E [R6.64], R186 ;  /* 0x000000ba06005986 */ /* 0x000fe2000c101904 */
[----:B------:R-:W-:Y:S02]  /*93700*/  ISETP.LT.AND P5, PT, R251, c[0x0][0x178], !P1 ;  /* 0x00005e00fb007a0c */ /* 0x000fe40004fa1270 */
[C---:B------:R-:W-:Y:S01]  /*93710*/  IMAD.WIDE R10, R13.reuse, 0x4, R176 ;  /* 0x000000040d0a7825 */ /* 0x040fe200078e02b0 */
[----:B------:R-:W-:Y:S01]  /*93720*/  IADD3 R13, R13, c[0x0][0x198], RZ ;  /* 0x000066000d0d7a10 */ /* 0x000fe20007ffe0ff */
[----:B------:R3:W-:Y:S01]  /*93730*/  @P0 STG.E [R4.64], R22 ;  /* 0x0000001604000986 */ /* 0x0007e2000c101904 */
[----:B------:R-:W-:-:S02]  /*93740*/  ISETP.GE.AND P2, PT, R16, c[0x0][0x17c], PT ;  /* 0x00005f0010007a0c */ /* 0x000fc40003f46270 */
[C---:B------:R-:W-:Y:S01]  /*93750*/  ISETP.LT.AND P1, PT, R250.reuse, c[0x0][0x178], !P1 ;  /* 0x00005e00fa007a0c */ /* 0x040fe20004f21270 */
[----:B------:R4:W-:Y:S01]  /*93760*/  @P4 STG.E [R8.64], R187 ;  /* 0x000000bb08004986 */ /* 0x0009e2000c101904 */
[----:B------:R-:W-:Y:S02]  /*93770*/  ISETP.LT.AND P4, PT, R251, c[0x0][0x178], !P3 ;  /* 0x00005e00fb007a0c */ /* 0x000fe40005f81270 */
[----:B------:R-:W-:Y:S01]  /*93780*/  ISETP.LT.AND P3, PT, R250, c[0x0][0x178], !P3 ;  /* 0x00005e00fa007a0c */ /* 0x000fe20005f61270 */
[----:B------:R4:W-:Y:S01]  /*93790*/  @P6 STG.E [R10.64], R23 ;  /* 0x000000170a006986 */ /* 0x0009e2000c101904 */
[----:B------:R-:W-:Y:S02]  /*937a0*/  IADD3 R15, R13, c[0x0][0x198], RZ ;  /* 0x000066000d0f7a10 */ /* 0x000fe40007ffe0ff */
[----:B------:R-:W-:Y:S01]  /*937b0*/  ISETP.LT.AND P6, PT, R251, c[0x0][0x178], !P2 ;  /* 0x00005e00fb007a0c */ /* 0x000fe200057c1270 */
[----:B-1----:R-:W-:Y:S01]  /*937c0*/  IMAD.WIDE R2, R13, 0x4, R220 ;  /* 0x000000040d027825 */ /* 0x002fe200078e02dc */
[----:B------:R-:W-:-:S03]  /*937d0*/  IADD3 R17, R15, c[0x0][0x198], RZ ;  /* 0x000066000f117a10 */ /* 0x000fc60007ffe0ff */
[----:B---3--:R-:W-:Y:S01]  /*937e0*/  IMAD.WIDE R4, R13, 0x4, R176 ;  /* 0x000000040d047825 */ /* 0x008fe200078e02b0 */
[----:B------:R1:W-:Y:S03]  /*937f0*/  @P5 STG.E [R2.64], R194 ;  /* 0x000000c202005986 */ /* 0x0003e6000c101904 */
[----:B------:R-:W-:Y:S01]  /*93800*/  IMAD.WIDE R6, R15, 0x4, R220 ;  /* 0x000000040f067825 */ /* 0x000fe200078e02dc */
[----:B------:R-:W-:-:S03]  /*93810*/  ISETP.GE.AND P0, PT, R14, c[0x0][0x17c], PT ;  /* 0x00005f000e007a0c */ /* 0x000fc60003f06270 */
[----:B----4-:R-:W-:Y:S01]  /*93820*/  IMAD.WIDE R8, R15, 0x4, R176 ;  /* 0x000000040f087825 */ /* 0x010fe200078e02b0 */
[----:B------:R3:W-:Y:S03]  /*93830*/  @P1 STG.E [R4.64], R26 ;  /* 0x0000001a04001986 */ /* 0x0007e6000c101904 */
[C---:B------:R-:W-:Y:S01]  /*93840*/  IMAD.WIDE R10, R17.reuse, 0x4, R220 ;  /* 0x00000004110a7825 */ /* 0x040fe200078e02dc */
[----:B------:R4:W-:Y:S01]  /*93850*/  @P4 STG.E [R6.64], R195 ;  /* 0x000000c306004986 */ /* 0x0009e2000c101904 */
[----:B------:R-:W-:Y:S02]  /*93860*/  ISETP.GE.AND P5, PT, R12, c[0x0][0x17c], PT ;  /* 0x00005f000c007a0c */ /* 0x000fe40003fa6270 */
[----:B------:R-:W-:Y:S01]  /*93870*/  IADD3 R13, R17, c[0x0][0x198], RZ ;  /* 0x00006600110d7a10 */ /* 0x000fe20007ffe0ff */
[----:B------:R1:W-:Y:S01]  /*93880*/  @P3 STG.E [R8.64], R27 ;  /* 0x0000001b08003986 */ /* 0x0003e2000c101904 */
[----:B------:R-:W-:-:S03]  /*93890*/  ISETP.LT.AND P2, PT, R250, c[0x0][0x178], !P2 ;  /* 0x00005e00fa007a0c */ /* 0x000fc60005741270 */
[----:B------:R3:W-:Y:S01]  /*938a0*/  @P6 STG.E [R10.64], R202 ;  /* 0x000000ca0a006986 */ /* 0x0007e2000c101904 */
[C---:B------:R-:W-:Y:S02]  /*938b0*/  ISETP.LT.AND P6, PT, R251.reuse, c[0x0][0x178], !P0 ;  /* 0x00005e00fb007a0c */ /* 0x040fe400047c1270 */
[C---:B------:R-:W-:Y:S02]  /*938c0*/  ISETP.LT.AND P0, PT, R250.reuse, c[0x0][0x178], !P0 ;  /* 0x00005e00fa007a0c */ /* 0x040fe40004701270 */
[----:B------:R-:W-:Y:S02]  /*938d0*/  ISETP.LT.AND P4, PT, R251, c[0x0][0x178], !P5 ;  /* 0x00005e00fb007a0c */ /* 0x000fe40006f81270 */
[----:B------:R-:W-:Y:S02]  /*938e0*/  IADD3 R15, R13, c[0x0][0x198], RZ ;  /* 0x000066000d0f7a10 */ /* 0x000fe40007ffe0ff */
[----:B------:R-:W-:Y:S01]  /*938f0*/  ISETP.LT.AND P5, PT, R250, c[0x0][0x178], !P5 ;  /* 0x00005e00fa007a0c */ /* 0x000fe20006fa1270 */
[----:B-1----:R-:W-:Y:S01]  /*93900*/  IMAD.WIDE R2, R17, 0x4, R176 ;  /* 0x0000000411027825 */ /* 0x002fe200078e02b0 */
[----:B------:R-:W-:-:S03]  /*93910*/  IADD3 R17, R15, c[0x0][0x198], RZ ;  /* 0x000066000f117a10 */ /* 0x000fc60007ffe0ff */
[C---:B---3--:R-:W-:Y:S01]  /*93920*/  IMAD.WIDE R4, R13.reuse, 0x4, R220 ;  /* 0x000000040d047825 */ /* 0x048fe200078e02dc */
[----:B------:R1:W-:Y:S03]  /*93930*/  @P2 STG.E [R2.64], R30 ;  /* 0x0000001e02002986 */ /* 0x0003e6000c101904 */
[----:B----4-:R-:W-:Y:S01]  /*93940*/  IMAD.WIDE R6, R13, 0x4, R176 ;  /* 0x000000040d067825 */ /* 0x010fe200078e02b0 */
[----:B------:R1:W-:Y:S03]  /*93950*/  @P6 STG.E [R4.64], R203 ;  /* 0x000000cb04006986 */ /* 0x0003e6000c101904 */
[C---:B------:R-:W-:Y:S01]  /*93960*/  IMAD.WIDE R8, R15.reuse, 0x4, R220 ;  /* 0x000000040f087825 */ /* 0x040fe200078e02dc */
[----:B------:R1:W-:Y:S03]  /*93970*/  @P0 STG.E [R6.64], R31 ;  /* 0x0000001f06000986 */ /* 0x0003e6000c101904 */
[----:B------:R-:W-:Y:S01]  /*93980*/  IMAD.WIDE R10, R15, 0x4, R176 ;  /* 0x000000040f0a7825 */ /* 0x000fe200078e02b0 */
[----:B------:R1:W-:Y:S03]  /*93990*/  @P4 STG.E [R8.64], R210 ;  /* 0x000000d208004986 */ /* 0x0003e6000c101904 */
[C---:B------:R-:W-:Y:S01]  /*939a0*/  IMAD.WIDE R220, R17.reuse, 0x4, R220 ;  /* 0x0000000411dc7825 */ /* 0x040fe200078e02dc */
[----:B------:R1:W-:Y:S03]  /*939b0*/  @P5 STG.E [R10.64], R34 ;  /* 0x000000220a005986 */ /* 0x0003e6000c101904 */
[----:B------:R-:W-:Y:S01]  /*939c0*/  IMAD.WIDE R176, R17, 0x4, R176 ;  /* 0x0000000411b07825 */ /* 0x000fe200078e02b0 */
[----:B--2---:R-:W-:-:S04]  /*939d0*/  ISETP.GE.AND P1, PT, R0, c[0x0][0x17c], PT ;  /* 0x00005f0000007a0c */ /* 0x004fc80003f26270 */
[----:B------:R-:W-:Y:S02]  /*939e0*/  ISETP.LT.AND P3, PT, R251, c[0x0][0x178], !P1 ;  /* 0x00005e00fb007a0c */ /* 0x000fe40004f61270 */
[----:B------:R-:W-:-:S11]  /*939f0*/  ISETP.LT.AND P1, PT, R250, c[0x0][0x178], !P1 ;  /* 0x00005e00fa007a0c */ /* 0x000fd60004f21270 */
[----:B------:R1:W-:Y:S02]  /*93a00*/  @P3 STG.E [R220.64], R211 ;  /* 0x000000d3dc003986 */ /* 0x0003e4000c101904 */
[----:B------:R-:W-:Y:S05]  /*93a10*/  @!P1 EXIT ;  /* 0x000000000000994d */ /* 0x000fea0003800000 */
[----:B------:R-:W-:Y:S01]  /*93a20*/  STG.E [R176.64], R35 ;  /* 0x00000023b0007986 */ /* 0x000fe2000c101904 */
[----:B------:R-:W-:Y:S05]  /*93a30*/  EXIT ;  /* 0x000000000000794d */ /* 0x000fea0003800000 */
.L_x_2:
[----:B------:R-:W-:-:S00]  /*93a40*/  BRA `(.L_x_2) ;  /* 0xfffffff000007947 */ /* 0x000fc0000383ffff */
[----:B------:R-:W-:-:S00]  /*93a50*/  NOP ;  /* 0x0000000000007918 */ /* 0x000fc00000000000 */
        /* <DEDUP_REMOVED lines=10> */
.L_x_3:


//--------------------- .nv.shared.matmul_kernel  --------------------------
	.section	.nv.shared.matmul_kernel,"aw",@nobits
	.sectionflags	@""
	.align	16
